def matmul_kernel(
    a_ptr,
    b_ptr,
    c_ptr,
    M,
    N,
    K,
    stride_am,
    stride_ak,
    stride_bk,
    stride_bn,
    stride_cm,
    stride_cn,
    BLOCK_M: tl.constexpr,
    BLOCK_N: tl.constexpr,
    BLOCK_K: tl.constexpr,
    GROUP_M: tl.constexpr,
):
    pid = tl.program_id(axis=0)
    num_pid_m = tl.cdiv(M, BLOCK_M)
    num_pid_n = tl.cdiv(N, BLOCK_N)
    num_pid_in_group = GROUP_M * num_pid_n
    group_id = pid // num_pid_in_group
    first_pid_m = group_id * GROUP_M
    group_size_m = min(num_pid_m - first_pid_m, GROUP_M)
    pid_m = first_pid_m + ((pid % num_pid_in_group) % group_size_m)
    pid_n = (pid % num_pid_in_group) // group_size_m

    offs_am = (pid_m * BLOCK_M + tl.arange(0, BLOCK_M)) % M
    offs_bn = (pid_n * BLOCK_N + tl.arange(0, BLOCK_N)) % N
    offs_k = tl.arange(0, BLOCK_K)
    a_ptrs = a_ptr + offs_am[:, None] * stride_am + offs_k[None, :] * stride_ak
    b_ptrs = b_ptr + offs_k[:, None] * stride_bk + offs_bn[None, :] * stride_bn

    acc = tl.zeros((BLOCK_M, BLOCK_N), dtype=tl.float32)
    for kk in range(0, tl.cdiv(K, BLOCK_K)):
        a = tl.load(a_ptrs, mask=offs_k[None, :] < K - kk * BLOCK_K, other=0.0)
        b = tl.load(b_ptrs, mask=offs_k[:, None] < K - kk * BLOCK_K, other=0.0)
        acc = tl.dot(a, b, acc)
        a_ptrs += BLOCK_K * stride_ak
        b_ptrs += BLOCK_K * stride_bk

    c = acc.to(c_ptr.dtype.element_ty)
    offs_cm = pid_m * BLOCK_M + tl.arange(0, BLOCK_M)
    offs_cn = pid_n * BLOCK_N + tl.arange(0, BLOCK_N)
    c_ptrs = c_ptr + offs_cm[:, None] * stride_cm + offs_cn[None, :] * stride_cn
    mask = (offs_cm[:, None] < M) & (offs_cn[None, :] < N)
    tl.store(c_ptrs, c, mask=mask)

# config = {"BLOCK_K": 32, "BLOCK_M": 512, "BLOCK_N": 64, "GROUP_M": 8, "arch": "sm_80", "dtype": "fp32", "num_ctas": 1, "num_stages": 4, "num_warps": 4}
# arch = sm_80


// ===== COMPILED SASS (sm_80) =====

	.target	sm_80

	.elftype	@"ET_EXEC"


//--------------------- .note.nv.tkinfo           --------------------------
	.section	.note.nv.tkinfo,"",@"SHT_NOTE"
	.sectionflags	@"SHF_NOTE_NV_TKINFO"
	.tkinfo
        /*0018*/ 	.word	0x00000002
        /*0030*/ 	.string	""
        /*0030*/ 	.string	"ptxas"
        /*0030*/ 	.string	"Cuda compilation tools, release 13.0, V13.0.88"
        /*0030*/ 	.string	"Build cuda_13.0.r13.0/compiler.36424714_0"
        /*0030*/ 	.string	"-v  -suppress-debug-info  -lineinfo  -arch sm_80 "



//--------------------- .note.nv.cuinfo           --------------------------
	.section	.note.nv.cuinfo,"",@"SHT_NOTE"
	.sectionflags	@"SHF_NOTE_NV_CUINFO"
        /*0018*/ 	.short	0x0002
        /*001a*/ 	.short	0x0050
        /*001c*/ 	.short	0x0082
	.zero		2


//--------------------- .nv.info                  --------------------------
	.section	.nv.info,"",@"SHT_CUDA_INFO"
	.align	4


	//----- nvinfo : EIATTR_REGCOUNT
	.align		4
        /*0000*/ 	.byte	0x04, 0x2f
        /*0002*/ 	.short	(.L_1 - .L_0)
	.align		4
.L_0:
        /*0004*/ 	.word	index@(matmul_kernel)
        /*0008*/ 	.word	0x000000ff


	//----- nvinfo : EIATTR_FRAME_SIZE
	.align		4
.L_1:
        /*000c*/ 	.byte	0x04, 0x11
        /*000e*/ 	.short	(.L_3 - .L_2)
	.align		4
.L_2:
        /*0010*/ 	.word	index@(matmul_kernel)
        /*0014*/ 	.word	0x000008c0


	//----- nvinfo : EIATTR_MIN_STACK_SIZE
	.align		4
.L_3:
        /*0018*/ 	.byte	0x04, 0x12
        /*001a*/ 	.short	(.L_5 - .L_4)
	.align		4
.L_4:
        /*001c*/ 	.word	index@(matmul_kernel)
        /*0020*/ 	.word	0x000008c0
.L_5:


//--------------------- .nv.info.matmul_kernel    --------------------------
	.section	.nv.info.matmul_kernel,"",@"SHT_CUDA_INFO"
	.sectionflags	@""
	.align	4


	//----- nvinfo : EIATTR_CUDA_API_VERSION
	.align		4
        /*0000*/ 	.byte	0x04, 0x37
        /*0002*/ 	.short	(.L_7 - .L_6)
.L_6:
        /*0004*/ 	.word	0x00000082


	//----- nvinfo : EIATTR_SW2861232_WAR
	.align		4
.L_7:
        /*0008*/ 	.byte	0x01, 0x35
	.zero		2


	//----- nvinfo : EIATTR_PARAM_CBANK
	.align		4
        /*000c*/ 	.byte	0x04, 0x0a
        /*000e*/ 	.short	(.L_9 - .L_8)
	.align		4
.L_8:
        /*0010*/ 	.word	index@(.nv.constant0.matmul_kernel)
        /*0014*/ 	.short	0x0160
        /*0016*/ 	.short	0x0050


	//----- nvinfo : EIATTR_CBANK_PARAM_SIZE
	.align		4
.L_9:
        /*0018*/ 	.byte	0x03, 0x19
        /*001a*/ 	.short	0x0050


	//----- nvinfo : EIATTR_KPARAM_INFO
	.align		4
        /*001c*/ 	.byte	0x04, 0x17
        /*001e*/ 	.short	(.L_11 - .L_10)
.L_10:
        /*0020*/ 	.word	0x00000000
        /*0024*/ 	.short	0x000d
        /*0026*/ 	.short	0x0048
        /*0028*/ 	.byte	0x00, 0xf4, 0x21, 0x00


	//----- nvinfo : EIATTR_KPARAM_INFO
	.align		4
.L_11:
        /*002c*/ 	.byte	0x04, 0x17
        /*002e*/ 	.short	(.L_13 - .L_12)
.L_12:
        /*0030*/ 	.word	0x00000000
        /*0034*/ 	.short	0x000c
        /*0036*/ 	.short	0x0040
        /*0038*/ 	.byte	0x00, 0xf4, 0x21, 0x00


	//----- nvinfo : EIATTR_KPARAM_INFO
	.align		4
.L_13:
        /*003c*/ 	.byte	0x04, 0x17
        /*003e*/ 	.short	(.L_15 - .L_14)
.L_14:
        /*0040*/ 	.word	0x00000000
        /*0044*/ 	.short	0x000b
        /*0046*/ 	.short	0x0038
        /*0048*/ 	.byte	0x00, 0xf0, 0x11, 0x00


	//----- nvinfo : EIATTR_KPARAM_INFO
	.align		4
.L_15:
        /*004c*/ 	.byte	0x04, 0x17
        /*004e*/ 	.short	(.L_17 - .L_16)
.L_16:
        /*0050*/ 	.word	0x00000000
        /*0054*/ 	.short	0x000a
        /*0056*/ 	.short	0x0034
        /*0058*/ 	.byte	0x00, 0xf0, 0x11, 0x00


	//----- nvinfo : EIATTR_KPARAM_INFO
	.align		4
.L_17:
        /*005c*/ 	.byte	0x04, 0x17
        /*005e*/ 	.short	(.L_19 - .L_18)
.L_18:
        /*0060*/ 	.word	0x00000000
        /*0064*/ 	.short	0x0009
        /*0066*/ 	.short	0x0030
        /*0068*/ 	.byte	0x00, 0xf0, 0x11, 0x00


	//----- nvinfo : EIATTR_KPARAM_INFO
	.align		4
.L_19:
        /*006c*/ 	.byte	0x04, 0x17
        /*006e*/ 	.short	(.L_21 - .L_20)
.L_20:
        /*0070*/ 	.word	0x00000000
        /*0074*/ 	.short	0x0008
        /*0076*/ 	.short	0x002c
        /*0078*/ 	.byte	0x00, 0xf0, 0x11, 0x00


	//----- nvinfo : EIATTR_KPARAM_INFO
	.align		4
.L_21:
        /*007c*/ 	.byte	0x04, 0x17
        /*007e*/ 	.short	(.L_23 - .L_22)
.L_22:
        /*0080*/ 	.word	0x00000000
        /*0084*/ 	.short	0x0007
        /*0086*/ 	.short	0x0028
        /*0088*/ 	.byte	0x00, 0xf0, 0x11, 0x00


	//----- nvinfo : EIATTR_KPARAM_INFO
	.align		4
.L_23:
        /*008c*/ 	.byte	0x04, 0x17
        /*008e*/ 	.short	(.L_25 - .L_24)
.L_24:
        /*0090*/ 	.word	0x00000000
        /*0094*/ 	.short	0x0006
        /*0096*/ 	.short	0x0024
        /*0098*/ 	.byte	0x00, 0xf0, 0x11, 0x00


	//----- nvinfo : EIATTR_KPARAM_INFO
	.align		4
.L_25:
        /*009c*/ 	.byte	0x04, 0x17
        /*009e*/ 	.short	(.L_27 - .L_26)
.L_26:
        /*00a0*/ 	.word	0x00000000
        /*00a4*/ 	.short	0x0005
        /*00a6*/ 	.short	0x0020
        /*00a8*/ 	.byte	0x00, 0xf0, 0x11, 0x00


	//----- nvinfo : EIATTR_KPARAM_INFO
	.align		4
.L_27:
        /*00ac*/ 	.byte	0x04, 0x17
        /*00ae*/ 	.short	(.L_29 - .L_28)
.L_28:
        /*00b0*/ 	.word	0x00000000
        /*00b4*/ 	.short	0x0004
        /*00b6*/ 	.short	0x001c
        /*00b8*/ 	.byte	0x00, 0xf0, 0x11, 0x00


	//----- nvinfo : EIATTR_KPARAM_INFO
	.align		4
.L_29:
        /*00bc*/ 	.byte	0x04, 0x17
        /*00be*/ 	.short	(.L_31 - .L_30)
.L_30:
        /*00c0*/ 	.word	0x00000000
        /*00c4*/ 	.short	0x0003
        /*00c6*/ 	.short	0x0018
        /*00c8*/ 	.byte	0x00, 0xf0, 0x11, 0x00


	//----- nvinfo : EIATTR_KPARAM_INFO
	.align		4
.L_31:
        /*00cc*/ 	.byte	0x04, 0x17
        /*00ce*/ 	.short	(.L_33 - .L_32)
.L_32:
        /*00d0*/ 	.word	0x00000000
        /*00d4*/ 	.short	0x0002
        /*00d6*/ 	.short	0x0010
        /*00d8*/ 	.byte	0x00, 0xf4, 0x21, 0x00


	//----- nvinfo : EIATTR_KPARAM_INFO
	.align		4
.L_33:
        /*00dc*/ 	.byte	0x04, 0x17
        /*00de*/ 	.short	(.L_35 - .L_34)
.L_34:
        /*00e0*/ 	.word	0x00000000
        /*00e4*/ 	.short	0x0001
        /*00e6*/ 	.short	0x0008
        /*00e8*/ 	.byte	0x00, 0xf4, 0x21, 0x00


	//----- nvinfo : EIATTR_KPARAM_INFO
	.align		4
.L_35:
        /*00ec*/ 	.byte	0x04, 0x17
        /*00ee*/ 	.short	(.L_37 - .L_36)
.L_36:
        /*00f0*/ 	.word	0x00000000
        /*00f4*/ 	.short	0x0000
        /*00f6*/ 	.short	0x0000
        /*00f8*/ 	.byte	0x00, 0xf4, 0x21, 0x00


	//----- nvinfo : EIATTR_MAXREG_COUNT
	.align		4
.L_37:
        /*00fc*/ 	.byte	0x03, 0x1b
        /*00fe*/ 	.short	0x00ff


	//----- nvinfo : EIATTR_NUM_BARRIERS
	.align		4
        /*0100*/ 	.byte	0x02, 0x4c
        /*0102*/ 	.byte	0x01
	.zero		1


	//----- nvinfo : EIATTR_ANNOTATIONS
	.align		4
        /*0104*/ 	.byte	0x04, 0x55
        /*0106*/ 	.short	(.L_39 - .L_38)


	//   ....[0]....
.L_38:
        /*0108*/ 	.word	0x00000001
        /*010c*/ 	.byte	0xe0, 0x05, 0x00, 0x00, 0x01, 0x00, 0x00, 0x00, 0xb0, 0x0f, 0x00, 0x00, 0x01, 0x00, 0x00, 0x00
        /* <DEDUP_REMOVED lines=869> */
        /*376c*/ 	.byte	0xf0, 0x82, 0x01, 0x00, 0x01, 0x00, 0x00, 0x00, 0x10, 0x83, 0x01, 0x00


	//----- nvinfo : EIATTR_MERCURY_ISA_VERSION
	.align		4
.L_39:
        /*3778*/ 	.byte	0x03, 0x5f
        /*377a*/ 	.short	0x0000


	//----- nvinfo : EIATTR_EXIT_INSTR_OFFSETS
	.align		4
        /*377c*/ 	.byte	0x04, 0x1c
        /*377e*/ 	.short	(.L_41 - .L_40)


	//   ....[0]....
.L_40:
        /*3780*/ 	.word	0x0001b470


	//   ....[1]....
        /*3784*/ 	.word	0x0001b490


	//----- nvinfo : EIATTR_REQNTID
	.align		4
.L_41:
        /*3788*/ 	.byte	0x04, 0x10
        /*378a*/ 	.short	(.L_43 - .L_42)
.L_42:
        /*378c*/ 	.word	0x00000080
        /*3790*/ 	.word	0x00000001
        /*3794*/ 	.word	0x00000001
.L_43:


//--------------------- .nv.callgraph             --------------------------
	.section	.nv.callgraph,"",@"SHT_CUDA_CALLGRAPH"
	.align	4
	.sectionentsize	8
	.align		4
        /*0000*/ 	.word	0x00000000
	.align		4
        /*0004*/ 	.word	0xffffffff
	.align		4
        /*0008*/ 	.word	0x00000000
	.align		4
        /*000c*/ 	.word	0xfffffffe
	.align		4
        /*0010*/ 	.word	0x00000000
	.align		4
        /*0014*/ 	.word	0xfffffffd
	.align		4
        /*0018*/ 	.word	0x00000000
	.align		4
        /*001c*/ 	.word	0xfffffffc


//--------------------- .nv.rel.action            --------------------------
	.section	.nv.rel.action,"",@"SHT_CUDA_RELOCINFO"
	.align	8
	.sectionentsize	8
        /*0000*/ 	.byte	0x73, 0x00, 0x00, 0x00, 0x00, 0x00, 0x00, 0x00, 0x00, 0x00, 0x00, 0x11, 0x25, 0x00, 0x05, 0x36


//--------------------- .nv.constant0.matmul_kernel --------------------------
	.section	.nv.constant0.matmul_kernel,"a",@progbits
	.sectionflags	@""
	.align	4
.nv.constant0.matmul_kernel:
	.zero		432


//--------------------- .text.matmul_kernel       --------------------------
	.section	.text.matmul_kernel,"ax",@progbits
	.sectioninfo	@"SHI_REGISTERS=255"
	.align	128
        .global         matmul_kernel
        .type           matmul_kernel,@function
        .size           matmul_kernel,(.L_x_3 - matmul_kernel)
        .other          matmul_kernel,@"STO_CUDA_ENTRY STV_DEFAULT"
matmul_kernel:
.text.matmul_kernel:
[----:B------:R-:W-:Y:S02]  /*0000*/  IMAD.MOV.U32 R1, RZ, RZ, c[0x0][0x28] ;  /* 0x00000a00ff017624 */ /* 0x000fe400078e00ff */
[----:B------:R-:W-:Y:S01]  /*0010*/  IMAD.MOV.U32 R0, RZ, RZ, c[0x0][0x17c] ;  /* 0x00005f00ff007624 */ /* 0x000fe200078e00ff */
[----:B------:R-:W1:Y:S01]  /*0020*/  S2R R5, SR_CTAID.X ;  /* 0x0000000000057919 */ /* 0x000e620000002500 */
[----:B------:R-:W-:Y:S01]  /*0030*/  IABS R28, c[0x0][0x17c] ;  /* 0x00005f00001c7a13 */ /* 0x000fe20000000000 */
[----:B------:R-:W-:Y:S01]  /*0040*/  IMAD.MOV.U32 R37, RZ, RZ, c[0x0][0x180] ;  /* 0x00006000ff257624 */ /* 0x000fe200078e00ff */
[----:B------:R-:W-:Y:S01]  /*0050*/  IABS R23, c[0x0][0x178] ;  /* 0x00005e0000177a13 */ /* 0x000fe20000000000 */
[----:B------:R-:W2:Y:S01]  /*0060*/  S2R R36, SR_TID.X ;  /* 0x0000000000247919 */ /* 0x000ea20000002100 */
[----:B------:R-:W-:Y:S01]  /*0070*/  IADD3 R0, R0, 0x3f, RZ ;  /* 0x0000003f00007810 */ /* 0x000fe20007ffe0ff */
[----:B------:R-:W-:Y:S01]  /*0080*/  ULDC.64 UR4, c[0x0][0x118] ;  /* 0x0000460000047ab9 */ /* 0x000fe20000000a00 */
[----:B------:R-:W-:Y:S02]  /*0090*/  IADD3 R1, R1, -0x8c0, RZ ;  /* 0xfffff74001017810 */ /* 0x000fe40007ffe0ff */
[----:B------:R-:W-:-:S04]  /*00a0*/  SHF.R.S32.HI R3, RZ, 0x1f, R0 ;  /* 0x0000001fff037819 */ /* 0x000fc80000011400 */
[----:B------:R-:W-:-:S04]  /*00b0*/  LEA.HI R3, R3, R0, RZ, 0x6 ;  /* 0x0000000003037211 */ /* 0x000fc800078f30ff */
[----:B------:R-:W-:-:S05]  /*00c0*/  SHF.R.S32.HI R3, RZ, 0x6, R3 ;  /* 0x00000006ff037819 */ /* 0x000fca0000011403 */
[----:B------:R-:W-:Y:S01]  /*00d0*/  IMAD.SHL.U32 R4, R3, 0x8, RZ ;  /* 0x0000000803047824 */ /* 0x000fe200078e00ff */
[----:B-1----:R-:W-:-:S04]  /*00e0*/  IABS R8, R5 ;  /* 0x0000000500087213 */ /* 0x002fc80000000000 */
[-C--:B------:R-:W-:Y:S02]  /*00f0*/  IABS R7, R4.reuse ;  /* 0x0000000400077213 */ /* 0x080fe40000000000 */
[----:B------:R-:W-:Y:S02]  /*0100*/  IABS R10, R4 ;  /* 0x00000004000a7213 */ /* 0x000fe40000000000 */
[----:B------:R-:W1:Y:S01]  /*0110*/  I2F.RP R0, R7 ;  /* 0x0000000700007306 */ /* 0x000e620000209400 */
[----:B--2---:R-:W-:-:S07]  /*0120*/  LOP3.LUT R41, R36, 0x7f, RZ, 0xc0, !PT ;  /* 0x0000007f24297812 */ /* 0x004fce00078ec0ff */
[----:B-1----:R-:W1:Y:S02]  /*0130*/  MUFU.RCP R0, R0 ;  /* 0x0000000000007308 */ /* 0x002e640000001000 */
[----:B-1----:R-:W-:Y:S01]  /*0140*/  IADD3 R2, R0, 0xffffffe, RZ ;  /* 0x0ffffffe00027810 */ /* 0x002fe20007ffe0ff */
[----:B------:R-:W-:-:S05]  /*0150*/  IMAD.MOV R0, RZ, RZ, -R10 ;  /* 0x000000ffff007224 */ /* 0x000fca00078e0a0a */
[----:B------:R1:W2:Y:S02]  /*0160*/  F2I.FTZ.U32.TRUNC.NTZ R3, R2 ;  /* 0x0000000200037305 */ /* 0x0002a4000021f000 */
[----:B-1----:R-:W-:Y:S02]  /*0170*/  IMAD.MOV.U32 R2, RZ, RZ, RZ ;  /* 0x000000ffff027224 */ /* 0x002fe400078e00ff */
[----:B--2---:R-:W-:-:S04]  /*0180*/  IMAD.MOV R6, RZ, RZ, -R3 ;  /* 0x000000ffff067224 */ /* 0x004fc800078e0a03 */
[----:B------:R-:W-:Y:S02]  /*0190*/  IMAD R9, R6, R7, RZ ;  /* 0x0000000706097224 */ /* 0x000fe400078e02ff */
[----:B------:R-:W-:Y:S02]  /*01a0*/  IMAD.MOV.U32 R6, RZ, RZ, R8 ;  /* 0x000000ffff067224 */ /* 0x000fe400078e0008 */
[----:B------:R-:W-:-:S06]  /*01b0*/  IMAD.HI.U32 R3, R3, R9, R2 ;  /* 0x0000000903037227 */ /* 0x000fcc00078e0002 */
[----:B------:R-:W-:-:S04]  /*01c0*/  IMAD.HI.U32 R3, R3, R6, RZ ;  /* 0x0000000603037227 */ /* 0x000fc800078e00ff */
[----:B------:R-:W-:-:S05]  /*01d0*/  IMAD R0, R3, R0, R6 ;  /* 0x0000000003007224 */ /* 0x000fca00078e0206 */
[----:B------:R-:W-:-:S13]  /*01e0*/  ISETP.GT.U32.AND P1, PT, R7, R0, PT ;  /* 0x000000000700720c */ /* 0x000fda0003f24070 */
[----:B------:R-:W-:Y:S01]  /*01f0*/  @!P1 IMAD.IADD R0, R0, 0x1, -R7 ;  /* 0x0000000100009824 */ /* 0x000fe200078e0a07 */
[----:B------:R-:W-:Y:S02]  /*0200*/  @!P1 IADD3 R3, R3, 0x1, RZ ;  /* 0x0000000103039810 */ /* 0x000fe40007ffe0ff */
[----:B------:R-:W-:Y:S02]  /*0210*/  ISETP.NE.AND P1, PT, R4, RZ, PT ;  /* 0x000000ff0400720c */ /* 0x000fe40003f25270 */
[----:B------:R-:W-:Y:S02]  /*0220*/  ISETP.GE.U32.AND P0, PT, R0, R7, PT ;  /* 0x000000070000720c */ /* 0x000fe40003f06070 */
[----:B------:R-:W-:Y:S01]  /*0230*/  LOP3.LUT R0, R5, R4, RZ, 0x3c, !PT ;  /* 0x0000000405007212 */ /* 0x000fe200078e3cff */
[----:B------:R-:W1:Y:S03]  /*0240*/  I2F.RP R7, R28 ;  /* 0x0000001c00077306 */ /* 0x000e660000209400 */
[----:B------:R-:W-:Y:S01]  /*0250*/  ISETP.GE.AND P2, PT, R0, RZ, PT ;  /* 0x000000ff0000720c */ /* 0x000fe20003f46270 */
[----:B------:R-:W-:-:S05]  /*0260*/  IMAD.MOV.U32 R0, RZ, RZ, c[0x0][0x178] ;  /* 0x00005e00ff007624 */ /* 0x000fca00078e00ff */
[----:B------:R-:W-:Y:S02]  /*0270*/  IADD3 R0, R0, 0x1ff, RZ ;  /* 0x000001ff00007810 */ /* 0x000fe40007ffe0ff */
[----:B------:R-:W-:-:S05]  /*0280*/  @P0 IADD3 R3, R3, 0x1, RZ ;  /* 0x0000000103030810 */ /* 0x000fca0007ffe0ff */
[----:B------:R-:W-:Y:S01]  /*0290*/  IMAD.MOV.U32 R2, RZ, RZ, R3 ;  /* 0x000000ffff027224 */ /* 0x000fe200078e0003 */
[----:B------:R-:W-:Y:S01]  /*02a0*/  SHF.R.S32.HI R3, RZ, 0x1f, R0 ;  /* 0x0000001fff037819 */ /* 0x000fe20000011400 */
[----:B-1----:R-:W-:Y:S02]  /*02b0*/  MUFU.RCP R7, R7 ;  /* 0x0000000700077308 */ /* 0x002fe40000001000 */
[----:B------:R-:W-:Y:S01]  /*02c0*/  @!P2 IMAD.MOV R2, RZ, RZ, -R2 ;  /* 0x000000ffff02a224 */ /* 0x000fe200078e0a02 */
[----:B------:R-:W-:Y:S02]  /*02d0*/  @!P1 LOP3.LUT R2, RZ, R4, RZ, 0x33, !PT ;  /* 0x00000004ff029212 */ /* 0x000fe400078e33ff */
[----:B------:R-:W-:-:S03]  /*02e0*/  LEA.HI R3, R3, R0, RZ, 0x9 ;  /* 0x0000000003037211 */ /* 0x000fc600078f48ff */
[----:B------:R-:W-:Y:S02]  /*02f0*/  IMAD.SHL.U32 R10, R2, 0x8, RZ ;  /* 0x00000008020a7824 */ /* 0x000fe400078e00ff */
[----:B------:R-:W-:-:S03]  /*0300*/  IMAD.MOV R2, RZ, RZ, -R2 ;  /* 0x000000ffff027224 */ /* 0x000fc600078e0a02 */
[----:B------:R-:W-:Y:S01]  /*0310*/  LEA.HI.SX32 R3, R3, -R10, 0x17 ;  /* 0x8000000a03037211 */ /* 0x000fe200078fbaff */
[----:B------:R-:W-:Y:S02]  /*0320*/  IMAD R8, R4, R2, R5 ;  /* 0x0000000204087224 */ /* 0x000fe400078e0205 */
[----:B------:R-:W-:Y:S01]  /*0330*/  IMAD.MOV.U32 R2, RZ, RZ, RZ ;  /* 0x000000ffff027224 */ /* 0x000fe200078e00ff */
[----:B------:R-:W-:-:S04]  /*0340*/  IMNMX R11, R3, 0x8, PT ;  /* 0x00000008030b7817 */ /* 0x000fc80003800200 */
[-C--:B------:R-:W-:Y:S02]  /*0350*/  IABS R9, R11.reuse ;  /* 0x0000000b00097213 */ /* 0x080fe40000000000 */
[----:B------:R-:W-:Y:S02]  /*0360*/  IABS R4, R11 ;  /* 0x0000000b00047213 */ /* 0x000fe40000000000 */
[----:B------:R-:W1:Y:S08]  /*0370*/  I2F.RP R0, R9 ;  /* 0x0000000900007306 */ /* 0x000e700000209400 */
[----:B-1----:R-:W1:Y:S02]  /*0380*/  MUFU.RCP R0, R0 ;  /* 0x0000000000007308 */ /* 0x002e640000001000 */
[----:B-1----:R-:W-:-:S02]  /*0390*/  IADD3 R3, R0, 0xffffffe, RZ ;  /* 0x0ffffffe00037810 */ /* 0x002fc40007ffe0ff */
[----:B------:R-:W-:-:S04]  /*03a0*/  IABS R0, R8 ;  /* 0x0000000800007213 */ /* 0x000fc80000000000 */
[----:B------:R-:W1:Y:S02]  /*03b0*/  F2I.FTZ.U32.TRUNC.NTZ R3, R3 ;  /* 0x0000000300037305 */ /* 0x000e64000021f000 */
[----:B-1----:R-:W-:-:S04]  /*03c0*/  IMAD.MOV R6, RZ, RZ, -R3 ;  /* 0x000000ffff067224 */ /* 0x002fc800078e0a03 */
[----:B------:R-:W-:Y:S02]  /*03d0*/  IMAD R5, R6, R9, RZ ;  /* 0x0000000906057224 */ /* 0x000fe400078e02ff */
[----:B------:R-:W1:Y:S02]  /*03e0*/  I2F.RP R6, R23 ;  /* 0x0000001700067306 */ /* 0x000e640000209400 */
[----:B------:R-:W-:-:S04]  /*03f0*/  IMAD.HI.U32 R2, R3, R5, R2 ;  /* 0x0000000503027227 */ /* 0x000fc800078e0002 */
[----:B------:R-:W-:Y:S02]  /*0400*/  IMAD.MOV.U32 R3, RZ, RZ, R0 ;  /* 0x000000ffff037224 */ /* 0x000fe400078e0000 */
[----:B------:R-:W-:Y:S01]  /*0410*/  IMAD.MOV R0, RZ, RZ, -R4 ;  /* 0x000000ffff007224 */ /* 0x000fe200078e0a04 */
[----:B------:R-:W-:Y:S01]  /*0420*/  IADD3 R4, R7, 0xffffffe, RZ ;  /* 0x0ffffffe07047810 */ /* 0x000fe20007ffe0ff */
[----:B------:R-:W-:-:S03]  /*0430*/  IMAD.HI.U32 R2, R2, R3, RZ ;  /* 0x0000000302027227 */ /* 0x000fc600078e00ff */
[----:B------:R2:W3:Y:S01]  /*0440*/  F2I.FTZ.U32.TRUNC.NTZ R5, R4 ;  /* 0x0000000400057305 */ /* 0x0004e2000021f000 */
[----:B------:R-:W-:-:S05]  /*0450*/  IMAD R0, R2, R0, R3 ;  /* 0x0000000002007224 */ /* 0x000fca00078e0203 */
[----:B------:R-:W-:Y:S02]  /*0460*/  ISETP.GT.U32.AND P1, PT, R9, R0, PT ;  /* 0x000000000900720c */ /* 0x000fe40003f24070 */
[----:B-1----:R-:W1:Y:S01]  /*0470*/  MUFU.RCP R6, R6 ;  /* 0x0000000600067308 */ /* 0x002e620000001000 */
[----:B--2---:R-:W-:Y:S02]  /*0480*/  IMAD.MOV.U32 R4, RZ, RZ, RZ ;  /* 0x000000ffff047224 */ /* 0x004fe400078e00ff */
[----:B---3--:R-:W-:-:S08]  /*0490*/  IMAD.MOV R7, RZ, RZ, -R5 ;  /* 0x000000ffff077224 */ /* 0x008fd000078e0a05 */
[----:B------:R-:W-:Y:S01]  /*04a0*/  @!P1 IMAD.IADD R0, R0, 0x1, -R9 ;  /* 0x0000000100009824 */ /* 0x000fe200078e0a09 */
[----:B------:R-:W-:Y:S01]  /*04b0*/  @!P1 IADD3 R2, R2, 0x1, RZ ;  /* 0x0000000102029810 */ /* 0x000fe20007ffe0ff */
[----:B------:R-:W-:Y:S01]  /*04c0*/  IMAD R7, R7, R28, RZ ;  /* 0x0000001c07077224 */ /* 0x000fe200078e02ff */
[----:B------:R-:W-:Y:S02]  /*04d0*/  ISETP.NE.AND P1, PT, R11, RZ, PT ;  /* 0x000000ff0b00720c */ /* 0x000fe40003f25270 */
[----:B------:R-:W-:Y:S01]  /*04e0*/  ISETP.GE.U32.AND P0, PT, R0, R9, PT ;  /* 0x000000090000720c */ /* 0x000fe20003f06070 */
[----:B------:R-:W-:Y:S01]  /*04f0*/  IMAD.HI.U32 R5, R5, R7, R4 ;  /* 0x0000000705057227 */ /* 0x000fe200078e0004 */
[----:B------:R-:W-:Y:S02]  /*0500*/  LOP3.LUT R0, R8, R11, RZ, 0x3c, !PT ;  /* 0x0000000b08007212 */ /* 0x000fe400078e3cff */
[----:B-1----:R-:W-:Y:S02]  /*0510*/  IADD3 R3, R6, 0xffffffe, RZ ;  /* 0x0ffffffe06037810 */ /* 0x002fe40007ffe0ff */
[----:B------:R-:W-:-:S02]  /*0520*/  ISETP.GE.AND P2, PT, R0, RZ, PT ;  /* 0x000000ff0000720c */ /* 0x000fc40003f46270 */
[----:B------:R-:W-:Y:S02]  /*0530*/  SHF.R.U32.HI R0, RZ, 0x5, R36 ;  /* 0x00000005ff007819 */ /* 0x000fe40000011624 */
[----:B------:R-:W1:Y:S02]  /*0540*/  F2I.FTZ.U32.TRUNC.NTZ R3, R3 ;  /* 0x0000000300037305 */ /* 0x000e64000021f000 */
[----:B------:R-:W-:Y:S02]  /*0550*/  SGXT.U32 R0, R0, 0x2 ;  /* 0x000000020000781a */ /* 0x000fe40000000000 */
[----:B------:R-:W-:-:S05]  /*0560*/  @P0 IADD3 R2, R2, 0x1, RZ ;  /* 0x0000000102020810 */ /* 0x000fca0007ffe0ff */
[----:B------:R-:W-:Y:S01]  /*0570*/  @!P2 IMAD.MOV R2, RZ, RZ, -R2 ;  /* 0x000000ffff02a224 */ /* 0x000fe200078e0a02 */
[----:B------:R-:W-:-:S05]  /*0580*/  @!P1 LOP3.LUT R2, RZ, R11, RZ, 0x33, !PT ;  /* 0x0000000bff029212 */ /* 0x000fca00078e33ff */
[----:B------:R-:W-:Y:S02]  /*0590*/  IMAD.SHL.U32 R12, R2, 0x40, RZ ;  /* 0x00000040020c7824 */ /* 0x000fe400078e00ff */
[----:B------:R-:W-:Y:S02]  /*05a0*/  IMAD.MOV R2, RZ, RZ, -R2 ;  /* 0x000000ffff027224 */ /* 0x000fe400078e0a02 */
[--C-:B-1----:R-:W-:Y:S01]  /*05b0*/  IMAD.MOV R6, RZ, RZ, -R3.reuse ;  /* 0x000000ffff067224 */ /* 0x102fe200078e0a03 */
[----:B------:R-:W-:Y:S01]  /*05c0*/  LOP3.LUT R4, R12, R0, RZ, 0xfc, !PT ;  /* 0x000000000c047212 */ /* 0x000fe200078efcff */
[----:B------:R-:W-:Y:S01]  /*05d0*/  IMAD R0, R11, R2, R8 ;  /* 0x000000020b007224 */ /* 0x000fe200078e0208 */
[----:B------:R1:W-:Y:S01]  /*05e0*/  STL [R1+0x258], R12 ;  /* 0x0002580c01007387 */ /* 0x0003e20000100800 */
[----:B------:R-:W-:Y:S01]  /*05f0*/  IMAD.MOV.U32 R2, RZ, RZ, RZ ;  /* 0x000000ffff027224 */ /* 0x000fe200078e00ff */
[----:B------:R-:W-:Y:S01]  /*0600*/  LOP3.LUT R19, R4, 0x3c, RZ, 0xfc, !PT ;  /* 0x0000003c04137812 */ /* 0x000fe200078efcff */
[----:B------:R-:W-:Y:S01]  /*0610*/  IMAD R7, R6, R23, RZ ;  /* 0x0000001706077224 */ /* 0x000fe200078e02ff */
[----:B------:R-:W-:Y:S01]  /*0620*/  LOP3.LUT R11, R4, 0x4, RZ, 0xfc, !PT ;  /* 0x00000004040b7812 */ /* 0x000fe200078efcff */
[----:B------:R-:W-:Y:S01]  /*0630*/  IMAD.IADD R0, R10, 0x1, R0 ;  /* 0x000000010a007824 */ /* 0x000fe200078e0200 */
[----:B------:R-:W-:Y:S01]  /*0640*/  IABS R13, R19 ;  /* 0x00000013000d7213 */ /* 0x000fe20000000000 */
[----:B------:R-:W-:Y:S01]  /*0650*/  IMAD.HI.U32 R2, R3, R7, R2 ;  /* 0x0000000703027227 */ /* 0x000fe200078e0002 */
[----:B------:R-:W-:-:S02]  /*0660*/  IABS R8, R4 ;  /* 0x0000000400087213 */ /* 0x000fc40000000000 */
[----:B------:R-:W-:Y:S01]  /*0670*/  IABS R9, R11 ;  /* 0x0000000b00097213 */ /* 0x000fe20000000000 */
[----:B------:R-:W-:Y:S01]  /*0680*/  IMAD.HI.U32 R7, R5, R13, RZ ;  /* 0x0000000d05077227 */ /* 0x000fe200078e00ff */
[----:B------:R-:W-:Y:S02]  /*0690*/  ISETP.GE.AND P2, PT, R11, RZ, PT ;  /* 0x000000ff0b00720c */ /* 0x000fe40003f46270 */
[C---:B------:R-:W-:Y:S01]  /*06a0*/  LOP3.LUT R15, R4.reuse, 0x8, RZ, 0xfc, !PT ;  /* 0x00000008040f7812 */ /* 0x040fe200078efcff */
[----:B------:R-:W-:Y:S01]  /*06b0*/  IMAD.MOV R11, RZ, RZ, -R7 ;  /* 0x000000ffff0b7224 */ /* 0x000fe200078e0a07 */
[C---:B------:R-:W-:Y:S01]  /*06c0*/  LOP3.LUT R16, R4.reuse, 0xc, RZ, 0xfc, !PT ;  /* 0x0000000c04107812 */ /* 0x040fe200078efcff */
[C---:B------:R-:W-:Y:S01]  /*06d0*/  IMAD.HI.U32 R3, R5.reuse, R8, RZ ;  /* 0x0000000805037227 */ /* 0x040fe200078e00ff */
[----:B------:R-:W-:Y:S02]  /*06e0*/  IABS R10, R15 ;  /* 0x0000000f000a7213 */ /* 0x000fe40000000000 */
[----:B------:R-:W-:Y:S01]  /*06f0*/  LOP3.LUT R17, R4, 0x10, RZ, 0xfc, !PT ;  /* 0x0000001004117812 */ /* 0x000fe200078efcff */
[----:B------:R-:W-:Y:S01]  /*0700*/  IMAD R13, R28, R11, R13 ;  /* 0x0000000b1c0d7224 */ /* 0x000fe200078e020d */
[----:B------:R-:W-:Y:S01]  /*0710*/  LOP3.LUT R18, R4, 0x14, RZ, 0xfc, !PT ;  /* 0x0000001404127812 */ /* 0x000fe200078efcff */
[----:B------:R-:W-:Y:S01]  /*0720*/  IMAD.HI.U32 R6, R5, R9, RZ ;  /* 0x0000000905067227 */ /* 0x000fe200078e00ff */
[----:B-1----:R-:W-:-:S02]  /*0730*/  IABS R12, R17 ;  /* 0x00000011000c7213 */ /* 0x002fc40000000000 */
[C---:B------:R-:W-:Y:S01]  /*0740*/  ISETP.GT.U32.AND P4, PT, R28.reuse, R13, PT ;  /* 0x0000000d1c00720c */ /* 0x040fe20003f84070 */
[----:B------:R-:W-:Y:S01]  /*0750*/  IMAD.MOV R3, RZ, RZ, -R3 ;  /* 0x000000ffff037224 */ /* 0x000fe200078e0a03 */
[----:B------:R-:W-:Y:S01]  /*0760*/  IABS R14, R18 ;  /* 0x00000012000e7213 */ /* 0x000fe20000000000 */
[----:B------:R-:W-:Y:S01]  /*0770*/  IMAD.MOV R6, RZ, RZ, -R6 ;  /* 0x000000ffff067224 */ /* 0x000fe200078e0a06 */
[----:B------:R-:W-:Y:S01]  /*0780*/  ISETP.GE.AND P1, PT, R15, RZ, PT ;  /* 0x000000ff0f00720c */ /* 0x000fe20003f26270 */
[----:B------:R-:W-:Y:S01]  /*0790*/  IMAD R3, R28, R3, R8 ;  /* 0x000000031c037224 */ /* 0x000fe200078e0208 */
[----:B------:R-:W-:Y:S01]  /*07a0*/  LOP3.LUT R21, R4, 0x28, RZ, 0xfc, !PT ;  /* 0x0000002804157812 */ /* 0x000fe200078efcff */
[----:B------:R-:W-:Y:S01]  /*07b0*/  IMAD.MOV.U32 R8, RZ, RZ, R10 ;  /* 0x000000ffff087224 */ /* 0x000fe200078e000a */
[----:B------:R-:W-:Y:S01]  /*07c0*/  IABS R10, R16 ;  /* 0x00000010000a7213 */ /* 0x000fe20000000000 */
[C---:B------:R-:W-:Y:S01]  /*07d0*/  IMAD R7, R28.reuse, R6, R9 ;  /* 0x000000061c077224 */ /* 0x040fe200078e0209 */
[----:B------:R-:W-:Y:S01]  /*07e0*/  ISETP.GT.U32.AND P3, PT, R28, R3, PT ;  /* 0x000000031c00720c */ /* 0x000fe20003f64070 */
[----:B------:R-:W-:Y:S01]  /*07f0*/  IMAD.HI.U32 R6, R5, R8, RZ ;  /* 0x0000000805067227 */ /* 0x000fe200078e00ff */
[----:B------:R-:W-:-:S02]  /*0800*/  LOP3.LUT R29, R4, 0x2c, RZ, 0xfc, !PT ;  /* 0x0000002c041d7812 */ /* 0x000fc400078efcff */
[----:B------:R-:W-:Y:S01]  /*0810*/  ISETP.GT.U32.AND P0, PT, R28, R7, PT ;  /* 0x000000071c00720c */ /* 0x000fe20003f04070 */
[----:B------:R-:W-:Y:S01]  /*0820*/  IMAD.MOV R9, RZ, RZ, -R6 ;  /* 0x000000ffff097224 */ /* 0x000fe200078e0a06 */
[----:B------:R-:W-:Y:S01]  /*0830*/  IABS R20, R29 ;  /* 0x0000001d00147213 */ /* 0x000fe20000000000 */
[----:B------:R-:W-:Y:S01]  /*0840*/  IMAD.HI.U32 R6, R5, R10, RZ ;  /* 0x0000000a05067227 */ /* 0x000fe200078e00ff */
[C---:B------:R-:W-:Y:S02]  /*0850*/  LOP3.LUT R30, R4.reuse, 0x30, RZ, 0xfc, !PT ;  /* 0x00000030041e7812 */ /* 0x040fe400078efcff */
[C---:B------:R-:W-:Y:S01]  /*0860*/  LOP3.LUT R31, R4.reuse, 0x34, RZ, 0xfc, !PT ;  /* 0x00000034041f7812 */ /* 0x040fe200078efcff */
[----:B------:R-:W-:Y:S01]  /*0870*/  @!P4 IMAD.IADD R13, R13, 0x1, -R28 ;  /* 0x000000010d0dc824 */ /* 0x000fe200078e0a1c */
[----:B------:R-:W-:Y:S01]  /*0880*/  LOP3.LUT R27, R4, 0x38, RZ, 0xfc, !PT ;  /* 0x00000038041b7812 */ /* 0x000fe200078efcff */
[C---:B------:R-:W-:Y:S02]  /*0890*/  IMAD R9, R28.reuse, R9, R8 ;  /* 0x000000091c097224 */ /* 0x040fe400078e0208 */
[----:B------:R-:W-:Y:S01]  /*08a0*/  IMAD.MOV R11, RZ, RZ, -R6 ;  /* 0x000000ffff0b7224 */ /* 0x000fe200078e0a06 */
[C---:B------:R-:W-:Y:S01]  /*08b0*/  ISETP.GT.U32.AND P6, PT, R28.reuse, R13, PT ;  /* 0x0000000d1c00720c */ /* 0x040fe20003fc4070 */
[----:B------:R-:W-:Y:S01]  /*08c0*/  @!P3 IMAD.IADD R3, R3, 0x1, -R28 ;  /* 0x000000010303b824 */ /* 0x000fe200078e0a1c */
[C---:B------:R-:W-:Y:S01]  /*08d0*/  ISETP.GT.U32.AND P5, PT, R28.reuse, R9, PT ;  /* 0x000000091c00720c */ /* 0x040fe20003fa4070 */
[----:B------:R-:W-:-:S02]  /*08e0*/  IMAD R10, R28, R11, R10 ;  /* 0x0000000b1c0a7224 */ /* 0x000fc400078e020a */
[----:B------:R-:W-:Y:S01]  /*08f0*/  @!P0 IMAD.IADD R7, R7, 0x1, -R28 ;  /* 0x0000000107078824 */ /* 0x000fe200078e0a1c */
[C---:B------:R-:W-:Y:S01]  /*0900*/  ISETP.GT.U32.AND P3, PT, R28.reuse, R3, PT ;  /* 0x000000031c00720c */ /* 0x040fe20003f64070 */
[----:B------:R-:W-:Y:S01]  /*0910*/  IMAD.HI.U32 R6, R5, R12, RZ ;  /* 0x0000000c05067227 */ /* 0x000fe200078e00ff */
[----:B------:R-:W-:Y:S02]  /*0920*/  ISETP.GT.U32.AND P4, PT, R28, R10, PT ;  /* 0x0000000a1c00720c */ /* 0x000fe40003f84070 */
[----:B------:R-:W-:Y:S01]  /*0930*/  ISETP.GE.AND P0, PT, R19, RZ, PT ;  /* 0x000000ff1300720c */ /* 0x000fe20003f06270 */
[----:B------:R-:W-:Y:S01]  /*0940*/  IMAD.MOV R11, RZ, RZ, -R6 ;  /* 0x000000ffff0b7224 */ /* 0x000fe200078e0a06 */
[C---:B------:R-:W-:Y:S01]  /*0950*/  LOP3.LUT R19, R4.reuse, 0x1c, RZ, 0xfc, !PT ;  /* 0x0000001c04137812 */ /* 0x040fe200078efcff */
[--C-:B------:R-:W-:Y:S02]  /*0960*/  @!P6 IMAD.IADD R13, R13, 0x1, -R28.reuse ;  /* 0x000000010d0de824 */ /* 0x100fe400078e0a1c */
[----:B------:R-:W-:Y:S01]  /*0970*/  @!P5 IMAD.IADD R9, R9, 0x1, -R28 ;  /* 0x000000010909d824 */ /* 0x000fe200078e0a1c */
[----:B------:R-:W-:Y:S01]  /*0980*/  ISETP.GE.AND P5, PT, R4, RZ, PT ;  /* 0x000000ff0400720c */ /* 0x000fe20003fa6270 */
[----:B------:R-:W-:-:S03]  /*0990*/  IMAD.HI.U32 R8, R5, R14, RZ ;  /* 0x0000000e05087227 */ /* 0x000fc600078e00ff */
[C---:B------:R-:W-:Y:S01]  /*09a0*/  ISETP.GT.U32.AND P6, PT, R28.reuse, R9, PT ;  /* 0x000000091c00720c */ /* 0x040fe20003fc4070 */
[----:B------:R-:W-:Y:S02]  /*09b0*/  IMAD R11, R28, R11, R12 ;  /* 0x0000000b1c0b7224 */ /* 0x000fe400078e020c */
[----:B------:R-:W-:Y:S02]  /*09c0*/  IMAD.MOV.U32 R22, RZ, RZ, R13 ;  /* 0x000000ffff167224 */ /* 0x000fe400078e000d */
[----:B------:R-:W-:Y:S01]  /*09d0*/  @!P4 IMAD.IADD R10, R10, 0x1, -R28 ;  /* 0x000000010a0ac824 */ /* 0x000fe200078e0a1c */
[----:B------:R-:W-:Y:S01]  /*09e0*/  ISETP.GT.U32.AND P4, PT, R28, R7, PT ;  /* 0x000000071c00720c */ /* 0x000fe20003f84070 */
[----:B------:R-:W-:Y:S01]  /*09f0*/  IMAD.MOV R15, RZ, RZ, -R8 ;  /* 0x000000ffff0f7224 */ /* 0x000fe200078e0a08 */
[----:B------:R-:W-:Y:S01]  /*0a00*/  LOP3.LUT R8, R4, 0x18, RZ, 0xfc, !PT ;  /* 0x0000001804087812 */ /* 0x000fe200078efcff */
[----:B------:R-:W-:Y:S01]  /*0a10*/  @!P3 IMAD.IADD R3, R3, 0x1, -R28 ;  /* 0x000000010303b824 */ /* 0x000fe200078e0a1c */
[C---:B------:R-:W-:Y:S01]  /*0a20*/  ISETP.GT.U32.AND P3, PT, R28.reuse, R10, PT ;  /* 0x0000000a1c00720c */ /* 0x040fe20003f64070 */
[----:B------:R-:W-:Y:S01]  /*0a30*/  @!P0 IMAD.MOV R22, RZ, RZ, -R22 ;  /* 0x000000ffff168224 */ /* 0x000fe200078e0a16 */
[C---:B------:R-:W-:Y:S01]  /*0a40*/  ISETP.GT.U32.AND P0, PT, R28.reuse, R11, PT ;  /* 0x0000000b1c00720c */ /* 0x040fe20003f04070 */
[----:B------:R-:W-:Y:S01]  /*0a50*/  IMAD R12, R28, R15, R14 ;  /* 0x0000000f1c0c7224 */ /* 0x000fe200078e020e */
[----:B------:R-:W-:Y:S01]  /*0a60*/  IABS R14, R8 ;  /* 0x00000008000e7213 */ /* 0x000fe20000000000 */
[----:B------:R-:W-:Y:S01]  /*0a70*/  IMAD.MOV.U32 R6, RZ, RZ, R3 ;  /* 0x000000ffff067224 */ /* 0x000fe200078e0003 */
[----:B------:R-:W-:Y:S01]  /*0a80*/  IABS R15, R19 ;  /* 0x00000013000f7213 */ /* 0x000fe20000000000 */
[----:B------:R-:W-:Y:S01]  /*0a90*/  @!P6 IMAD.IADD R9, R9, 0x1, -R28 ;  /* 0x000000010909e824 */ /* 0x000fe200078e0a1c */
[----:B------:R-:W-:Y:S01]  /*0aa0*/  ISETP.GE.AND P6, PT, R17, RZ, PT ;  /* 0x000000ff1100720c */ /* 0x000fe20003fc6270 */
[----:B------:R-:W-:Y:S01]  /*0ab0*/  @!P5 IMAD.MOV R6, RZ, RZ, -R6 ;  /* 0x000000ffff06d224 */ /* 0x000fe200078e0a06 */
[----:B------:R-:W-:Y:S01]  /*0ac0*/  ISETP.GE.AND P5, PT, R16, RZ, PT ;  /* 0x000000ff1000720c */ /* 0x000fe20003fa6270 */
[----:B------:R-:W-:-:S04]  /*0ad0*/  IMAD.HI.U32 R3, R5, R14, RZ ;  /* 0x0000000e05037227 */ /* 0x000fc800078e00ff */
[--C-:B------:R-:W-:Y:S01]  /*0ae0*/  @!P4 IMAD.IADD R7, R7, 0x1, -R28.reuse ;  /* 0x000000010707c824 */ /* 0x100fe200078e0a1c */
[----:B------:R-:W-:Y:S01]  /*0af0*/  ISETP.GT.U32.AND P4, PT, R28, R12, PT ;  /* 0x0000000c1c00720c */ /* 0x000fe20003f84070 */
[----:B------:R-:W-:Y:S02]  /*0b00*/  IMAD.MOV R3, RZ, RZ, -R3 ;  /* 0x000000ffff037224 */ /* 0x000fe400078e0a03 */
[--C-:B------:R-:W-:Y:S01]  /*0b10*/  @!P0 IMAD.IADD R11, R11, 0x1, -R28.reuse ;  /* 0x000000010b0b8824 */ /* 0x100fe200078e0a1c */
[----:B------:R-:W-:Y:S01]  /*0b20*/  ISETP.GE.AND P0, PT, R8, RZ, PT ;  /* 0x000000ff0800720c */ /* 0x000fe20003f06270 */
[----:B------:R-:W-:Y:S02]  /*0b30*/  IMAD.MOV.U32 R8, RZ, RZ, R7 ;  /* 0x000000ffff087224 */ /* 0x000fe400078e0007 */
[----:B------:R-:W-:Y:S01]  /*0b40*/  @!P3 IMAD.IADD R10, R10, 0x1, -R28 ;  /* 0x000000010a0ab824 */ /* 0x000fe200078e0a1c */
[----:B------:R-:W-:Y:S01]  /*0b50*/  ISETP.GE.AND P3, PT, R18, RZ, PT ;  /* 0x000000ff1200720c */ /* 0x000fe20003f66270 */
[----:B------:R-:W-:Y:S01]  /*0b60*/  IMAD R7, R28, R3, R14 ;  /* 0x000000031c077224 */ /* 0x000fe200078e020e */
[C---:B------:R-:W-:Y:S01]  /*0b70*/  LOP3.LUT R3, R4.reuse, 0x20, RZ, 0xfc, !PT ;  /* 0x0000002004037812 */ /* 0x040fe200078efcff */
[----:B------:R-:W-:Y:S01]  /*0b80*/  @!P5 IMAD.MOV R10, RZ, RZ, -R10 ;  /* 0x000000ffff0ad224 */ /* 0x000fe200078e0a0a */
[----:B------:R-:W-:Y:S01]  /*0b90*/  LOP3.LUT R14, R4, 0x24, RZ, 0xfc, !PT ;  /* 0x00000024040e7812 */ /* 0x000fe200078efcff */
[----:B------:R-:W-:Y:S01]  /*0ba0*/  @!P4 IMAD.IADD R12, R12, 0x1, -R28 ;  /* 0x000000010c0cc824 */ /* 0x000fe200078e0a1c */
[C---:B------:R-:W-:Y:S01]  /*0bb0*/  ISETP.GT.U32.AND P5, PT, R28.reuse, R7, PT ;  /* 0x000000071c00720c */ /* 0x040fe20003fa4070 */
[----:B------:R-:W-:Y:S01]  /*0bc0*/  IMAD.HI.U32 R13, R5, R15, RZ ;  /* 0x0000000f050d7227 */ /* 0x000fe200078e00ff */
[----:B------:R-:W-:-:S02]  /*0bd0*/  ISETP.GT.U32.AND P4, PT, R28, R11, PT ;  /* 0x0000000b1c00720c */ /* 0x000fc40003f84070 */
[----:B------:R-:W-:Y:S01]  /*0be0*/  IABS R16, R14 ;  /* 0x0000000e00107213 */ /* 0x000fe20000000000 */
[----:B------:R-:W-:Y:S01]  /*0bf0*/  IMAD.MOV R13, RZ, RZ, -R13 ;  /* 0x000000ffff0d7224 */ /* 0x000fe200078e0a0d */
[----:B------:R-:W-:Y:S01]  /*0c00*/  IABS R18, R21 ;  /* 0x0000001500127213 */ /* 0x000fe20000000000 */
[----:B------:R-:W-:Y:S01]  /*0c10*/  @!P2 IMAD.MOV R8, RZ, RZ, -R8 ;  /* 0x000000ffff08a224 */ /* 0x000fe200078e0a08 */
[C---:B------:R-:W-:Y:S01]  /*0c20*/  ISETP.GT.U32.AND P2, PT, R28.reuse, R12, PT ;  /* 0x0000000c1c00720c */ /* 0x040fe20003f44070 */
[C---:B------:R-:W-:Y:S01]  /*0c30*/  IMAD R13, R28.reuse, R13, R15 ;  /* 0x0000000d1c0d7224 */ /* 0x040fe200078e020f */
[----:B------:R-:W-:Y:S01]  /*0c40*/  IABS R15, R3 ;  /* 0x00000003000f7213 */ /* 0x000fe20000000000 */
[----:B------:R-:W-:Y:S01]  /*0c50*/  @!P1 IMAD.MOV R9, RZ, RZ, -R9 ;  /* 0x000000ffff099224 */ /* 0x000fe200078e0a09 */
[----:B------:R-:W-:Y:S01]  /*0c60*/  ISETP.GE.AND P1, PT, R19, RZ, PT ;  /* 0x000000ff1300720c */ /* 0x000fe20003f26270 */
[--C-:B------:R-:W-:Y:S02]  /*0c70*/  @!P5 IMAD.IADD R7, R7, 0x1, -R28.reuse ;  /* 0x000000010707d824 */ /* 0x100fe400078e0a1c */
[----:B------:R-:W-:Y:S01]  /*0c80*/  @!P4 IMAD.IADD R11, R11, 0x1, -R28 ;  /* 0x000000010b0bc824 */ /* 0x000fe200078e0a1c */
[----:B------:R-:W-:Y:S01]  /*0c90*/  ISETP.GE.AND P4, PT, R3, RZ, PT ;  /* 0x000000ff0300720c */ /* 0x000fe20003f86270 */
[----:B------:R-:W-:Y:S01]  /*0ca0*/  IMAD.HI.U32 R3, R5, R15, RZ ;  /* 0x0000000f05037227 */ /* 0x000fe200078e00ff */
[----:B------:R-:W-:-:S03]  /*0cb0*/  ISETP.GT.U32.AND P5, PT, R28, R7, PT ;  /* 0x000000071c00720c */ /* 0x000fc60003fa4070 */
[----:B------:R-:W-:Y:S02]  /*0cc0*/  IMAD.MOV R3, RZ, RZ, -R3 ;  /* 0x000000ffff037224 */ /* 0x000fe400078e0a03 */
[----:B------:R-:W-:Y:S01]  /*0cd0*/  @!P6 IMAD.MOV R11, RZ, RZ, -R11 ;  /* 0x000000ffff0be224 */ /* 0x000fe200078e0a0b */
[C---:B------:R-:W-:Y:S01]  /*0ce0*/  ISETP.GT.U32.AND P6, PT, R28.reuse, R13, PT ;  /* 0x0000000d1c00720c */ /* 0x040fe20003fc4070 */
[----:B------:R-:W-:Y:S02]  /*0cf0*/  IMAD R15, R28, R3, R15 ;  /* 0x000000031c0f7224 */ /* 0x000fe400078e020f */
[----:B------:R-:W-:Y:S01]  /*0d00*/  @!P2 IMAD.IADD R12, R12, 0x1, -R28 ;  /* 0x000000010c0ca824 */ /* 0x000fe200078e0a1c */
[----:B------:R-:W-:Y:S01]  /*0d10*/  ISETP.GE.AND P2, PT, R14, RZ, PT ;  /* 0x000000ff0e00720c */ /* 0x000fe20003f46270 */
[----:B------:R-:W-:-:S04]  /*0d20*/  IMAD.HI.U32 R14, R5, R16, RZ ;  /* 0x00000010050e7227 */ /* 0x000fc800078e00ff */
[----:B------:R-:W-:Y:S01]  /*0d30*/  @!P5 IMAD.IADD R7, R7, 0x1, -R28 ;  /* 0x000000010707d824 */ /* 0x000fe200078e0a1c */
[----:B------:R-:W-:Y:S01]  /*0d40*/  ISETP.GT.U32.AND P5, PT, R28, R15, PT ;  /* 0x0000000f1c00720c */ /* 0x000fe20003fa4070 */
[----:B------:R-:W-:-:S04]  /*0d50*/  IMAD.HI.U32 R17, R5, R18, RZ ;  /* 0x0000001205117227 */ /* 0x000fc800078e00ff */
[----:B------:R-:W-:Y:S02]  /*0d60*/  @!P6 IMAD.IADD R13, R13, 0x1, -R28 ;  /* 0x000000010d0de824 */ /* 0x000fe400078e0a1c */
[----:B------:R-:W-:Y:S01]  /*0d70*/  IMAD.MOV R19, RZ, RZ, -R14 ;  /* 0x000000ffff137224 */ /* 0x000fe200078e0a0e */
[----:B------:R-:W-:Y:S01]  /*0d80*/  IABS R14, R31 ;  /* 0x0000001f000e7213 */ /* 0x000fe20000000000 */
[----:B------:R-:W-:Y:S01]  /*0d90*/  IMAD.MOV R17, RZ, RZ, -R17 ;  /* 0x000000ffff117224 */ /* 0x000fe200078e0a11 */
[C---:B------:R-:W-:Y:S01]  /*0da0*/  ISETP.GT.U32.AND P6, PT, R28.reuse, R13, PT ;  /* 0x0000000d1c00720c */ /* 0x040fe20003fc4070 */
[----:B------:R-:W-:Y:S01]  /*0db0*/  IMAD R16, R28, R19, R16 ;  /* 0x000000131c107224 */ /* 0x000fe200078e0210 */
[----:B------:R-:W-:Y:S01]  /*0dc0*/  IABS R19, R30 ;  /* 0x0000001e00137213 */ /* 0x000fe20000000000 */
[----:B------:R-:W-:Y:S02]  /*0dd0*/  @!P5 IMAD.IADD R15, R15, 0x1, -R28 ;  /* 0x000000010f0fd824 */ /* 0x000fe400078e0a1c */
[----:B------:R-:W-:-:S03]  /*0de0*/  IMAD.HI.U32 R3, R5, R20, RZ ;  /* 0x0000001405037227 */ /* 0x000fc600078e00ff */
[C---:B------:R-:W-:Y:S01]  /*0df0*/  ISETP.GT.U32.AND P5, PT, R28.reuse, R15, PT ;  /* 0x0000000f1c00720c */ /* 0x040fe20003fa4070 */
[C---:B------:R-:W-:Y:S02]  /*0e00*/  IMAD R17, R28.reuse, R17, R18 ;  /* 0x000000111c117224 */ /* 0x040fe400078e0212 */
[----:B------:R-:W-:Y:S02]  /*0e10*/  IMAD.MOV R3, RZ, RZ, -R3 ;  /* 0x000000ffff037224 */ /* 0x000fe400078e0a03 */
[----:B------:R-:W-:Y:S01]  /*0e20*/  @!P6 IMAD.IADD R13, R13, 0x1, -R28 ;  /* 0x000000010d0de824 */ /* 0x000fe200078e0a1c */
[C---:B------:R-:W-:Y:S01]  /*0e30*/  ISETP.GT.U32.AND P6, PT, R28.reuse, R16, PT ;  /* 0x000000101c00720c */ /* 0x040fe20003fc4070 */
[----:B------:R-:W-:Y:S02]  /*0e40*/  IMAD R18, R28, R3, R20 ;  /* 0x000000031c127224 */ /* 0x000fe400078e0214 */
[----:B------:R-:W-:-:S04]  /*0e50*/  IMAD.HI.U32 R3, R5, R19, RZ ;  /* 0x0000001305037227 */ /* 0x000fc800078e00ff */
[----:B------:R-:W-:Y:S01]  /*0e60*/  @!P5 IMAD.IADD R15, R15, 0x1, -R28 ;  /* 0x000000010f0fd824 */ /* 0x000fe200078e0a1c */
[C---:B------:R-:W-:Y:S01]  /*0e70*/  ISETP.GT.U32.AND P5, PT, R28.reuse, R17, PT ;  /* 0x000000111c00720c */ /* 0x040fe20003fa4070 */
[----:B------:R-:W-:Y:S02]  /*0e80*/  IMAD.MOV R3, RZ, RZ, -R3 ;  /* 0x000000ffff037224 */ /* 0x000fe400078e0a03 */
[----:B------:R-:W-:Y:S02]  /*0e90*/  IMAD.MOV.U32 R20, RZ, RZ, R14 ;  /* 0x000000ffff147224 */ /* 0x000fe400078e000e */
[----:B------:R-:W-:Y:S02]  /*0ea0*/  IMAD R19, R28, R3, R19 ;  /* 0x000000031c137224 */ /* 0x000fe400078e0213 */
[----:B------:R-:W-:Y:S01]  /*0eb0*/  @!P6 IMAD.IADD R16, R16, 0x1, -R28 ;  /* 0x000000011010e824 */ /* 0x000fe200078e0a1c */
[----:B------:R-:W-:Y:S01]  /*0ec0*/  ISETP.GT.U32.AND P6, PT, R28, R18, PT ;  /* 0x000000121c00720c */ /* 0x000fe20003fc4070 */
[----:B------:R-:W-:-:S04]  /*0ed0*/  IMAD.HI.U32 R4, R5, R20, RZ ;  /* 0x0000001405047227 */ /* 0x000fc800078e00ff */
[----:B------:R-:W-:Y:S01]  /*0ee0*/  @!P3 IMAD.MOV R12, RZ, RZ, -R12 ;  /* 0x000000ffff0cb224 */ /* 0x000fe200078e0a0c */
[----:B------:R-:W-:Y:S01]  /*0ef0*/  ISETP.GE.AND P3, PT, R21, RZ, PT ;  /* 0x000000ff1500720c */ /* 0x000fe20003f66270 */
[----:B------:R-:W-:Y:S01]  /*0f00*/  @!P5 IMAD.IADD R17, R17, 0x1, -R28 ;  /* 0x000000011111d824 */ /* 0x000fe200078e0a1c */
[----:B------:R-:W-:Y:S01]  /*0f10*/  ISETP.GT.U32.AND P5, PT, R28, R19, PT ;  /* 0x000000131c00720c */ /* 0x000fe20003fa4070 */
[----:B------:R-:W-:Y:S01]  /*0f20*/  IMAD R35, R0, 0x200, R41 ;  /* 0x0000020000237824 */ /* 0x000fe200078e0229 */
[----:B------:R-:W-:Y:S01]  /*0f30*/  IABS R0, R27 ;  /* 0x0000001b00007213 */ /* 0x000fe20000000000 */
[----:B------:R-:W-:Y:S02]  /*0f40*/  IMAD.MOV R21, RZ, RZ, -R4 ;  /* 0x000000ffff157224 */ /* 0x000fe400078e0a04 */
[----:B------:R-:W-:Y:S01]  /*0f50*/  @!P6 IMAD.IADD R18, R18, 0x1, -R28 ;  /* 0x000000011212e824 */ /* 0x000fe200078e0a1c */
[----:B------:R-:W-:Y:S01]  /*0f60*/  IABS R3, R35 ;  /* 0x0000002300037213 */ /* 0x000fe20000000000 */
[C---:B------:R-:W-:Y:S01]  /*0f70*/  IMAD R20, R28.reuse, R21, R20 ;  /* 0x000000151c147224 */ /* 0x040fe200078e0214 */
[----:B------:R-:W-:Y:S01]  /*0f80*/  IADD3 R34, R35, 0x80, RZ ;  /* 0x0000008023227810 */ /* 0x000fe20007ffe0ff */
[----:B------:R-:W-:Y:S01]  /*0f90*/  IMAD.HI.U32 R5, R5, R0, RZ ;  /* 0x0000000005057227 */ /* 0x000fe200078e00ff */
[C---:B------:R-:W-:Y:S01]  /*0fa0*/  IADD3 R33, R35.reuse, 0x100, RZ ;  /* 0x0000010023217810 */ /* 0x040fe20007ffe0ff */
[----:B------:R-:W-:Y:S01]  /*0fb0*/  STL [R1+0x254], R35 ;  /* 0x0002542301007387 */ /* 0x000fe20000100800 */
[C---:B------:R-:W-:Y:S01]  /*0fc0*/  ISETP.GT.U32.AND P6, PT, R28.reuse, R20, PT ;  /* 0x000000141c00720c */ /* 0x040fe20003fc4070 */
[----:B------:R-:W-:Y:S01]  /*0fd0*/  IMAD.MOV.U32 R14, RZ, RZ, R7 ;  /* 0x000000ffff0e7224 */ /* 0x000fe200078e0007 */
[----:B------:R-:W-:Y:S01]  /*0fe0*/  IABS R24, R34 ;  /* 0x0000002200187213 */ /* 0x000fe20000000000 */
[----:B------:R-:W-:Y:S01]  /*0ff0*/  IMAD.MOV R21, RZ, RZ, -R5 ;  /* 0x000000ffff157224 */ /* 0x000fe200078e0a05 */
[----:B------:R-:W-:Y:S01]  /*1000*/  IADD3 R32, R35, 0x180, RZ ;  /* 0x0000018023207810 */ /* 0x000fe20007ffe0ff */
[----:B------:R-:W-:Y:S01]  /*1010*/  IMAD.MOV.U32 R5, RZ, RZ, R3 ;  /* 0x000000ffff057224 */ /* 0x000fe200078e0003 */
[----:B------:R-:W-:Y:S01]  /*1020*/  IABS R25, R33 ;  /* 0x0000002100197213 */ /* 0x000fe20000000000 */
[----:B------:R-:W-:Y:S01]  /*1030*/  @!P5 IMAD.IADD R19, R19, 0x1, -R28 ;  /* 0x000000011313d824 */ /* 0x000fe200078e0a1c */
[C---:B------:R-:W-:Y:S01]  /*1040*/  ISETP.GT.U32.AND P5, PT, R28.reuse, R17, PT ;  /* 0x000000111c00720c */ /* 0x040fe20003fa4070 */
[----:B------:R-:W-:Y:S01]  /*1050*/  @!P0 IMAD.MOV R14, RZ, RZ, -R14 ;  /* 0x000000ffff0e8224 */ /* 0x000fe200078e0a0e */
[C---:B------:R-:W-:Y:S01]  /*1060*/  ISETP.GT.U32.AND P0, PT, R28.reuse, R16, PT ;  /* 0x000000101c00720c */ /* 0x040fe20003f04070 */
[----:B------:R-:W-:Y:S01]  /*1070*/  IMAD R21, R28, R21, R0 ;  /* 0x000000151c157224 */ /* 0x000fe200078e0200 */
[----:B------:R-:W-:Y:S01]  /*1080*/  IABS R26, R32 ;  /* 0x00000020001a7213 */ /* 0x000fe20000000000 */
[----:B------:R-:W-:Y:S01]  /*1090*/  IMAD.HI.U32 R0, R2, R5, RZ ;  /* 0x0000000502007227 */ /* 0x000fe200078e00ff */
[----:B------:R-:W-:Y:S01]  /*10a0*/  IADD3 R7, R37, -0x54, RZ ;  /* 0xffffffac25077810 */ /* 0x000fe20007ffe0ff */
[----:B------:R1:W-:Y:S02]  /*10b0*/  STL [R1+0x25c], R34 ;  /* 0x00025c2201007387 */ /* 0x0003e40000100800 */
[----:B------:R-:W-:Y:S01]  /*10c0*/  @!P1 IMAD.MOV R13, RZ, RZ, -R13 ;  /* 0x000000ffff0d9224 */ /* 0x000fe200078e0a0d */
[----:B------:R-:W-:Y:S01]  /*10d0*/  ISETP.GT.U32.AND P1, PT, R28, R18, PT ;  /* 0x000000121c00720c */ /* 0x000fe20003f24070 */
[----:B------:R-:W-:Y:S01]  /*10e0*/  IMAD.MOV R0, RZ, RZ, -R0 ;  /* 0x000000ffff007224 */ /* 0x000fe200078e0a00 */
[----:B------:R-:W-:Y:S01]  /*10f0*/  STL [R1+0x268], R33 ;  /* 0x0002682101007387 */ /* 0x000fe20000100800 */
[----:B------:R-:W-:-:S03]  /*1100*/  IMAD.HI.U32 R3, R2, R24, RZ ;  /* 0x0000001802037227 */ /* 0x000fc600078e00ff */
[----:B------:R-:W-:Y:S01]  /*1110*/  STL [R1+0x264], R32 ;  /* 0x0002642001007387 */ /* 0x000fe20000100800 */
[----:B------:R-:W-:Y:S02]  /*1120*/  IMAD R0, R23, R0, R5 ;  /* 0x0000000017007224 */ /* 0x000fe400078e0205 */
[----:B------:R-:W-:Y:S02]  /*1130*/  IMAD.MOV R3, RZ, RZ, -R3 ;  /* 0x000000ffff037224 */ /* 0x000fe400078e0a03 */
[----:B------:R-:W-:Y:S02]  /*1140*/  @!P6 IMAD.IADD R20, R20, 0x1, -R28 ;  /* 0x000000011414e824 */ /* 0x000fe400078e0a1c */
[----:B------:R-:W-:-:S03]  /*1150*/  IMAD.HI.U32 R4, R2, R25, RZ ;  /* 0x0000001902047227 */ /* 0x000fc600078e00ff */
[----:B------:R-:W-:Y:S01]  /*1160*/  ISETP.GT.U32.AND P6, PT, R28, R20, PT ;  /* 0x000000141c00720c */ /* 0x000fe20003fc4070 */
[----:B------:R-:W-:-:S04]  /*1170*/  IMAD.HI.U32 R5, R2, R26, RZ ;  /* 0x0000001a02057227 */ /* 0x000fc800078e00ff */
[----:B------:R-:W-:Y:S02]  /*1180*/  IMAD R2, R23, R3, R24 ;  /* 0x0000000317027224 */ /* 0x000fe400078e0218 */
[--C-:B------:R-:W-:Y:S01]  /*1190*/  @!P0 IMAD.IADD R16, R16, 0x1, -R28.reuse ;  /* 0x0000000110108824 */ /* 0x100fe200078e0a1c */
[C---:B------:R-:W-:Y:S01]  /*11a0*/  ISETP.GT.U32.AND P0, PT, R28.reuse, R21, PT ;  /* 0x000000151c00720c */ /* 0x040fe20003f04070 */
[--C-:B------:R-:W-:Y:S01]  /*11b0*/  @!P5 IMAD.IADD R17, R17, 0x1, -R28.reuse ;  /* 0x000000011111d824 */ /* 0x100fe200078e0a1c */
[C---:B------:R-:W-:Y:S01]  /*11c0*/  ISETP.GT.U32.AND P5, PT, R23.reuse, R0, PT ;  /* 0x000000001700720c */ /* 0x040fe20003fa4070 */
[----:B------:R-:W-:Y:S01]  /*11d0*/  @!P4 IMAD.MOV R15, RZ, RZ, -R15 ;  /* 0x000000ffff0fc224 */ /* 0x000fe200078e0a0f */
[----:B------:R-:W-:Y:S01]  /*11e0*/  ISETP.GT.U32.AND P4, PT, R28, R19, PT ;  /* 0x000000131c00720c */ /* 0x000fe20003f84070 */
[----:B------:R-:W-:Y:S01]  /*11f0*/  @!P1 IMAD.IADD R18, R18, 0x1, -R28 ;  /* 0x0000000112129824 */ /* 0x000fe200078e0a1c */
[----:B------:R-:W-:Y:S01]  /*1200*/  ISETP.GT.U32.AND P1, PT, R23, R2, PT ;  /* 0x000000021700720c */ /* 0x000fe20003f24070 */
[----:B------:R-:W-:-:S02]  /*1210*/  IMAD.MOV R5, RZ, RZ, -R5 ;  /* 0x000000ffff057224 */ /* 0x000fc400078e0a05 */
[----:B------:R-:W-:Y:S02]  /*1220*/  IMAD.MOV R4, RZ, RZ, -R4 ;  /* 0x000000ffff047224 */ /* 0x000fe400078e0a04 */
[C---:B------:R-:W-:Y:S02]  /*1230*/  IMAD R5, R23.reuse, R5, R26 ;  /* 0x0000000517057224 */ /* 0x040fe400078e021a */
[----:B------:R-:W-:Y:S01]  /*1240*/  IMAD R3, R23, R4, R25 ;  /* 0x0000000417037224 */ /* 0x000fe200078e0219 */
[----:B------:R-:W-:Y:S01]  /*1250*/  IADD3 R4, R37, -0x52, RZ ;  /* 0xffffffae25047810 */ /* 0x000fe20007ffe0ff */
[--C-:B------:R-:W-:Y:S01]  /*1260*/  @!P6 IMAD.IADD R20, R20, 0x1, -R28.reuse ;  /* 0x000000011414e824 */ /* 0x100fe200078e0a1c */
[----:B------:R-:W-:Y:S01]  /*1270*/  ISETP.GT.U32.AND P6, PT, R23, R5, PT ;  /* 0x000000051700720c */ /* 0x000fe20003fc4070 */
[--C-:B------:R-:W-:Y:S01]  /*1280*/  @!P0 IMAD.IADD R21, R21, 0x1, -R28.reuse ;  /* 0x0000000115158824 */ /* 0x100fe200078e0a1c */
[----:B------:R-:W-:Y:S01]  /*1290*/  ISETP.GE.AND P0, PT, R29, RZ, PT ;  /* 0x000000ff1d00720c */ /* 0x000fe20003f06270 */
[--C-:B------:R-:W-:Y:S01]  /*12a0*/  @!P5 IMAD.IADD R0, R0, 0x1, -R23.reuse ;  /* 0x000000010000d824 */ /* 0x100fe200078e0a17 */
[----:B------:R-:W-:Y:S01]  /*12b0*/  ISETP.GE.U32.AND P5, PT, R4, 0x7fffff8f, PT ;  /* 0x7fffff8f0400780c */ /* 0x000fe20003fa6070 */
[----:B------:R-:W-:Y:S01]  /*12c0*/  @!P4 IMAD.IADD R19, R19, 0x1, -R28 ;  /* 0x000000011313c824 */ /* 0x000fe200078e0a1c */
[C---:B------:R-:W-:Y:S01]  /*12d0*/  ISETP.GT.U32.AND P4, PT, R23.reuse, R3, PT ;  /* 0x000000031700720c */ /* 0x040fe20003f84070 */
[----:B------:R-:W-:Y:S01]  /*12e0*/  @!P2 IMAD.MOV R16, RZ, RZ, -R16 ;  /* 0x000000ffff10a224 */ /* 0x000fe200078e0a10 */
[----:B------:R-:W-:Y:S01]  /*12f0*/  ISETP.GT.U32.AND P2, PT, R28, R21, PT ;  /* 0x000000151c00720c */ /* 0x000fe20003f44070 */
[----:B------:R-:W-:Y:S01]  /*1300*/  @!P1 IMAD.IADD R2, R2, 0x1, -R23 ;  /* 0x0000000102029824 */ /* 0x000fe200078e0a17 */
[----:B------:R-:W-:Y:S01]  /*1310*/  ISETP.GT.U32.AND P1, PT, R23, R0, PT ;  /* 0x000000001700720c */ /* 0x000fe20003f24070 */
[----:B------:R-:W-:Y:S01]  /*1320*/  @!P3 IMAD.MOV R17, RZ, RZ, -R17 ;  /* 0x000000ffff11b224 */ /* 0x000fe200078e0a11 */
[----:B------:R-:W-:Y:S01]  /*1330*/  ISETP.GE.AND P3, PT, R30, RZ, PT ;  /* 0x000000ff1e00720c */ /* 0x000fe20003f66270 */
[----:B------:R-:W-:Y:S01]  /*1340*/  @!P6 IMAD.IADD R5, R5, 0x1, -R23 ;  /* 0x000000010505e824 */ /* 0x000fe200078e0a17 */
[----:B------:R-:W-:Y:S01]  /*1350*/  IADD3 R4, R37, -0x53, RZ ;  /* 0xffffffad25047810 */ /* 0x000fe20007ffe0ff */
[----:B------:R-:W-:Y:S01]  /*1360*/  @!P0 IMAD.MOV R18, RZ, RZ, -R18 ;  /* 0x000000ffff128224 */ /* 0x000fe200078e0a12 */
[----:B------:R-:W-:-:S02]  /*1370*/  SEL R50, RZ, 0x4, P5 ;  /* 0x00000004ff327807 */ /* 0x000fc40002800000 */
[----:B------:R-:W-:Y:S01]  /*1380*/  ISETP.GT.U32.AND P0, PT, R23, R5, PT ;  /* 0x000000051700720c */ /* 0x000fe20003f04070 */
[--C-:B------:R-:W-:Y:S01]  /*1390*/  @!P4 IMAD.IADD R3, R3, 0x1, -R23.reuse ;  /* 0x000000010303c824 */ /* 0x100fe200078e0a17 */
[----:B------:R-:W-:Y:S01]  /*13a0*/  ISETP.GT.U32.AND P4, PT, R23, R2, PT ;  /* 0x000000021700720c */ /* 0x000fe20003f84070 */
[----:B------:R-:W-:Y:S01]  /*13b0*/  @!P2 IMAD.IADD R21, R21, 0x1, -R28 ;  /* 0x000000011515a824 */ /* 0x000fe200078e0a1c */
[----:B------:R-:W-:Y:S01]  /*13c0*/  ISETP.GE.AND P2, PT, R31, RZ, PT ;  /* 0x000000ff1f00720c */ /* 0x000fe20003f46270 */
[----:B------:R-:W-:Y:S01]  /*13d0*/  @!P1 IMAD.IADD R0, R0, 0x1, -R23 ;  /* 0x0000000100009824 */ /* 0x000fe200078e0a17 */
[----:B------:R-:W-:Y:S01]  /*13e0*/  ISETP.GE.AND P1, PT, R27, RZ, PT ;  /* 0x000000ff1b00720c */ /* 0x000fe20003f26270 */
[----:B------:R-:W-:Y:S01]  /*13f0*/  @!P3 IMAD.MOV R19, RZ, RZ, -R19 ;  /* 0x000000ffff13b224 */ /* 0x000fe200078e0a13 */
[----:B------:R-:W-:Y:S02]  /*1400*/  ISETP.GT.U32.AND P6, PT, R23, R3, PT ;  /* 0x000000031700720c */ /* 0x000fe40003fc4070 */
[----:B------:R-:W-:-:S03]  /*1410*/  ISETP.GE.AND P3, PT, R35, RZ, PT ;  /* 0x000000ff2300720c */ /* 0x000fc60003f66270 */
[--C-:B------:R-:W-:Y:S01]  /*1420*/  @!P0 IMAD.IADD R5, R5, 0x1, -R23.reuse ;  /* 0x0000000105058824 */ /* 0x100fe200078e0a17 */
[----:B------:R-:W-:Y:S01]  /*1430*/  ISETP.NE.AND P0, PT, RZ, c[0x0][0x17c], PT ;  /* 0x00005f00ff007a0c */ /* 0x000fe20003f05270 */
[----:B------:R-:W-:Y:S01]  /*1440*/  @!P4 IMAD.IADD R2, R2, 0x1, -R23 ;  /* 0x000000010202c824 */ /* 0x000fe200078e0a17 */
[----:B------:R-:W-:Y:S01]  /*1450*/  ISETP.GE.U32.AND P4, PT, R7, 0x7fffff8d, PT ;  /* 0x7fffff8d0700780c */ /* 0x000fe20003f86070 */
[----:B------:R-:W-:Y:S01]  /*1460*/  @!P2 IMAD.MOV R20, RZ, RZ, -R20 ;  /* 0x000000ffff14a224 */ /* 0x000fe200078e0a14 */
[----:B------:R-:W-:Y:S01]  /*1470*/  LOP3.LUT R7, RZ, c[0x0][0x17c], RZ, 0x33, !PT ;  /* 0x00005f00ff077a12 */ /* 0x000fe200078e33ff */
[----:B------:R-:W-:Y:S01]  /*1480*/  @!P1 IMAD.MOV R21, RZ, RZ, -R21 ;  /* 0x000000ffff159224 */ /* 0x000fe200078e0a15 */
[----:B------:R-:W-:Y:S01]  /*1490*/  ISETP.GE.AND P2, PT, R34, RZ, PT ;  /* 0x000000ff2200720c */ /* 0x000fe20003f46270 */
[----:B------:R-:W-:Y:S01]  /*14a0*/  @!P6 IMAD.IADD R3, R3, 0x1, -R23 ;  /* 0x000000010303e824 */ /* 0x000fe200078e0a17 */
[C---:B------:R-:W-:Y:S01]  /*14b0*/  SEL R6, R7.reuse, R6, !P0 ;  /* 0x0000000607067207 */ /* 0x040fe20004000000 */
[----:B------:R-:W-:Y:S01]  /*14c0*/  @!P3 IMAD.MOV R0, RZ, RZ, -R0 ;  /* 0x000000ffff00b224 */ /* 0x000fe200078e0a00 */
[----:B------:R-:W-:-:S02]  /*14d0*/  SEL R23, R7, R8, !P0 ;  /* 0x0000000807177207 */ /* 0x000fc40004000000 */
[C---:B------:R-:W-:Y:S01]  /*14e0*/  SEL R24, R7.reuse, R9, !P0 ;  /* 0x0000000907187207 */ /* 0x040fe20004000000 */
[----:B------:R-:W-:Y:S01]  /*14f0*/  IMAD R6, R6, c[0x0][0x190], RZ ;  /* 0x0000640006067a24 */ /* 0x000fe200078e02ff */
[C---:B------:R-:W-:Y:S02]  /*1500*/  SEL R10, R7.reuse, R10, !P0 ;  /* 0x0000000a070a7207 */ /* 0x040fe40004000000 */
[C---:B------:R-:W-:Y:S02]  /*1510*/  SEL R11, R7.reuse, R11, !P0 ;  /* 0x0000000b070b7207 */ /* 0x040fe40004000000 */
[C---:B------:R-:W-:Y:S01]  /*1520*/  SEL R12, R7.reuse, R12, !P0 ;  /* 0x0000000c070c7207 */ /* 0x040fe20004000000 */
[----:B------:R-:W-:Y:S01]  /*1530*/  @!P2 IMAD.MOV R2, RZ, RZ, -R2 ;  /* 0x000000ffff02a224 */ /* 0x000fe200078e0a02 */
[C---:B------:R-:W-:Y:S01]  /*1540*/  SEL R14, R7.reuse, R14, !P0 ;  /* 0x0000000e070e7207 */ /* 0x040fe20004000000 */
[----:B------:R-:W-:Y:S01]  /*1550*/  IMAD R10, R10, c[0x0][0x190], RZ ;  /* 0x000064000a0a7a24 */ /* 0x000fe200078e02ff */
[----:B------:R-:W-:Y:S01]  /*1560*/  SEL R13, R7, R13, !P0 ;  /* 0x0000000d070d7207 */ /* 0x000fe20004000000 */
[----:B------:R-:W-:Y:S01]  /*1570*/  IMAD R30, R11, c[0x0][0x190], RZ ;  /* 0x000064000b1e7a24 */ /* 0x000fe200078e02ff */
[C---:B------:R-:W-:Y:S01]  /*1580*/  SEL R15, R7.reuse, R15, !P0 ;  /* 0x0000000f070f7207 */ /* 0x040fe20004000000 */
[----:B------:R-:W-:Y:S01]  /*1590*/  STL [R1+0x218], R6 ;  /* 0x0002180601007387 */ /* 0x000fe20000100800 */
[C---:B------:R-:W-:Y:S01]  /*15a0*/  SEL R25, R7.reuse, R16, !P0 ;  /* 0x0000001007197207 */ /* 0x040fe20004000000 */
[----:B------:R-:W-:Y:S01]  /*15b0*/  IMAD R14, R14, c[0x0][0x190], RZ ;  /* 0x000064000e0e7a24 */ /* 0x000fe200078e02ff */
[----:B------:R-:W-:Y:S01]  /*15c0*/  SEL R17, R7, R17, !P0 ;  /* 0x0000001107117207 */ /* 0x000fe20004000000 */
[----:B------:R-:W-:Y:S01]  /*15d0*/  IMAD R13, R13, c[0x0][0x190], RZ ;  /* 0x000064000d0d7a24 */ /* 0x000fe200078e02ff */
[----:B------:R-:W-:Y:S01]  /*15e0*/  SEL R18, R7, R18, !P0 ;  /* 0x0000001207127207 */ /* 0x000fe20004000000 */
[----:B------:R-:W-:Y:S01]  /*15f0*/  IMAD R42, R15, c[0x0][0x190], RZ ;  /* 0x000064000f2a7a24 */ /* 0x000fe200078e02ff */
[----:B------:R-:W-:Y:S01]  /*1600*/  SEL R19, R7, R19, !P0 ;  /* 0x0000001307137207 */ /* 0x000fe20004000000 */
[----:B------:R-:W-:Y:S01]  /*1610*/  IMAD R25, R25, c[0x0][0x190], RZ ;  /* 0x0000640019197a24 */ /* 0x000fe200078e02ff */
[C---:B------:R-:W-:Y:S01]  /*1620*/  SEL R28, R7.reuse, R20, !P0 ;  /* 0x00000014071c7207 */ /* 0x040fe20004000000 */
[----:B------:R-:W-:Y:S01]  /*1630*/  IMAD R11, R18, c[0x0][0x190], RZ ;  /* 0x00006400120b7a24 */ /* 0x000fe200078e02ff */
[----:B------:R-:W-:Y:S01]  /*1640*/  SEL R29, R7, R21, !P0 ;  /* 0x00000015071d7207 */ /* 0x000fe20004000000 */
[----:B------:R-:W-:Y:S01]  /*1650*/  IMAD R21, R23, c[0x0][0x190], RZ ;  /* 0x0000640017157a24 */ /* 0x000fe200078e02ff */
[----:B------:R-:W-:Y:S01]  /*1660*/  SEL R7, R7, R22, !P0 ;  /* 0x0000001607077207 */ /* 0x000fe20004000000 */
[----:B------:R-:W-:Y:S01]  /*1670*/  IMAD R17, R17, c[0x0][0x190], RZ ;  /* 0x0000640011117a24 */ /* 0x000fe200078e02ff */
[----:B------:R-:W-:-:S02]  /*1680*/  ISETP.GE.AND P0, PT, R33, RZ, PT ;  /* 0x000000ff2100720c */ /* 0x000fc40003f06270 */
[----:B------:R-:W-:Y:S01]  /*1690*/  ISETP.GE.AND P1, PT, R32, RZ, PT ;  /* 0x000000ff2000720c */ /* 0x000fe20003f26270 */
[----:B------:R-:W-:Y:S01]  /*16a0*/  STL [R1+0x214], R21 ;  /* 0x0002141501007387 */ /* 0x000fe20000100800 */
[----:B------:R-:W-:Y:S02]  /*16b0*/  ISETP.GE.U32.AND P6, PT, R4, 0x7fffff8e, PT ;  /* 0x7fffff8e0400780c */ /* 0x000fe40003fc6070 */
[C---:B------:R-:W-:Y:S02]  /*16c0*/  IADD3 R4, R37.reuse, -0x51, RZ ;  /* 0xffffffaf25047810 */ /* 0x040fe40007ffe0ff */
[----:B------:R-:W-:Y:S02]  /*16d0*/  IADD3 R8, R37, -0x1, RZ ;  /* 0xffffffff25087810 */ /* 0x000fe40007ffe0ff */
[----:B------:R-:W-:Y:S01]  /*16e0*/  ISETP.GE.U32.AND P3, PT, R4, 0x7fffff90, PT ;  /* 0x7fffff900400780c */ /* 0x000fe20003f66070 */
[----:B------:R-:W-:Y:S01]  /*16f0*/  IMAD.MOV.U32 R4, RZ, RZ, R3 ;  /* 0x000000ffff047224 */ /* 0x000fe200078e0003 */
[----:B------:R-:W-:-:S02]  /*1700*/  ISETP.GE.U32.AND P2, PT, R8, 0x7fffffe0, PT ;  /* 0x7fffffe00800780c */ /* 0x000fc40003f46070 */
[----:B------:R-:W-:Y:S01]  /*1710*/  LOP3.LUT R20, R36, 0x1f, RZ, 0xc0, !PT ;  /* 0x0000001f24147812 */ /* 0x000fe200078ec0ff */
[----:B------:R-:W-:Y:S01]  /*1720*/  @!P0 IMAD.MOV R4, RZ, RZ, -R4 ;  /* 0x000000ffff048224 */ /* 0x000fe200078e0a04 */
[C---:B------:R-:W-:Y:S01]  /*1730*/  IADD3 R8, R37.reuse, -0x5, RZ ;  /* 0xfffffffb25087810 */ /* 0x040fe20007ffe0ff */
[----:B------:R-:W-:Y:S01]  /*1740*/  @!P1 IMAD.MOV R5, RZ, RZ, -R5 ;  /* 0x000000ffff059224 */ /* 0x000fe200078e0a05 */
[----:B------:R-:W-:Y:S01]  /*1750*/  ISETP.NE.AND P0, PT, RZ, c[0x0][0x178], PT ;  /* 0x00005e00ff007a0c */ /* 0x000fe20003f05270 */
[----:B------:R-:W-:Y:S01]  /*1760*/  IMAD R20, R20, c[0x0][0x18c], RZ ;  /* 0x0000630014147a24 */ /* 0x000fe200078e02ff */
[----:B------:R-:W-:Y:S02]  /*1770*/  LOP3.LUT R3, RZ, c[0x0][0x178], RZ, 0x33, !PT ;  /* 0x00005e00ff037a12 */ /* 0x000fe400078e33ff */
[----:B------:R-:W-:Y:S02]  /*1780*/  ISETP.GE.U32.AND P1, PT, R8, 0x7fffffdc, PT ;  /* 0x7fffffdc0800780c */ /* 0x000fe40003f26070 */
[----:B------:R-:W-:-:S02]  /*1790*/  IADD3 R16, R37, -0x9, RZ ;  /* 0xfffffff725107810 */ /* 0x000fc40007ffe0ff */
[----:B------:R-:W-:Y:S02]  /*17a0*/  SEL R8, R3, R0, !P0 ;  /* 0x0000000003087207 */ /* 0x000fe40004000000 */
[----:B------:R-:W-:Y:S02]  /*17b0*/  IADD3 R0, R37, -0xd, RZ ;  /* 0xfffffff325007810 */ /* 0x000fe40007ffe0ff */
[C---:B------:R-:W-:Y:S02]  /*17c0*/  SEL R9, R3.reuse, R2, !P0 ;  /* 0x0000000203097207 */ /* 0x040fe40004000000 */
[C---:B------:R-:W-:Y:S02]  /*17d0*/  SEL R4, R3.reuse, R4, !P0 ;  /* 0x0000000403047207 */ /* 0x040fe40004000000 */
[----:B------:R-:W-:Y:S01]  /*17e0*/  SEL R252, R3, R5, !P0 ;  /* 0x0000000503fc7207 */ /* 0x000fe20004000000 */
[----:B------:R-:W-:Y:S01]  /*17f0*/  IMAD R5, R12, c[0x0][0x190], RZ ;  /* 0x000064000c057a24 */ /* 0x000fe200078e02ff */
[----:B------:R-:W-:Y:S01]  /*1800*/  ISETP.GE.U32.AND P0, PT, R16, 0x7fffffd8, PT ;  /* 0x7fffffd81000780c */ /* 0x000fe20003f06070 */
[----:B------:R-:W-:Y:S01]  /*1810*/  IMAD R4, R4, c[0x0][0x184], RZ ;  /* 0x0000610004047a24 */ /* 0x000fe200078e02ff */
[----:B------:R-:W-:Y:S01]  /*1820*/  IADD3 R2, R37, -0x11, RZ ;  /* 0xffffffef25027810 */ /* 0x000fe20007ffe0ff */
[----:B------:R-:W-:Y:S01]  /*1830*/  IMAD R252, R252, c[0x0][0x184], RZ ;  /* 0x00006100fcfc7a24 */ /* 0x000fe200078e02ff */
[----:B------:R-:W-:-:S02]  /*1840*/  SEL R40, RZ, 0x1, P4 ;  /* 0x00000001ff287807 */ /* 0x000fc40002000000 */
[----:B------:R-:W-:Y:S02]  /*1850*/  LEA R16, P4, R20, c[0x0][0x168], 0x2 ;  /* 0x00005a0014107a11 */ /* 0x000fe400078810ff */
[----:B------:R-:W-:Y:S02]  /*1860*/  ISETP.GE.U32.AND P5, PT, R0, 0x7fffffd4, PT ;  /* 0x7fffffd40000780c */ /* 0x000fe40003fa6070 */
[----:B------:R-:W-:Y:S02]  /*1870*/  SEL R0, RZ, 0x1fffe, P6 ;  /* 0x0001fffeff007807 */ /* 0x000fe40003000000 */
[----:B------:R-:W-:Y:S02]  /*1880*/  ISETP.GE.U32.AND P6, PT, R2, 0x7fffffd0, PT ;  /* 0x7fffffd00200780c */ /* 0x000fe40003fc6070 */
[----:B------:R-:W-:Y:S01]  /*1890*/  LEA.HI.X.SX32 R2, R20, c[0x0][0x16c], 0x2, P4 ;  /* 0x00005b0014027a11 */ /* 0x000fe200020f16ff */
[----:B------:R-:W-:Y:S01]  /*18a0*/  IMAD R20, R24, c[0x0][0x190], RZ ;  /* 0x0000640018147a24 */ /* 0x000fe200078e02ff */
[----:B------:R-:W-:Y:S01]  /*18b0*/  SEL R45, RZ, 0x7fff8, P3 ;  /* 0x0007fff8ff2d7807 */ /* 0x000fe20001800000 */
[----:B------:R-:W-:Y:S01]  /*18c0*/  IMAD.IADD R0, R40, 0x1, R0 ;  /* 0x0000000128007824 */ /* 0x000fe200078e0200 */
[----:B------:R-:W-:-:S02]  /*18d0*/  LEA R52, P4, R6, R16, 0x2 ;  /* 0x0000001006347211 */ /* 0x000fc400078810ff */
[C---:B------:R-:W-:Y:S01]  /*18e0*/  LEA R38, P3, R21.reuse, R16, 0x2 ;  /* 0x0000001015267211 */ /* 0x040fe200078610ff */
[----:B------:R2:W-:Y:S01]  /*18f0*/  STL [R1+0x210], R20 ;  /* 0x0002101401007387 */ /* 0x0005e20000100800 */
[----:B------:R-:W-:Y:S02]  /*1900*/  LEA.HI.X.SX32 R53, R6, R2, 0x2, P4 ;  /* 0x0000000206357211 */ /* 0x000fe400020f16ff */
[----:B------:R-:W-:Y:S01]  /*1910*/  LEA R22, P4, R20, R16, 0x2 ;  /* 0x0000001014167211 */ /* 0x000fe200078810ff */
[----:B------:R3:W-:Y:S01]  /*1920*/  STL [R1+0x20c], R10 ;  /* 0x00020c0a01007387 */ /* 0x0007e20000100800 */
[----:B------:R-:W-:Y:S02]  /*1930*/  LEA.HI.X.SX32 R39, R21, R2, 0x2, P3 ;  /* 0x0000000215277211 */ /* 0x000fe400018f16ff */
[----:B-1----:R-:W-:Y:S01]  /*1940*/  LEA R34, P3, R10, R16, 0x2 ;  /* 0x000000100a227211 */ /* 0x002fe200078610ff */
[----:B------:R-:W-:Y:S01]  /*1950*/  STL [R1+0x208], R30 ;  /* 0x0002081e01007387 */ /* 0x000fe20000100800 */
[----:B------:R-:W-:-:S02]  /*1960*/  LEA.HI.X.SX32 R23, R20, R2, 0x2, P4 ;  /* 0x0000000214177211 */ /* 0x000fc400020f16ff */
[----:B--2---:R-:W-:Y:S01]  /*1970*/  LEA R20, P4, R30, R16, 0x2 ;  /* 0x000000101e147211 */ /* 0x004fe200078810ff */
[----:B------:R1:W-:Y:S01]  /*1980*/  STL [R1+0x204], R5 ;  /* 0x0002040501007387 */ /* 0x0003e20000100800 */
[----:B------:R-:W-:Y:S01]  /*1990*/  LEA.HI.X.SX32 R35, R10, R2, 0x2, P3 ;  /* 0x000000020a237211 */ /* 0x000fe200018f16ff */
[----:B---3--:R-:W-:Y:S01]  /*19a0*/  IMAD R10, R19, c[0x0][0x190], RZ ;  /* 0x00006400130a7a24 */ /* 0x008fe200078e02ff */
[C---:B------:R-:W-:Y:S01]  /*19b0*/  LEA R26, P3, R5.reuse, R16, 0x2 ;  /* 0x00000010051a7211 */ /* 0x040fe200078610ff */
[----:B------:R2:W-:Y:S01]  /*19c0*/  STL [R1+0x188], R14 ;  /* 0x0001880e01007387 */ /* 0x0005e20000100800 */
[----:B------:R-:W-:Y:S02]  /*19d0*/  LEA.HI.X.SX32 R21, R30, R2, 0x2, P4 ;  /* 0x000000021e157211 */ /* 0x000fe400020f16ff */
[----:B------:R-:W-:Y:S01]  /*19e0*/  LEA R18, P4, R14, R16, 0x2 ;  /* 0x000000100e127211 */ /* 0x000fe200078810ff */
[----:B------:R-:W-:Y:S01]  /*19f0*/  STL [R1+0x184], R13 ;  /* 0x0001840d01007387 */ /* 0x000fe20000100800 */
[----:B------:R-:W-:Y:S01]  /*1a00*/  LEA.HI.X.SX32 R27, R5, R2, 0x2, P3 ;  /* 0x00000002051b7211 */ /* 0x000fe200018f16ff */
[----:B-1----:R-:W-:Y:S01]  /*1a10*/  IMAD R5, R28, c[0x0][0x190], RZ ;  /* 0x000064001c057a24 */ /* 0x002fe200078e02ff */
[----:B------:R-:W-:Y:S01]  /*1a20*/  LEA R32, P3, R13, R16, 0x2 ;  /* 0x000000100d207211 */ /* 0x000fe200078610ff */
[----:B------:R-:W-:Y:S01]  /*1a30*/  STL [R1+0x180], R42 ;  /* 0x0001802a01007387 */ /* 0x000fe20000100800 */
[----:B------:R-:W-:-:S02]  /*1a40*/  LEA.HI.X.SX32 R19, R14, R2, 0x2, P4 ;  /* 0x000000020e137211 */ /* 0x000fc400020f16ff */
[C---:B--2---:R-:W-:Y:S01]  /*1a50*/  LEA R14, P4, R42.reuse, R16, 0x2 ;  /* 0x000000102a0e7211 */ /* 0x044fe200078810ff */
[----:B------:R-:W-:Y:S01]  /*1a60*/  STL [R1+0x17c], R25 ;  /* 0x00017c1901007387 */ /* 0x000fe20000100800 */
[----:B------:R-:W-:Y:S02]  /*1a70*/  LEA.HI.X.SX32 R33, R13, R2, 0x2, P3 ;  /* 0x000000020d217211 */ /* 0x000fe400018f16ff */
[----:B------:R-:W-:Y:S01]  /*1a80*/  LEA R30, P3, R25, R16, 0x2 ;  /* 0x00000010191e7211 */ /* 0x000fe200078610ff */
[----:B------:R1:W-:Y:S01]  /*1a90*/  STL.64 [R1+0x7c8], R52 ;  /* 0x0007c83401007387 */ /* 0x0003e20000100a00 */
[----:B------:R-:W-:Y:S02]  /*1aa0*/  LEA.HI.X.SX32 R15, R42, R2, 0x2, P4 ;  /* 0x000000022a0f7211 */ /* 0x000fe400020f16ff */
[----:B------:R-:W-:Y:S01]  /*1ab0*/  LEA R6, P4, R17, R16, 0x2 ;  /* 0x0000001011067211 */ /* 0x000fe200078810ff */
[----:B------:R-:W-:Y:S01]  /*1ac0*/  STL [R1+0x178], R17 ;  /* 0x0001781101007387 */ /* 0x000fe20000100800 */
[----:B------:R-:W-:-:S02]  /*1ad0*/  LEA.HI.X.SX32 R31, R25, R2, 0x2, P3 ;  /* 0x00000002191f7211 */ /* 0x000fc400018f16ff */
[----:B------:R-:W-:Y:S01]  /*1ae0*/  LEA R28, P3, R11, R16, 0x2 ;  /* 0x000000100b1c7211 */ /* 0x000fe200078610ff */
[----:B------:R-:W-:Y:S01]  /*1af0*/  STL.64 [R1+0x7d0], R38 ;  /* 0x0007d02601007387 */ /* 0x000fe20000100a00 */
[----:B------:R-:W-:Y:S02]  /*1b00*/  IADD3 R3, R37, -0x15, RZ ;  /* 0xffffffeb25037810 */ /* 0x000fe40007ffe0ff */
[----:B------:R-:W-:Y:S01]  /*1b10*/  LOP3.LUT R40, R0, 0x3, RZ, 0xc0, !PT ;  /* 0x0000000300287812 */ /* 0x000fe200078ec0ff */
[----:B------:R2:W-:Y:S01]  /*1b20*/  STL [R1+0x7dc], R22 ;  /* 0x0007dc1601007387 */ /* 0x0005e20000100800 */
[----:B-1----:R-:W-:-:S03]  /*1b30*/  LOP3.LUT R53, R36, 0x1f, RZ, 0xc0, !PT ;  /* 0x0000001f24357812 */ /* 0x002fc600078ec0ff */
[----:B------:R1:W-:Y:S04]  /*1b40*/  STL [R1+0x7d8], R23 ;  /* 0x0007d81701007387 */ /* 0x0003e80000100800 */
[----:B------:R-:W-:Y:S01]  /*1b50*/  STL [R1+0x174], R11 ;  /* 0x0001740b01007387 */ /* 0x000fe20000100800 */
[----:B--2---:R-:W-:-:S03]  /*1b60*/  IMAD R22, R8, c[0x0][0x184], RZ ;  /* 0x0000610008167a24 */ /* 0x004fc600078e02ff */
[----:B------:R2:W-:Y:S01]  /*1b70*/  STL [R1+0x7e0], R35 ;  /* 0x0007e02301007387 */ /* 0x0005e20000100800 */
[----:B------:R-:W-:Y:S02]  /*1b80*/  IMAD R8, R9, c[0x0][0x184], RZ ;  /* 0x0000610009087a24 */ /* 0x000fe400078e02ff */
[----:B-1----:R-:W-:Y:S01]  /*1b90*/  IMAD R23, R7, c[0x0][0x190], RZ ;  /* 0x0000640007177a24 */ /* 0x002fe200078e02ff */
[----:B------:R-:W-:Y:S01]  /*1ba0*/  LEA.HI.X.SX32 R7, R17, R2, 0x2, P4 ;  /* 0x0000000211077211 */ /* 0x000fe200020f16ff */
[----:B------:R1:W-:Y:S01]  /*1bb0*/  STL [R1+0x170], R10 ;  /* 0x0001700a01007387 */ /* 0x0003e20000100800 */
[----:B------:R-:W-:Y:S01]  /*1bc0*/  LEA R12, P4, R10, R16, 0x2 ;  /* 0x000000100a0c7211 */ /* 0x000fe200078810ff */
[----:B------:R-:W-:Y:S02]  /*1bd0*/  IMAD.SHL.U32 R9, R8, 0x4, RZ ;  /* 0x0000000408097824 */ /* 0x000fe400078e00ff */
[----:B------:R3:W-:Y:S01]  /*1be0*/  STL [R1+0x16c], R5 ;  /* 0x00016c0501007387 */ /* 0x0007e20000100800 */
[----:B--2---:R-:W-:Y:S01]  /*1bf0*/  IMAD R35, R29, c[0x0][0x190], RZ ;  /* 0x000064001d237a24 */ /* 0x004fe200078e02ff */
[----:B------:R-:W-:-:S02]  /*1c00*/  LEA.HI.X.SX32 R29, R11, R2, 0x2, P3 ;  /* 0x000000020b1d7211 */ /* 0x000fc400018f16ff */
[----:B------:R-:W-:Y:S02]  /*1c10*/  LEA R24, P3, R5, R16, 0x2 ;  /* 0x0000001005187211 */ /* 0x000fe400078610ff */
[----:B------:R-:W-:Y:S01]  /*1c20*/  LEA.HI.X.SX32 R13, R10, R2, 0x2, P4 ;  /* 0x000000020a0d7211 */ /* 0x000fe200020f16ff */
[----:B------:R-:W-:Y:S01]  /*1c30*/  STL [R1+0x168], R35 ;  /* 0x0001682301007387 */ /* 0x000fe20000100800 */
[----:B-1----:R-:W-:Y:S02]  /*1c40*/  LEA R10, P4, R35, R16, 0x2 ;  /* 0x00000010230a7211 */ /* 0x002fe400078810ff */
[----:B------:R-:W-:Y:S01]  /*1c50*/  LEA.HI.X.SX32 R25, R5, R2, 0x2, P3 ;  /* 0x0000000205197211 */ /* 0x000fe200018f16ff */
[----:B---3--:R-:W-:Y:S01]  /*1c60*/  IMAD.SHL.U32 R5, R22, 0x4, RZ ;  /* 0x0000000416057824 */ /* 0x008fe200078e00ff */
[----:B------:R-:W-:Y:S01]  /*1c70*/  LEA R16, P3, R23, R16, 0x2 ;  /* 0x0000001017107211 */ /* 0x000fe200078610ff */
[----:B------:R-:W-:Y:S01]  /*1c80*/  STL [R1+0x164], R23 ;  /* 0x0001641701007387 */ /* 0x000fe20000100800 */
[----:B------:R-:W-:-:S02]  /*1c90*/  LEA.HI.X.SX32 R11, R35, R2, 0x2, P4 ;  /* 0x00000002230b7211 */ /* 0x000fc400020f16ff */
[----:B------:R-:W-:Y:S01]  /*1ca0*/  LEA.HI.X.SX32 R17, R23, R2, 0x2, P3 ;  /* 0x0000000217117211 */ /* 0x000fe200018f16ff */
[----:B------:R-:W-:Y:S01]  /*1cb0*/  STL [R1+0x88], R22 ;  /* 0x0000881601007387 */ /* 0x000fe20000100800 */
[----:B------:R-:W-:Y:S01]  /*1cc0*/  IADD3 R234, P4, R9, c[0x0][0x160], RZ ;  /* 0x0000580009ea7a10 */ /* 0x000fe20007f9e0ff */
[----:B------:R-:W-:Y:S01]  /*1cd0*/  IMAD.SHL.U32 R2, R4, 0x4, RZ ;  /* 0x0000000404027824 */ /* 0x000fe200078e00ff */
[----:B------:R-:W-:Y:S01]  /*1ce0*/  IADD3 R236, P3, R5, c[0x0][0x160], RZ ;  /* 0x0000580005ec7a10 */ /* 0x000fe20007f7e0ff */
[----:B------:R1:W-:Y:S01]  /*1cf0*/  STL [R1+0x84], R8 ;  /* 0x0000840801007387 */ /* 0x0003e20000100800 */
[----:B------:R-:W-:Y:S02]  /*1d00*/  LEA.HI.X.SX32 R235, R8, c[0x0][0x164], 0x2, P4 ;  /* 0x0000590008eb7a11 */ /* 0x000fe400020f16ff */
[----:B------:R-:W-:Y:S01]  /*1d10*/  LEA.HI.X.SX32 R237, R22, c[0x0][0x164], 0x2, P3 ;  /* 0x0000590016ed7a11 */ /* 0x000fe200018f16ff */
[----:B------:R2:W-:Y:S01]  /*1d20*/  STL [R1+0x80], R4 ;  /* 0x0000800401007387 */ /* 0x0005e20000100800 */
[----:B------:R-:W-:-:S03]  /*1d30*/  IADD3 R226, P3, R2, c[0x0][0x160], RZ ;  /* 0x0000580002e27a10 */ /* 0x000fc60007f7e0ff */
[----:B------:R3:W-:Y:S01]  /*1d40*/  STL [R1+0x704], R5 ;  /* 0x0007040501007387 */ /* 0x0007e20000100800 */
[----:B------:R-:W-:Y:S01]  /*1d50*/  LEA.HI.X.SX32 R227, R4, c[0x0][0x164], 0x2, P3 ;  /* 0x0000590004e37a11 */ /* 0x000fe200018f16ff */
[----:B-1----:R-:W-:Y:S01]  /*1d60*/  IMAD.MOV.U32 R8, RZ, RZ, c[0x0][0x188] ;  /* 0x00006200ff087624 */ /* 0x002fe200078e00ff */
[----:B------:R-:W-:Y:S01]  /*1d70*/  ISETP.GE.U32.AND P3, PT, R3, 0x7fffffcc, PT ;  /* 0x7fffffcc0300780c */ /* 0x000fe20003f66070 */
[----:B------:R1:W-:Y:S02]  /*1d80*/  STL [R1+0x700], R9 ;  /* 0x0007000901007387 */ /* 0x0003e40000100800 */
[C---:B--2---:R-:W-:Y:S02]  /*1d90*/  IMAD.SHL.U32 R4, R8.reuse, 0x8, RZ ;  /* 0x0000000808047824 */ /* 0x044fe400078e00ff */
[----:B------:R2:W-:Y:S01]  /*1da0*/  STL [R1+0x6fc], R2 ;  /* 0x0006fc0201007387 */ /* 0x0005e20000100800 */
[----:B------:R-:W-:Y:S02]  /*1db0*/  IMAD R3, R8, 0xc, RZ ;  /* 0x0000000c08037824 */ /* 0x000fe400078e02ff */
[----:B---3--:R-:W-:-:S02]  /*1dc0*/  IMAD.SHL.U32 R5, R252, 0x4, RZ ;  /* 0x00000004fc057824 */ /* 0x008fc400078e00ff */
[----:B------:R-:W-:-:S03]  /*1dd0*/  IMAD.WIDE R222, R4, 0x4, R236 ;  /* 0x0000000404de7825 */ /* 0x000fc600078e02ec */
[----:B------:R-:W-:Y:S01]  /*1de0*/  IADD3 R224, P4, R5, c[0x0][0x160], RZ ;  /* 0x0000580005e07a10 */ /* 0x000fe20007f9e0ff */
[----:B------:R3:W-:Y:S01]  /*1df0*/  STL [R1+0x6f8], R5 ;  /* 0x0006f80501007387 */ /* 0x0007e20000100800 */
[----:B-1----:R-:W-:Y:S01]  /*1e00*/  IMAD.SHL.U32 R9, R41, 0x4, RZ ;  /* 0x0000000429097824 */ /* 0x002fe200078e00ff */
[C---:B--2---:R-:W-:Y:S01]  /*1e10*/  IADD3 R2, R37.reuse, -0x19, RZ ;  /* 0xffffffe725027810 */ /* 0x044fe20007ffe0ff */
[----:B------:R-:W-:Y:S01]  /*1e20*/  IMAD.WIDE R220, R4, 0x4, R234 ;  /* 0x0000000404dc7825 */ /* 0x000fe200078e02ea */
[----:B------:R-:W-:Y:S01]  /*1e30*/  LEA.HI.X.SX32 R225, R252, c[0x0][0x164], 0x2, P4 ;  /* 0x00005900fce17a11 */ /* 0x000fe200020f16ff */
[----:B------:R-:W-:Y:S01]  /*1e40*/  STL [R1+0x790], R252 ;  /* 0x000790fc01007387 */ /* 0x000fe20000100800 */
[----:B------:R-:W-:Y:S01]  /*1e50*/  ISETP.GE.U32.AND P4, PT, R2, 0x7fffffc8, PT ;  /* 0x7fffffc80200780c */ /* 0x000fe20003f86070 */
[----:B------:R-:W-:Y:S01]  /*1e60*/  IMAD.WIDE R230, R4, 0x4, R226 ;  /* 0x0000000404e67825 */ /* 0x000fe200078e02e2 */
[----:B------:R-:W-:Y:S01]  /*1e70*/  IADD3 R2, R37, -0x1d, RZ ;  /* 0xffffffe325027810 */ /* 0x000fe20007ffe0ff */
[----:B------:R1:W-:Y:S02]  /*1e80*/  LDGSTS.E [R9], [R236.64], !P2 ;  /* 0x00000000ec097fae */ /* 0x0003e4000d121844 */
[----:B---3--:R-:W-:-:S02]  /*1e90*/  IMAD.SHL.U32 R5, R8, 0x4, RZ ;  /* 0x0000000408057824 */ /* 0x008fc400078e00ff */
[----:B------:R1:W-:Y:S01]  /*1ea0*/  LDGSTS.E [R9+0x200], [R234.64], !P2 ;  /* 0x00200000ea097fae */ /* 0x0003e2000d121844 */
[----:B------:R-:W-:-:S03]  /*1eb0*/  IMAD.WIDE R218, R3, 0x4, R236 ;  /* 0x0000000403da7825 */ /* 0x000fc600078e02ec */
[----:B------:R1:W-:Y:S01]  /*1ec0*/  LDGSTS.E [R9+0x400], [R226.64], !P2 ;  /* 0x00400000e2097fae */ /* 0x0003e2000d121844 */
[----:B------:R-:W-:-:S03]  /*1ed0*/  IMAD.WIDE R244, R5, 0x4, R236 ;  /* 0x0000000405f47825 */ /* 0x000fc600078e02ec */
[----:B------:R1:W-:Y:S01]  /*1ee0*/  LDGSTS.E [R9+0x600], [R224.64], !P2 ;  /* 0x00600000e0097fae */ /* 0x0003e2000d121844 */
[C---:B------:R-:W-:Y:S01]  /*1ef0*/  IMAD.WIDE R242, R5.reuse, 0x4, R234 ;  /* 0x0000000405f27825 */ /* 0x040fe200078e02ea */
[----:B------:R-:W-:Y:S02]  /*1f00*/  ISETP.GE.U32.AND P2, PT, R2, 0x7fffffc4, PT ;  /* 0x7fffffc40200780c */ /* 0x000fe40003f46070 */
[----:B------:R1:W-:Y:S01]  /*1f10*/  LDGSTS.E [R9+0x2000], [R244.64], !P1 ;  /* 0x02000000f4097fae */ /* 0x0003e2000c921844 */
[----:B------:R-:W-:Y:S01]  /*1f20*/  IMAD.WIDE R240, R5, 0x4, R226 ;  /* 0x0000000405f07825 */ /* 0x000fe200078e02e2 */
[----:B------:R-:W-:Y:S02]  /*1f30*/  IADD3 R2, R37, -0x2, RZ ;  /* 0xfffffffe25027810 */ /* 0x000fe40007ffe0ff */
[----:B------:R1:W-:Y:S01]  /*1f40*/  LDGSTS.E [R9+0x2200], [R242.64], !P1 ;  /* 0x02200000f2097fae */ /* 0x0003e2000c921844 */
[----:B------:R-:W-:-:S03]  /*1f50*/  IMAD.WIDE R238, R5, 0x4, R224 ;  /* 0x0000000405ee7825 */ /* 0x000fc600078e02e0 */
[----:B------:R-:W-:Y:S01]  /*1f60*/  STL [R1+0x7c0], R244 ;  /* 0x0007c0f401007387 */ /* 0x000fe20000100800 */
[----:B------:R-:W-:-:S03]  /*1f70*/  IMAD.WIDE R4, R4, 0x4, R224 ;  /* 0x0000000404047825 */ /* 0x000fc600078e02e0 */
[----:B------:R1:W-:Y:S01]  /*1f80*/  LDGSTS.E [R9+0x2400], [R240.64], !P1 ;  /* 0x02400000f0097fae */ /* 0x0003e2000c921844 */
[----:B------:R-:W-:-:S03]  /*1f90*/  IMAD.WIDE R216, R3, 0x4, R234 ;  /* 0x0000000403d87825 */ /* 0x000fc600078e02ea */
[----:B------:R-:W-:Y:S01]  /*1fa0*/  STL [R1+0x7bc], R245 ;  /* 0x0007bcf501007387 */ /* 0x000fe20000100800 */
[----:B------:R-:W-:Y:S02]  /*1fb0*/  IMAD.SHL.U32 R8, R8, 0x10, RZ ;  /* 0x0000001008087824 */ /* 0x000fe400078e00ff */
[----:B------:R-:W-:Y:S01]  /*1fc0*/  IMAD.WIDE R208, R3, 0x4, R226 ;  /* 0x0000000403d07825 */ /* 0x000fe200078e02e2 */
[----:B------:R1:W-:Y:S01]  /*1fd0*/  LDGSTS.E [R9+0x2600], [R238.64], !P1 ;  /* 0x02600000ee097fae */ /* 0x0003e2000c921844 */
[----:B------:R-:W-:Y:S02]  /*1fe0*/  ISETP.GE.U32.AND P1, PT, R2, 0x7fffffdf, PT ;  /* 0x7fffffdf0200780c */ /* 0x000fe40003f26070 */
[----:B------:R-:W-:Y:S01]  /*1ff0*/  IADD3 R2, R37, -0x6, RZ ;  /* 0xfffffffa25027810 */ /* 0x000fe20007ffe0ff */
[----:B------:R2:W-:Y:S01]  /*2000*/  LDGSTS.E [R9+0x4000], [R222.64], !P0 ;  /* 0x04000000de097fae */ /* 0x0005e2000c121844 */
[----:B------:R-:W-:-:S03]  /*2010*/  IMAD.WIDE R214, R3, 0x4, R224 ;  /* 0x0000000403d67825 */ /* 0x000fc600078e02e0 */
[----:B------:R2:W-:Y:S01]  /*2020*/  STL [R1+0x7b8], R223 ;  /* 0x0007b8df01007387 */ /* 0x0005e20000100800 */
[----:B------:R-:W-:-:S03]  /*2030*/  IMAD.WIDE R212, R8, 0x4, R236 ;  /* 0x0000000408d47825 */ /* 0x000fc600078e02ec */
[----:B------:R3:W-:Y:S01]  /*2040*/  STL.64 [R1+0x7a8], R218 ;  /* 0x0007a8da01007387 */ /* 0x0007e20000100a00 */
[----:B------:R-:W-:-:S03]  /*2050*/  IMAD.WIDE R210, R8, 0x4, R234 ;  /* 0x0000000408d27825 */ /* 0x000fc600078e02ea */
[----:B------:R4:W-:Y:S01]  /*2060*/  STL.64 [R1+0x7b0], R216 ;  /* 0x0007b0d801007387 */ /* 0x0009e20000100a00 */
[----:B------:R-:W-:Y:S01]  /*2070*/  IMAD.WIDE R200, R8, 0x4, R226 ;  /* 0x0000000408c87825 */ /* 0x000fe200078e02e2 */
[----:B--2---:R-:W-:-:S03]  /*2080*/  SHF.L.U32 R223, R41, 0x2, RZ ;  /* 0x0000000229df7819 */ /* 0x004fc600000006ff */
[----:B------:R-:W-:Y:S01]  /*2090*/  IMAD.WIDE R206, R8, 0x4, R224 ;  /* 0x0000000408ce7825 */ /* 0x000fe200078e02e0 */
[----:B------:R-:W-:Y:S01]  /*20a0*/  LOP3.LUT R252, R223, 0x60, RZ, 0x3c, !PT ;  /* 0x00000060dffc7812 */ /* 0x000fe200078e3cff */
[----:B------:R2:W-:Y:S04]  /*20b0*/  LDGSTS.E [R223+0x4200], [R220.64], !P0 ;  /* 0x04200000dcdf7fae */ /* 0x0005e8000c121844 */
[----:B------:R2:W-:Y:S04]  /*20c0*/  LDGSTS.E [R223+0x4400], [R230.64], !P0 ;  /* 0x04400000e6df7fae */ /* 0x0005e8000c121844 */
[----:B------:R2:W-:Y:S01]  /*20d0*/  LDGSTS.E [R223+0x4600], [R4.64], !P0 ;  /* 0x0460000004df7fae */ /* 0x0005e2000c121844 */
[----:B------:R-:W-:-:S02]  /*20e0*/  ISETP.GE.U32.AND P0, PT, R2, 0x7fffffdb, PT ;  /* 0x7fffffdb0200780c */ /* 0x000fc40003f06070 */
[----:B------:R-:W-:Y:S01]  /*20f0*/  IADD3 R2, R37, -0xa, RZ ;  /* 0xfffffff625027810 */ /* 0x000fe20007ffe0ff */
[----:B------:R3:W-:Y:S04]  /*2100*/  LDGSTS.E [R223+0x6000], [R218.64], !P5 ;  /* 0x06000000dadf7fae */ /* 0x0007e8000e921844 */
[----:B------:R4:W-:Y:S04]  /*2110*/  LDGSTS.E [R223+0x6200], [R216.64], !P5 ;  /* 0x06200000d8df7fae */ /* 0x0009e8000e921844 */
[----:B------:R2:W-:Y:S01]  /*2120*/  LDGSTS.E [R223+0x6400], [R208.64], !P5 ;  /* 0x06400000d0df7fae */ /* 0x0005e2000e921844 */
[----:B---3--:R-:W-:-:S03]  /*2130*/  IMAD.MOV.U32 R218, RZ, RZ, c[0x0][0x188] ;  /* 0x00006200ffda7624 */ /* 0x008fc600078e00ff */
[----:B------:R2:W-:Y:S01]  /*2140*/  LDGSTS.E [R223+0x6600], [R214.64], !P5 ;  /* 0x06600000d6df7fae */ /* 0x0005e2000e921844 */
[----:B------:R-:W-:Y:S01]  /*2150*/  ISETP.GE.U32.AND P5, PT, R2, 0x7fffffd7, PT ;  /* 0x7fffffd70200780c */ /* 0x000fe20003fa6070 */
[----:B----4-:R-:W-:Y:S02]  /*2160*/  IMAD.MOV.U32 R217, RZ, RZ, c[0x0][0x180] ;  /* 0x00006000ffd97624 */ /* 0x010fe400078e00ff */
[----:B------:R2:W-:Y:S01]  /*2170*/  LDGSTS.E [R223+0x8000], [R212.64], !P6 ;  /* 0x08000000d4df7fae */ /* 0x0005e2000f121844 */
[C---:B------:R-:W-:Y:S02]  /*2180*/  IMAD R3, R218.reuse, 0x14, RZ ;  /* 0x00000014da037824 */ /* 0x040fe400078e02ff */
[----:B------:R-:W-:Y:S01]  /*2190*/  IMAD R8, R218, 0x18, RZ ;  /* 0x00000018da087824 */ /* 0x000fe200078e02ff */
[----:B------:R-:W-:Y:S01]  /*21a0*/  IADD3 R2, R217, -0xe, RZ ;  /* 0xfffffff2d9027810 */ /* 0x000fe20007ffe0ff */
[----:B------:R-:W-:Y:S01]  /*21b0*/  IMAD.WIDE R204, R3, 0x4, R236 ;  /* 0x0000000403cc7825 */ /* 0x000fe200078e02ec */
[----:B------:R2:W-:Y:S01]  /*21c0*/  LDGSTS.E [R223+0x8200], [R210.64], !P6 ;  /* 0x08200000d2df7fae */ /* 0x0005e2000f121844 */
[----:B------:R-:W-:-:S02]  /*21d0*/  IADD3 R41, R217, -0x33, RZ ;  /* 0xffffffcdd9297810 */ /* 0x000fc40007ffe0ff */
[----:B------:R-:W-:Y:S01]  /*21e0*/  IMAD.WIDE R202, R3, 0x4, R234 ;  /* 0x0000000403ca7825 */ /* 0x000fe200078e02ea */
[----:B------:R2:W-:Y:S01]  /*21f0*/  LDGSTS.E [R223+0x8400], [R200.64], !P6 ;  /* 0x08400000c8df7fae */ /* 0x0005e2000f121844 */
[----:B------:R-:W-:Y:S02]  /*2200*/  IADD3 R51, R217, -0x32, RZ ;  /* 0xffffffced9337810 */ /* 0x000fe40007ffe0ff */
[C---:B------:R-:W-:Y:S01]  /*2210*/  IMAD.WIDE R192, R3.reuse, 0x4, R226 ;  /* 0x0000000403c07825 */ /* 0x040fe200078e02e2 */
[----:B------:R2:W-:Y:S01]  /*2220*/  LDGSTS.E [R223+0x8600], [R206.64], !P6 ;  /* 0x08600000cedf7fae */ /* 0x0005e2000f121844 */
[----:B------:R-:W-:Y:S02]  /*2230*/  ISETP.GE.U32.AND P6, PT, R2, 0x7fffffd3, PT ;  /* 0x7fffffd30200780c */ /* 0x000fe40003fc6070 */
[----:B------:R-:W-:Y:S01]  /*2240*/  IMAD.WIDE R198, R3, 0x4, R224 ;  /* 0x0000000403c67825 */ /* 0x000fe200078e02e0 */
[----:B------:R-:W-:Y:S01]  /*2250*/  IADD3 R2, R217, -0x12, RZ ;  /* 0xffffffeed9027810 */ /* 0x000fe20007ffe0ff */
[----:B------:R2:W-:Y:S02]  /*2260*/  LDGSTS.E [R223+0xa000], [R204.64], !P3 ;  /* 0x0a000000ccdf7fae */ /* 0x0005e4000d921844 */
[----:B------:R-:W-:-:S02]  /*2270*/  IMAD.WIDE R196, R8, 0x4, R236 ;  /* 0x0000000408c47825 */ /* 0x000fc400078e02ec */
[----:B------:R2:W-:Y:S02]  /*2280*/  LDGSTS.E [R223+0xa200], [R202.64], !P3 ;  /* 0x0a200000cadf7fae */ /* 0x0005e4000d921844 */
[----:B------:R-:W-:Y:S02]  /*2290*/  IMAD R3, R218, 0x1c, RZ ;  /* 0x0000001cda037824 */ /* 0x000fe400078e02ff */
[C---:B------:R-:W-:Y:S01]  /*22a0*/  IMAD.WIDE R194, R8.reuse, 0x4, R234 ;  /* 0x0000000408c27825 */ /* 0x040fe200078e02ea */
[----:B------:R2:W-:Y:S03]  /*22b0*/  LDGSTS.E [R223+0xa400], [R192.64], !P3 ;  /* 0x0a400000c0df7fae */ /* 0x0005e6000d921844 */
[----:B------:R-:W-:Y:S01]  /*22c0*/  IMAD.WIDE R184, R8, 0x4, R226 ;  /* 0x0000000408b87825 */ /* 0x000fe200078e02e2 */
[----:B------:R2:W-:Y:S01]  /*22d0*/  LDGSTS.E [R223+0xa600], [R198.64], !P3 ;  /* 0x0a600000c6df7fae */ /* 0x0005e2000d921844 */
[----:B------:R-:W-:-:S02]  /*22e0*/  ISETP.GE.U32.AND P3, PT, R2, 0x7fffffcf, PT ;  /* 0x7fffffcf0200780c */ /* 0x000fc40003f66070 */
[----:B------:R-:W-:Y:S01]  /*22f0*/  IMAD.WIDE R190, R8, 0x4, R224 ;  /* 0x0000000408be7825 */ /* 0x000fe200078e02e0 */
[----:B------:R-:W-:Y:S01]  /*2300*/  IADD3 R2, R217, -0x16, RZ ;  /* 0xffffffead9027810 */ /* 0x000fe20007ffe0ff */
[----:B------:R2:W-:Y:S02]  /*2310*/  LDGSTS.E [R223+0xc000], [R196.64], !P4 ;  /* 0x0c000000c4df7fae */ /* 0x0005e4000e121844 */
[C---:B------:R-:W-:Y:S02]  /*2320*/  IMAD.WIDE R188, R3.reuse, 0x4, R236 ;  /* 0x0000000403bc7825 */ /* 0x040fe400078e02ec */
[----:B------:R2:W-:Y:S02]  /*2330*/  LDGSTS.E [R223+0xc200], [R194.64], !P4 ;  /* 0x0c200000c2df7fae */ /* 0x0005e4000e121844 */
[C---:B------:R-:W-:Y:S02]  /*2340*/  IMAD.WIDE R186, R3.reuse, 0x4, R234 ;  /* 0x0000000403ba7825 */ /* 0x040fe400078e02ea */
[----:B------:R2:W-:Y:S02]  /*2350*/  LDGSTS.E [R223+0xc400], [R184.64], !P4 ;  /* 0x0c400000b8df7fae */ /* 0x0005e4000e121844 */
[----:B------:R-:W-:-:S02]  /*2360*/  IMAD.WIDE R180, R3, 0x4, R226 ;  /* 0x0000000403b47825 */ /* 0x000fc400078e02e2 */
[----:B------:R2:W-:Y:S01]  /*2370*/  LDGSTS.E [R223+0xc600], [R190.64], !P4 ;  /* 0x0c600000bedf7fae */ /* 0x0005e2000e121844 */
[----:B------:R-:W-:Y:S01]  /*2380*/  ISETP.GE.U32.AND P4, PT, R2, 0x7fffffcb, PT ;  /* 0x7fffffcb0200780c */ /* 0x000fe20003f86070 */
[----:B------:R-:W-:Y:S01]  /*2390*/  IMAD.WIDE R182, R3, 0x4, R224 ;  /* 0x0000000403b67825 */ /* 0x000fe200078e02e0 */
[----:B------:R-:W-:Y:S01]  /*23a0*/  IADD3 R2, R217, -0x1a, RZ ;  /* 0xffffffe6d9027810 */ /* 0x000fe20007ffe0ff */
[----:B------:R2:W-:Y:S01]  /*23b0*/  LDGSTS.E [R223+0xe000], [R188.64], !P2 ;  /* 0x0e000000bcdf7fae */ /* 0x0005e2000d121844 */
[----:B------:R-:W-:Y:S01]  /*23c0*/  LOP3.LUT R3, R223, 0x20, RZ, 0x3c, !PT ;  /* 0x00000020df037812 */ /* 0x000fe200078e3cff */
[C---:B------:R-:W-:Y:S02]  /*23d0*/  IMAD.WIDE R46, R218.reuse, 0x4, R236 ;  /* 0x00000004da2e7825 */ /* 0x040fe400078e02ec */
[----:B------:R2:W-:Y:S02]  /*23e0*/  LDGSTS.E [R223+0xe200], [R186.64], !P2 ;  /* 0x0e200000badf7fae */ /* 0x0005e4000d121844 */
[----:B------:R-:W-:-:S02]  /*23f0*/  IMAD R8, R218, 0x5, RZ ;  /* 0x00000005da087824 */ /* 0x000fc400078e02ff */
[C---:B------:R-:W-:Y:S01]  /*2400*/  IMAD.WIDE R42, R218.reuse, 0x4, R234 ;  /* 0x00000004da2a7825 */ /* 0x040fe200078e02ea */
[----:B------:R2:W-:Y:S03]  /*2410*/  LDGSTS.E [R223+0xe400], [R180.64], !P2 ;  /* 0x0e400000b4df7fae */ /* 0x0005e6000d121844 */
[----:B------:R-:W-:Y:S01]  /*2420*/  IMAD.WIDE R38, R218, 0x4, R226 ;  /* 0x00000004da267825 */ /* 0x000fe200078e02e2 */
[----:B------:R2:W-:Y:S01]  /*2430*/  LDGSTS.E [R223+0xe600], [R182.64], !P2 ;  /* 0x0e600000b6df7fae */ /* 0x0005e2000d121844 */
[----:B------:R-:W-:Y:S02]  /*2440*/  ISETP.GE.U32.AND P2, PT, R2, 0x7fffffc7, PT ;  /* 0x7fffffc70200780c */ /* 0x000fe40003f46070 */
[C---:B------:R-:W-:Y:S01]  /*2450*/  IMAD.WIDE R22, R218.reuse, 0x4, R224 ;  /* 0x00000004da167825 */ /* 0x040fe200078e02e0 */
[----:B------:R-:W-:Y:S01]  /*2460*/  IADD3 R2, R217, -0x1e, RZ ;  /* 0xffffffe2d9027810 */ /* 0x000fe20007ffe0ff */
[----:B------:R3:W-:Y:S02]  /*2470*/  LDGSTS.E [R3+0x800], [R46.64], !P1 ;  /* 0x008000002e037fae */ /* 0x0007e4000c921844 */
[----:B-1----:R-:W-:-:S02]  /*2480*/  IMAD R9, R218, 0x9, RZ ;  /* 0x00000009da097824 */ /* 0x002fc400078e02ff */
[C---:B------:R-:W-:Y:S01]  /*2490*/  IMAD.WIDE R178, R8.reuse, 0x4, R236 ;  /* 0x0000000408b27825 */ /* 0x040fe200078e02ec */
[----:B------:R1:W-:Y:S03]  /*24a0*/  LDGSTS.E [R3+0xa00], [R42.64], !P1 ;  /* 0x00a000002a037fae */ /* 0x0003e6000c921844 */
        /* <DEDUP_REMOVED lines=8> */
[----:B------:R-:W-:Y:S02]  /*2530*/  IMAD R8, R218, 0xd, RZ ;  /* 0x0000000dda087824 */ /* 0x000fe400078e02ff */
        /* <DEDUP_REMOVED lines=8> */
[----:B------:R1:W-:Y:S01]  /*25c0*/  LDGSTS.E [R3+0x4800], [R172.64], !P5 ;  /* 0x04800000ac037fae */ /* 0x0003e2000e921844 */
[----:B------:R-:W-:Y:S02]  /*25d0*/  IADD3 R2, R217, -0x7, RZ ;  /* 0xfffffff9d9027810 */ /* 0x000fe40007ffe0ff */
[----:B------:R-:W-:Y:S01]  /*25e0*/  IMAD R9, R218, 0x11, RZ ;  /* 0x00000011da097824 */ /* 0x000fe200078e02ff */
[----:B------:R1:W-:Y:S01]  /*25f0*/  LDGSTS.E [R3+0x4a00], [R170.64], !P5 ;  /* 0x04a00000aa037fae */ /* 0x0003e2000e921844 */
[----:B------:R-:W-:-:S03]  /*2600*/  IMAD.WIDE R164, R8, 0x4, R236 ;  /* 0x0000000408a47825 */ /* 0x000fc600078e02ec */
[----:B------:R1:W-:Y:S01]  /*2610*/  LDGSTS.E [R3+0x4c00], [R160.64], !P5 ;  /* 0x04c00000a0037fae */ /* 0x0003e2000e921844 */
[----:B------:R-:W-:-:S03]  /*2620*/  IMAD.WIDE R162, R8, 0x4, R234 ;  /* 0x0000000408a27825 */ /* 0x000fc600078e02ea */
[----:B------:R1:W-:Y:S01]  /*2630*/  LDGSTS.E [R3+0x4e00], [R166.64], !P5 ;  /* 0x04e00000a6037fae */ /* 0x0003e2000e921844 */
[----:B------:R-:W-:Y:S01]  /*2640*/  IMAD.WIDE R152, R8, 0x4, R226 ;  /* 0x0000000408987825 */ /* 0x000fe200078e02e2 */
[----:B------:R-:W-:Y:S02]  /*2650*/  ISETP.GE.U32.AND P5, PT, R2, 0x7fffffda, PT ;  /* 0x7fffffda0200780c */ /* 0x000fe40003fa6070 */
[----:B------:R1:W-:Y:S01]  /*2660*/  LDGSTS.E [R3+0x6800], [R164.64], !P6 ;  /* 0x06800000a4037fae */ /* 0x0003e2000f121844 */
[----:B------:R-:W-:Y:S01]  /*2670*/  IMAD.WIDE R158, R8, 0x4, R224 ;  /* 0x00000004089e7825 */ /* 0x000fe200078e02e0 */
[----:B------:R-:W-:Y:S02]  /*2680*/  IADD3 R2, R217, -0xb, RZ ;  /* 0xfffffff5d9027810 */ /* 0x000fe40007ffe0ff */
[----:B------:R1:W-:Y:S01]  /*2690*/  LDGSTS.E [R3+0x6a00], [R162.64], !P6 ;  /* 0x06a00000a2037fae */ /* 0x0003e2000f121844 */
[----:B------:R-:W-:Y:S02]  /*26a0*/  IMAD R8, R218, 0x15, RZ ;  /* 0x00000015da087824 */ /* 0x000fe400078e02ff */
        /* <DEDUP_REMOVED lines=8> */
[----:B------:R-:W-:Y:S01]  /*2730*/  IMAD.WIDE R150, R9, 0x4, R224 ;  /* 0x0000000409967825 */ /* 0x000fe200078e02e0 */
[----:B------:R1:W-:Y:S03]  /*2740*/  LDGSTS.E [R3+0x8a00], [R154.64], !P3 ;  /* 0x08a000009a037fae */ /* 0x0003e6000d921844 */
[----:B------:R-:W-:Y:S01]  /*2750*/  IMAD R9, R218, 0x19, RZ ;  /* 0x00000019da097824 */ /* 0x000fe200078e02ff */
[----:B------:R1:W-:Y:S01]  /*2760*/  LDGSTS.E [R3+0x8c00], [R144.64], !P3 ;  /* 0x08c0000090037fae */ /* 0x0003e2000d921844 */
[----:B------:R-:W-:-:S03]  /*2770*/  IMAD.WIDE R148, R8, 0x4, R236 ;  /* 0x0000000408947825 */ /* 0x000fc600078e02ec */
[----:B------:R1:W-:Y:S01]  /*2780*/  LDGSTS.E [R3+0x8e00], [R150.64], !P3 ;  /* 0x08e0000096037fae */ /* 0x0003e2000d921844 */
[----:B------:R-:W-:Y:S01]  /*2790*/  IMAD.WIDE R146, R8, 0x4, R234 ;  /* 0x0000000408927825 */ /* 0x000fe200078e02ea */
[----:B------:R-:W-:Y:S02]  /*27a0*/  ISETP.GE.U32.AND P3, PT, R2, 0x7fffffd2, PT ;  /* 0x7fffffd20200780c */ /* 0x000fe40003f66070 */
[----:B------:R1:W-:Y:S01]  /*27b0*/  LDGSTS.E [R3+0xa800], [R148.64], !P4 ;  /* 0x0a80000094037fae */ /* 0x0003e2000e121844 */
[C---:B------:R-:W-:Y:S01]  /*27c0*/  IMAD.WIDE R136, R8.reuse, 0x4, R226 ;  /* 0x0000000408887825 */ /* 0x040fe200078e02e2 */
[----:B------:R-:W-:Y:S02]  /*27d0*/  IADD3 R2, R217, -0x13, RZ ;  /* 0xffffffedd9027810 */ /* 0x000fe40007ffe0ff */
[----:B------:R1:W-:Y:S01]  /*27e0*/  LDGSTS.E [R3+0xaa00], [R146.64], !P4 ;  /* 0x0aa0000092037fae */ /* 0x0003e2000e121844 */
[----:B------:R-:W-:-:S03]  /*27f0*/  IMAD.WIDE R142, R8, 0x4, R224 ;  /* 0x00000004088e7825 */ /* 0x000fc600078e02e0 */
[----:B------:R1:W-:Y:S01]  /*2800*/  LDGSTS.E [R3+0xac00], [R136.64], !P4 ;  /* 0x0ac0000088037fae */ /* 0x0003e2000e121844 */
[----:B------:R-:W-:Y:S02]  /*2810*/  IMAD R8, R218, 0x1d, RZ ;  /* 0x0000001dda087824 */ /* 0x000fe400078e02ff */
[C---:B------:R-:W-:Y:S01]  /*2820*/  IMAD.WIDE R140, R9.reuse, 0x4, R236 ;  /* 0x00000004098c7825 */ /* 0x040fe200078e02ec */
[----:B------:R1:W-:Y:S01]  /*2830*/  LDGSTS.E [R3+0xae00], [R142.64], !P4 ;  /* 0x0ae000008e037fae */ /* 0x0003e2000e121844 */
[----:B------:R-:W-:Y:S02]  /*2840*/  ISETP.GE.U32.AND P4, PT, R2, 0x7fffffce, PT ;  /* 0x7fffffce0200780c */ /* 0x000fe40003f86070 */
[----:B------:R-:W-:Y:S01]  /*2850*/  IMAD.WIDE R138, R9, 0x4, R234 ;  /* 0x00000004098a7825 */ /* 0x000fe200078e02ea */
[----:B------:R1:W-:Y:S01]  /*2860*/  LDGSTS.E [R3+0xc800], [R140.64], !P2 ;  /* 0x0c8000008c037fae */ /* 0x0003e2000d121844 */
[----:B------:R-:W-:Y:S02]  /*2870*/  IADD3 R2, R217, -0x17, RZ ;  /* 0xffffffe9d9027810 */ /* 0x000fe40007ffe0ff */
[C---:B------:R-:W-:Y:S01]  /*2880*/  IMAD.WIDE R128, R9.reuse, 0x4, R226 ;  /* 0x0000000409807825 */ /* 0x040fe200078e02e2 */
[----:B------:R1:W-:Y:S03]  /*2890*/  LDGSTS.E [R3+0xca00], [R138.64], !P2 ;  /* 0x0ca000008a037fae */ /* 0x0003e6000d121844 */
[----:B------:R-:W-:Y:S01]  /*28a0*/  IMAD.WIDE R134, R9, 0x4, R224 ;  /* 0x0000000409867825 */ /* 0x000fe200078e02e0 */
[----:B------:R1:W-:Y:S03]  /*28b0*/  LDGSTS.E [R3+0xcc00], [R128.64], !P2 ;  /* 0x0cc0000080037fae */ /* 0x0003e6000d121844 */
[----:B------:R-:W-:Y:S01]  /*28c0*/  IMAD.WIDE R132, R8, 0x4, R236 ;  /* 0x0000000408847825 */ /* 0x000fe200078e02ec */
[----:B------:R1:W-:Y:S01]  /*28d0*/  LDGSTS.E [R3+0xce00], [R134.64], !P2 ;  /* 0x0ce0000086037fae */ /* 0x0003e2000d121844 */
[----:B------:R-:W-:-:S02]  /*28e0*/  ISETP.GE.U32.AND P2, PT, R2, 0x7fffffca, PT ;  /* 0x7fffffca0200780c */ /* 0x000fc40003f46070 */
[C---:B------:R-:W-:Y:S01]  /*28f0*/  IMAD.WIDE R130, R8.reuse, 0x4, R234 ;  /* 0x0000000408827825 */ /* 0x040fe200078e02ea */
[----:B------:R1:W-:Y:S01]  /*2900*/  LDGSTS.E [R3+0xe800], [R132.64], !P1 ;  /* 0x0e80000084037fae */ /* 0x0003e2000c921844 */
[----:B------:R-:W-:Y:S02]  /*2910*/  IADD3 R2, R217, -0x1b, RZ ;  /* 0xffffffe5d9027810 */ /* 0x000fe40007ffe0ff */
[C---:B------:R-:W-:Y:S01]  /*2920*/  IMAD.WIDE R124, R8.reuse, 0x4, R226 ;  /* 0x00000004087c7825 */ /* 0x040fe200078e02e2 */
[----:B------:R1:W-:Y:S03]  /*2930*/  LDGSTS.E [R3+0xea00], [R130.64], !P1 ;  /* 0x0ea0000082037fae */ /* 0x0003e6000c921844 */
[----:B------:R-:W-:Y:S01]  /*2940*/  IMAD.WIDE R126, R8, 0x4, R224 ;  /* 0x00000004087e7825 */ /* 0x000fe200078e02e0 */
[----:B------:R1:W-:Y:S03]  /*2950*/  LDGSTS.E [R3+0xec00], [R124.64], !P1 ;  /* 0x0ec000007c037fae */ /* 0x0003e6000c921844 */
[C---:B------:R-:W-:Y:S01]  /*2960*/  IMAD.SHL.U32 R9, R218.reuse, 0x2, RZ ;  /* 0x00000002da097824 */ /* 0x040fe200078e00ff */
[----:B------:R3:W-:Y:S01]  /*2970*/  STL.64 [R1+0x40], R46 ;  /* 0x0000402e01007387 */ /* 0x0007e20000100a00 */
[----:B------:R-:W-:-:S03]  /*2980*/  IMAD R8, R218, 0x6, RZ ;  /* 0x00000006da087824 */ /* 0x000fc600078e02ff */
[----:B------:R1:W-:Y:S01]  /*2990*/  LDGSTS.E [R3+0xee00], [R126.64], !P1 ;  /* 0x0ee000007e037fae */ /* 0x0003e2000c921844 */
[----:B------:R-:W-:Y:S01]  /*29a0*/  ISETP.GE.U32.AND P1, PT, R2, 0x7fffffc6, PT ;  /* 0x7fffffc60200780c */ /* 0x000fe20003f26070 */
[C---:B------:R-:W-:Y:S01]  /*29b0*/  IMAD.WIDE R122, R8.reuse, 0x4, R234 ;  /* 0x00000004087a7825 */ /* 0x040fe200078e02ea */
[----:B------:R-:W-:Y:S01]  /*29c0*/  IADD3 R2, R217, -0x1f, RZ ;  /* 0xffffffe1d9027810 */ /* 0x000fe20007ffe0ff */
[----:B------:R4:W-:Y:S02]  /*29d0*/  STL.64 [R1+0x38], R42 ;  /* 0x0000382a01007387 */ /* 0x0009e40000100a00 */
[C---:B------:R-:W-:Y:S02]  /*29e0*/  IMAD.WIDE R114, R8.reuse, 0x4, R226 ;  /* 0x0000000408727825 */ /* 0x040fe400078e02e2 */
[----:B------:R2:W-:Y:S02]  /*29f0*/  STL.64 [R1+0x30], R38 ;  /* 0x0000302601007387 */ /* 0x0005e40000100a00 */
[----:B---3--:R-:W-:Y:S01]  /*2a00*/  IMAD.WIDE R46, R9, 0x4, R236 ;  /* 0x00000004092e7825 */ /* 0x008fe200078e02ec */
[----:B-1----:R-:W-:Y:S01]  /*2a10*/  LOP3.LUT R3, R223, 0x40, RZ, 0x3c, !PT ;  /* 0x00000040df037812 */ /* 0x002fe200078e3cff */
[----:B------:R1:W-:Y:S02]  /*2a20*/  STL.64 [R1+0x28], R22 ;  /* 0x0000281601007387 */ /* 0x0003e40000100a00 */
[----:B------:R-:W-:-:S02]  /*2a30*/  IMAD.WIDE R120, R8, 0x4, R224 ;  /* 0x0000000408787825 */ /* 0x000fc400078e02e0 */
[----:B------:R-:W-:Y:S02]  /*2a40*/  STL.64 [R1+0x20], R46 ;  /* 0x0000202e01007387 */ /* 0x000fe40000100a00 */
[C---:B----4-:R-:W-:Y:S02]  /*2a50*/  IMAD.WIDE R42, R9.reuse, 0x4, R234 ;  /* 0x00000004092a7825 */ /* 0x050fe400078e02ea */
[----:B------:R3:W-:Y:S02]  /*2a60*/  LDGSTS.E [R3+0x1000], [R46.64], !P0 ;  /* 0x010000002e037fae */ /* 0x0007e4000c121844 */
[C---:B--2---:R-:W-:Y:S02]  /*2a70*/  IMAD.WIDE R38, R9.reuse, 0x4, R226 ;  /* 0x0000000409267825 */ /* 0x044fe400078e02e2 */
[----:B------:R2:W-:Y:S02]  /*2a80*/  STL.64 [R1+0x18], R42 ;  /* 0x0000182a01007387 */ /* 0x0005e40000100a00 */
[----:B-1----:R-:W-:-:S02]  /*2a90*/  IMAD.WIDE R22, R9, 0x4, R224 ;  /* 0x0000000409167825 */ /* 0x002fc400078e02e0 */
[----:B------:R2:W-:Y:S02]  /*2aa0*/  LDGSTS.E [R3+0x1200], [R42.64], !P0 ;  /* 0x012000002a037fae */ /* 0x0005e4000c121844 */
[----:B------:R-:W-:Y:S02]  /*2ab0*/  IMAD R9, R218, 0xa, RZ ;  /* 0x0000000ada097824 */ /* 0x000fe400078e02ff */
[----:B------:R3:W-:Y:S02]  /*2ac0*/  LDGSTS.E [R3+0x1400], [R38.64], !P0 ;  /* 0x0140000026037fae */ /* 0x0007e4000c121844 */
[C---:B------:R-:W-:Y:S02]  /*2ad0*/  IMAD.WIDE R118, R9.reuse, 0x4, R236 ;  /* 0x0000000409767825 */ /* 0x040fe400078e02ec */
[----:B------:R1:W-:Y:S01]  /*2ae0*/  LDGSTS.E [R3+0x1600], [R22.64], !P0 ;  /* 0x0160000016037fae */ /* 0x0003e2000c121844 */
[----:B------:R-:W-:Y:S01]  /*2af0*/  ISETP.GE.U32.AND P0, PT, R2, 0x7fffffc2, PT ;  /* 0x7fffffc20200780c */ /* 0x000fe20003f06070 */
[----:B------:R-:W-:Y:S01]  /*2b00*/  IMAD.WIDE R116, R9, 0x4, R234 ;  /* 0x0000000409747825 */ /* 0x000fe200078e02ea */
[----:B------:R-:W-:Y:S01]  /*2b10*/  IADD3 R2, R217, -0x4, RZ ;  /* 0xfffffffcd9027810 */ /* 0x000fe20007ffe0ff */
[----:B------:R-:W-:Y:S02]  /*2b20*/  STL.64 [R1+0x10], R38 ;  /* 0x0000102601007387 */ /* 0x000fe40000100a00 */
[----:B--2---:R-:W-:-:S02]  /*2b30*/  IMAD.WIDE R42, R8, 0x4, R236 ;  /* 0x00000004082a7825 */ /* 0x004fc400078e02ec */
[----:B------:R1:W-:Y:S02]  /*2b40*/  STL.64 [R1+0x8], R22 ;  /* 0x0000081601007387 */ /* 0x0003e40000100a00 */
[----:B------:R-:W-:Y:S02]  /*2b50*/  IMAD R8, R218, 0xe, RZ ;  /* 0x0000000eda087824 */ /* 0x000fe400078e02ff */
[----:B------:R3:W-:Y:S01]  /*2b60*/  LDGSTS.E [R3+0x3000], [R42.64], !P5 ;  /* 0x030000002a037fae */ /* 0x0007e2000e921844 */
[----:B------:R-:W-:-:S03]  /*2b70*/  IMAD.WIDE R106, R9, 0x4, R226 ;  /* 0x00000004096a7825 */ /* 0x000fc600078e02e2 */
[----:B------:R3:W-:Y:S01]  /*2b80*/  LDGSTS.E [R3+0x3200], [R122.64], !P5 ;  /* 0x032000007a037fae */ /* 0x0007e2000e921844 */
[----:B------:R-:W-:-:S03]  /*2b90*/  IMAD.WIDE R112, R9, 0x4, R224 ;  /* 0x0000000409707825 */ /* 0x000fc600078e02e0 */
[----:B------:R3:W-:Y:S01]  /*2ba0*/  LDGSTS.E [R3+0x3400], [R114.64], !P5 ;  /* 0x0340000072037fae */ /* 0x0007e2000e921844 */
[----:B------:R-:W-:-:S03]  /*2bb0*/  IMAD.WIDE R110, R8, 0x4, R236 ;  /* 0x00000004086e7825 */ /* 0x000fc600078e02ec */
[----:B------:R3:W-:Y:S01]  /*2bc0*/  LDGSTS.E [R3+0x3600], [R120.64], !P5 ;  /* 0x0360000078037fae */ /* 0x0007e2000e921844 */
[----:B------:R-:W-:Y:S01]  /*2bd0*/  ISETP.GE.U32.AND P5, PT, R2, 0x7fffffdd, PT ;  /* 0x7fffffdd0200780c */ /* 0x000fe20003fa6070 */
[----:B------:R-:W-:Y:S01]  /*2be0*/  IMAD R9, R218, 0x12, RZ ;  /* 0x00000012da097824 */ /* 0x000fe200078e02ff */
[----:B------:R-:W-:Y:S01]  /*2bf0*/  IADD3 R2, R217, -0x8, RZ ;  /* 0xfffffff8d9027810 */ /* 0x000fe20007ffe0ff */
        /* <DEDUP_REMOVED lines=17> */
[----:B------:R-:W-:Y:S01]  /*2d10*/  IMAD.WIDE R96, R9, 0x4, R224 ;  /* 0x0000000409607825 */ /* 0x000fe200078e02e0 */
[----:B------:R-:W-:Y:S02]  /*2d20*/  ISETP.GE.U32.AND P3, PT, R2, 0x7fffffd5, PT ;  /* 0x7fffffd50200780c */ /* 0x000fe40003f66070 */
[----:B------:R-:W-:Y:S01]  /*2d30*/  IADD3 R2, R217, -0x10, RZ ;  /* 0xfffffff0d9027810 */ /* 0x000fe20007ffe0ff */
[----:B------:R-:W-:Y:S01]  /*2d40*/  IMAD R9, R218, 0x1a, RZ ;  /* 0x0000001ada097824 */ /* 0x000fe200078e02ff */
        /* <DEDUP_REMOVED lines=10> */
[----:B------:R-:W-:Y:S01]  /*2df0*/  IMAD R8, R218, 0x1e, RZ ;  /* 0x0000001eda087824 */ /* 0x000fe200078e02ff */
[----:B------:R-:W-:Y:S01]  /*2e00*/  IADD3 R2, R217, -0x14, RZ ;  /* 0xffffffecd9027810 */ /* 0x000fe20007ffe0ff */
        /* <DEDUP_REMOVED lines=12> */
[----:B-1----:R-:W-:Y:S01]  /*2ed0*/  IMAD R23, R218, 0x3, RZ ;  /* 0x00000003da177824 */ /* 0x002fe200078e02ff */
        /* <DEDUP_REMOVED lines=20> */
[----:B------:R-:W-:Y:S01]  /*3020*/  IMAD.WIDE R66, R22, 0x4, R236 ;  /* 0x0000000416427825 */ /* 0x000fe200078e02ec */
[----:B------:R4:W-:Y:S03]  /*3030*/  LDGSTS.E [R252+0x1c00], [R248.64], !P5 ;  /* 0x01c00000f8fc7fae */ /* 0x0009e6000e921844 */
[----:B---3--:R-:W-:Y:S01]  /*3040*/  IMAD R3, R218, 0xb, RZ ;  /* 0x0000000bda037824 */ /* 0x008fe200078e02ff */
[----:B------:R3:W-:Y:S01]  /*3050*/  LDGSTS.E [R252+0x1e00], [R246.64], !P5 ;  /* 0x01e00000f6fc7fae */ /* 0x0007e2000e921844 */
[----:B------:R-:W-:Y:S01]  /*3060*/  IMAD.WIDE R70, R22, 0x4, R234 ;  /* 0x0000000416467825 */ /* 0x000fe200078e02ea */
[----:B------:R-:W-:-:S02]  /*3070*/  ISETP.GE.U32.AND P5, PT, R2, 0x7fffffc1, PT ;  /* 0x7fffffc10200780c */ /* 0x000fc40003fa6070 */
[----:B------:R1:W-:Y:S01]  /*3080*/  LDGSTS.E [R252+0x3800], [R66.64], !P6 ;  /* 0x0380000042fc7fae */ /* 0x0003e2000f121844 */
[----:B------:R-:W-:-:S03]  /*3090*/  IMAD.WIDE R60, R22, 0x4, R226 ;  /* 0x00000004163c7825 */ /* 0x000fc600078e02e2 */
[----:B------:R1:W-:Y:S01]  /*30a0*/  LDGSTS.E [R252+0x3a00], [R70.64], !P6 ;  /* 0x03a0000046fc7fae */ /* 0x0003e2000f121844 */
[----:B------:R-:W-:-:S03]  /*30b0*/  IMAD.WIDE R68, R22, 0x4, R224 ;  /* 0x0000000416447825 */ /* 0x000fc600078e02e0 */
[----:B------:R-:W-:Y:S01]  /*30c0*/  STL [R1+0x7a4], R75 ;  /* 0x0007a44b01007387 */ /* 0x000fe20000100800 */
[----:B------:R-:W-:-:S03]  /*30d0*/  IMAD.WIDE R232, R3, 0x4, R236 ;  /* 0x0000000403e87825 */ /* 0x000fc600078e02ec */
[----:B------:R1:W-:Y:S01]  /*30e0*/  LDGSTS.E [R252+0x3c00], [R60.64], !P6 ;  /* 0x03c000003cfc7fae */ /* 0x0003e2000f121844 */
[----:B------:R-:W-:-:S03]  /*30f0*/  IMAD.WIDE R62, R3, 0x4, R234 ;  /* 0x00000004033e7825 */ /* 0x000fc600078e02ea */
[----:B------:R1:W-:Y:S01]  /*3100*/  STL.64 [R1], R8 ;  /* 0x0000000801007387 */ /* 0x0003e20000100a00 */
[----:B------:R-:W-:-:S03]  /*3110*/  IMAD.WIDE R64, R3, 0x4, R226 ;  /* 0x0000000403407825 */ /* 0x000fc600078e02e2 */
[----:B------:R2:W-:Y:S01]  /*3120*/  LDGSTS.E [R252+0x3e00], [R68.64], !P6 ;  /* 0x03e0000044fc7fae */ /* 0x0005e2000f121844 */
[----:B------:R-:W-:Y:S01]  /*3130*/  IMAD.WIDE R58, R3, 0x4, R224 ;  /* 0x00000004033a7825 */ /* 0x000fe200078e02e0 */
[----:B------:R-:W-:Y:S02]  /*3140*/  ISETP.GE.AND P6, PT, R53, R2, PT ;  /* 0x000000023500720c */ /* 0x000fe40003fc6270 */
[----:B------:R-:W-:Y:S01]  /*3150*/  IADD3 R2, R217, -0x21, RZ ;  /* 0xffffffdfd9027810 */ /* 0x000fe20007ffe0ff */
[----:B------:R2:W-:Y:S01]  /*3160*/  LDGSTS.E [R252+0x5800], [R232.64], !P3 ;  /* 0x05800000e8fc7fae */ /* 0x0005e2000d921844 */
[C---:B------:R-:W-:Y:S02]  /*3170*/  IMAD R22, R218.reuse, 0x13, RZ ;  /* 0x00000013da167824 */ /* 0x040fe400078e02ff */
[----:B-1----:R-:W-:Y:S01]  /*3180*/  IMAD R8, R218, 0xf, RZ ;  /* 0x0000000fda087824 */ /* 0x002fe200078e02ff */
[----:B------:R1:W-:Y:S01]  /*3190*/  LDGSTS.E [R252+0x5a00], [R62.64], !P3 ;  /* 0x05a000003efc7fae */ /* 0x0003e2000d921844 */
[----:B------:R-:W-:-:S03]  /*31a0*/  IMAD.WIDE R36, R22, 0x4, R234 ;  /* 0x0000000416247825 */ /* 0x000fc600078e02ea */
[----:B------:R1:W-:Y:S01]  /*31b0*/  LDGSTS.E [R252+0x5c00], [R64.64], !P3 ;  /* 0x05c0000040fc7fae */ /* 0x0003e2000d921844 */
[----:B------:R-:W-:-:S03]  /*31c0*/  IMAD.WIDE R48, R8, 0x4, R236 ;  /* 0x0000000408307825 */ /* 0x000fc600078e02ec */
[----:B------:R1:W-:Y:S01]  /*31d0*/  LDGSTS.E [R252+0x5e00], [R58.64], !P3 ;  /* 0x05e000003afc7fae */ /* 0x0003e2000d921844 */
[----:B------:R-:W-:Y:S01]  /*31e0*/  ISETP.GE.U32.AND P3, PT, R2, 0x7fffffc0, PT ;  /* 0x7fffffc00200780c */ /* 0x000fe20003f66070 */
[C---:B------:R-:W-:Y:S02]  /*31f0*/  IMAD.WIDE R56, R8.reuse, 0x4, R234 ;  /* 0x0000000408387825 */ /* 0x040fe400078e02ea */
[----:B------:R1:W-:Y:S02]  /*3200*/  LDGSTS.E [R252+0x7800], [R48.64], !P4 ;  /* 0x0780000030fc7fae */ /* 0x0003e4000e121844 */
[C---:B------:R-:W-:Y:S02]  /*3210*/  IMAD.WIDE R2, R8.reuse, 0x4, R226 ;  /* 0x0000000408027825 */ /* 0x040fe400078e02e2 */
[----:B------:R1:W-:Y:S02]  /*3220*/  LDGSTS.E [R252+0x7a00], [R56.64], !P4 ;  /* 0x07a0000038fc7fae */ /* 0x0003e4000e121844 */
[----:B------:R-:W-:Y:S01]  /*3230*/  IMAD.WIDE R54, R8, 0x4, R224 ;  /* 0x0000000408367825 */ /* 0x000fe200078e02e0 */
[----:B------:R-:W-:Y:S01]  /*3240*/  IADD3 R8, R217, -0x34, RZ ;  /* 0xffffffccd9087810 */ /* 0x000fe20007ffe0ff */
[----:B------:R1:W-:Y:S02]  /*3250*/  LDGSTS.E [R252+0x7c00], [R2.64], !P4 ;  /* 0x07c0000002fc7fae */ /* 0x0003e4000e121844 */
[----:B------:R-:W-:-:S02]  /*3260*/  IMAD.WIDE R46, R22, 0x4, R226 ;  /* 0x00000004162e7825 */ /* 0x000fc400078e02e2 */
[----:B------:R1:W-:Y:S01]  /*3270*/  LDGSTS.E [R252+0x7e00], [R54.64], !P4 ;  /* 0x07e0000036fc7fae */ /* 0x0003e2000e121844 */
[----:B------:R-:W-:Y:S01]  /*3280*/  ISETP.GE.U32.AND P4, PT, R8, 0x7fffffad, PT ;  /* 0x7fffffad0800780c */ /* 0x000fe20003f86070 */
[C---:B------:R-:W-:Y:S02]  /*3290*/  IMAD.WIDE R8, R22.reuse, 0x4, R236 ;  /* 0x0000000416087825 */ /* 0x040fe400078e02ec */
[----:B------:R1:W-:Y:S01]  /*32a0*/  STL [R1+0x798], R48 ;  /* 0x0007983001007387 */ /* 0x0003e20000100800 */
[----:B------:R-:W-:Y:S01]  /*32b0*/  SEL R44, RZ, 0x1, P4 ;  /* 0x00000001ff2c7807 */ /* 0x000fe20002000000 */
[----:B------:R-:W-:Y:S01]  /*32c0*/  IMAD.WIDE R22, R22, 0x4, R224 ;  /* 0x0000000416167825 */ /* 0x000fe200078e02e0 */
[----:B------:R-:W-:Y:S01]  /*32d0*/  ISETP.GE.U32.AND P4, PT, R51, 0x7fffffaf, PT ;  /* 0x7fffffaf3300780c */ /* 0x000fe20003f86070 */
[----:B------:R2:W-:Y:S01]  /*32e0*/  LDGSTS.E [R252+0x9800], [R8.64], !P2 ;  /* 0x0980000008fc7fae */ /* 0x0005e2000d121844 */
[----:B------:R-:W-:-:S03]  /*32f0*/  IADD3 R51, R217, -0x38, RZ ;  /* 0xffffffc8d9337810 */ /* 0x000fc60007ffe0ff */
[----:B------:R2:W-:Y:S01]  /*3300*/  STL [R1+0x794], R49 ;  /* 0x0007943101007387 */ /* 0x0005e20000100800 */
[----:B-1----:R-:W-:-:S03]  /*3310*/  SEL R48, RZ, 0x4, P4 ;  /* 0x00000004ff307807 */ /* 0x002fc60002000000 */
[----:B------:R1:W-:Y:S01]  /*3320*/  LDGSTS.E [R252+0x9a00], [R36.64], !P2 ;  /* 0x09a0000024fc7fae */ /* 0x0003e2000d121844 */
[----:B------:R-:W-:Y:S02]  /*3330*/  ISETP.GE.U32.AND P4, PT, R51, 0x7fffffa9, PT ;  /* 0x7fffffa93300780c */ /* 0x000fe40003f86070 */
[C---:B------:R-:W-:Y:S01]  /*3340*/  IADD3 R51, R217.reuse, -0x36, RZ ;  /* 0xffffffcad9337810 */ /* 0x040fe20007ffe0ff */
[----:B------:R1:W-:Y:S01]  /*3350*/  STL [R1+0x7a0], R56 ;  /* 0x0007a03801007387 */ /* 0x0003e20000100800 */
[----:B--2---:R-:W-:-:S03]  /*3360*/  IADD3 R49, R217, -0x39, RZ ;  /* 0xffffffc7d9317810 */ /* 0x004fc60007ffe0ff */
[----:B------:R2:W-:Y:S04]  /*3370*/  LDGSTS.E [R252+0x9c00], [R46.64], !P2 ;  /* 0x09c000002efc7fae */ /* 0x0005e8000d121844 */
[----:B------:R-:W-:Y:S01]  /*3380*/  STL [R1+0x79c], R57 ;  /* 0x00079c3901007387 */ /* 0x000fe20000100800 */
[----:B-1----:R-:W-:-:S03]  /*3390*/  SEL R56, RZ, 0x1, P4 ;  /* 0x00000001ff387807 */ /* 0x002fc60002000000 */
[----:B------:R1:W-:Y:S01]  /*33a0*/  LDGSTS.E [R252+0x9e00], [R22.64], !P2 ;  /* 0x09e0000016fc7fae */ /* 0x0003e2000d121844 */
[----:B------:R-:W-:Y:S02]  /*33b0*/  ISETP.GE.U32.AND P2, PT, R41, 0x7fffffae, PT ;  /* 0x7fffffae2900780c */ /* 0x000fe40003f46070 */
[----:B------:R-:W-:Y:S01]  /*33c0*/  ISETP.GE.U32.AND P4, PT, R51, 0x7fffffab, PT ;  /* 0x7fffffab3300780c */ /* 0x000fe20003f86070 */
[----:B------:R1:W-:Y:S01]  /*33d0*/  STL.64 [R1+0x48], R22 ;  /* 0x0000481601007387 */ /* 0x0003e20000100a00 */
[----:B------:R-:W-:Y:S02]  /*33e0*/  SEL R41, RZ, 0x1fffe, P2 ;  /* 0x0001fffeff297807 */ /* 0x000fe40001000000 */
[----:B------:R-:W-:Y:S02]  /*33f0*/  IADD3 R51, R217, -0x3c, RZ ;  /* 0xffffffc4d9337810 */ /* 0x000fe40007ffe0ff */
[----:B------:R-:W-:Y:S01]  /*3400*/  SEL R245, RZ, 0x4, P4 ;  /* 0x00000004fff57807 */ /* 0x000fe20002000000 */
[----:B------:R-:W-:Y:S01]  /*3410*/  IMAD.IADD R0, R44, 0x1, R41 ;  /* 0x000000012c007824 */ /* 0x000fe200078e0229 */
[----:B------:R-:W-:-:S02]  /*3420*/  ISETP.GE.U32.AND P4, PT, R51, 0x7fffffa5, PT ;  /* 0x7fffffa53300780c */ /* 0x000fc40003f86070 */
[C---:B------:R-:W-:Y:S02]  /*3430*/  IADD3 R51, R217.reuse, -0x3a, RZ ;  /* 0xffffffc6d9337810 */ /* 0x040fe40007ffe0ff */
[C---:B------:R-:W-:Y:S02]  /*3440*/  IADD3 R41, R217.reuse, -0x56, RZ ;  /* 0xffffffaad9297810 */ /* 0x040fe40007ffe0ff */
[C---:B-1----:R-:W-:Y:S02]  /*3450*/  IADD3 R22, R217.reuse, -0x31, RZ ;  /* 0xffffffcfd9167810 */ /* 0x042fe40007ffe0ff */
[C---:B------:R-:W-:Y:S02]  /*3460*/  IADD3 R23, R217.reuse, -0x3f, RZ ;  /* 0xffffffc1d9177810 */ /* 0x040fe40007ffe0ff */
[----:B------:R-:W-:Y:S02]  /*3470*/  ISETP.GE.U32.AND P2, PT, R22, 0x7fffffb0, PT ;  /* 0x7fffffb01600780c */ /* 0x000fe40003f46070 */
[----:B------:R-:W-:-:S02]  /*3480*/  IADD3 R22, R217, -0x37, RZ ;  /* 0xffffffc9d9167810 */ /* 0x000fc40007ffe0ff */
[----:B------:R-:W-:Y:S02]  /*3490*/  SEL R38, RZ, 0x7fff8, P2 ;  /* 0x0007fff8ff267807 */ /* 0x000fe40001000000 */
[----:B------:R-:W-:Y:S02]  /*34a0*/  ISETP.GE.U32.AND P2, PT, R22, 0x7fffffaa, PT ;  /* 0x7fffffaa1600780c */ /* 0x000fe40003f46070 */
[C---:B------:R-:W-:Y:S02]  /*34b0*/  IADD3 R22, R217.reuse, -0x35, RZ ;  /* 0xffffffcbd9167810 */ /* 0x040fe40007ffe0ff */
[----:B------:R-:W-:Y:S02]  /*34c0*/  SEL R39, RZ, 0x1fffe, P2 ;  /* 0x0001fffeff277807 */ /* 0x000fe40001000000 */
[----:B------:R-:W-:Y:S02]  /*34d0*/  ISETP.GE.U32.AND P2, PT, R22, 0x7fffffac, PT ;  /* 0x7fffffac1600780c */ /* 0x000fe40003f46070 */
[----:B------:R-:W-:-:S02]  /*34e0*/  IADD3 R22, R217, -0x3b, RZ ;  /* 0xffffffc5d9167810 */ /* 0x000fc40007ffe0ff */
[----:B------:R-:W-:Y:S02]  /*34f0*/  SEL R52, RZ, 0x7fff8, P2 ;  /* 0x0007fff8ff347807 */ /* 0x000fe40001000000 */
[----:B------:R-:W-:Y:S02]  /*3500*/  ISETP.GE.U32.AND P2, PT, R22, 0x7fffffa6, PT ;  /* 0x7fffffa61600780c */ /* 0x000fe40003f46070 */
[----:B------:R-:W-:Y:S02]  /*3510*/  SEL R22, RZ, 0x1, P4 ;  /* 0x00000001ff167807 */ /* 0x000fe40002000000 */
[----:B------:R-:W-:Y:S02]  /*3520*/  ISETP.GE.U32.AND P4, PT, R51, 0x7fffffa7, PT ;  /* 0x7fffffa73300780c */ /* 0x000fe40003f86070 */
[----:B------:R-:W-:Y:S02]  /*3530*/  SEL R35, RZ, 0x1fffe, P2 ;  /* 0x0001fffeff237807 */ /* 0x000fe40001000000 */
[----:B------:R-:W-:-:S02]  /*3540*/  SEL R244, RZ, 0x4, P4 ;  /* 0x00000004fff47807 */ /* 0x000fc40002000000 */
[----:B------:R-:W-:Y:S02]  /*3550*/  ISETP.GE.U32.AND P2, PT, R49, 0x7fffffa8, PT ;  /* 0x7fffffa83100780c */ /* 0x000fe40003f46070 */
[----:B------:R-:W-:Y:S02]  /*3560*/  ISETP.GE.U32.AND P4, PT, R23, 0x7fffffa2, PT ;  /* 0x7fffffa21700780c */ /* 0x000fe40003f86070 */
[----:B------:R-:W-:Y:S02]  /*3570*/  IADD3 R49, R217, -0x3d, RZ ;  /* 0xffffffc3d9317810 */ /* 0x000fe40007ffe0ff */
[----:B------:R-:W-:Y:S02]  /*3580*/  SEL R23, RZ, 0x1fffe, P4 ;  /* 0x0001fffeff177807 */ /* 0x000fe40002000000 */
[----:B------:R-:W-:Y:S02]  /*3590*/  ISETP.GE.U32.AND P4, PT, R49, 0x7fffffa4, PT ;  /* 0x7fffffa43100780c */ /* 0x000fe40003f86070 */
[----:B------:R-:W-:-:S02]  /*35a0*/  IADD3 R49, R217, -0x57, RZ ;  /* 0xffffffa9d9317810 */ /* 0x000fc40007ffe0ff */
[----:B------:R-:W-:Y:S02]  /*35b0*/  SEL R75, RZ, 0x7fff8, P4 ;  /* 0x0007fff8ff4b7807 */ /* 0x000fe40002000000 */
[----:B------:R-:W-:Y:S02]  /*35c0*/  ISETP.GE.U32.AND P4, PT, R49, 0x7fffff8a, PT ;  /* 0x7fffff8a3100780c */ /* 0x000fe40003f86070 */
[----:B------:R-:W-:Y:S01]  /*35d0*/  IADD3 R49, R40, R45, R50 ;  /* 0x0000002d28317210 */ /* 0x000fe20007ffe032 */
[----:B------:R-:W-:Y:S01]  /*35e0*/  IMAD.MOV.U32 R50, RZ, RZ, R56 ;  /* 0x000000ffff327224 */ /* 0x000fe200078e0038 */
[----:B------:R-:W-:Y:S01]  /*35f0*/  IADD3 R51, R217, -0x3e, RZ ;  /* 0xffffffc2d9337810 */ /* 0x000fe20007ffe0ff */
[----:B------:R-:W2:Y:S01]  /*3600*/  LDL.LU R56, [R1+0x8c] ;  /* 0x00008c0001387983 */ /* 0x000ea20000300800 */
[----:B------:R-:W-:Y:S02]  /*3610*/  SEL R219, RZ, 0x7fff8, P2 ;  /* 0x0007fff8ffdb7807 */ /* 0x000fe40001000000 */
[----:B------:R-:W-:-:S02]  /*3620*/  ISETP.GE.U32.AND P2, PT, R51, 0x7fffffa3, PT ;  /* 0x7fffffa33300780c */ /* 0x000fc40003f46070 */
[----:B------:R-:W-:Y:S02]  /*3630*/  IADD3 R51, R217, -0x58, RZ ;  /* 0xffffffa8d9337810 */ /* 0x000fe40007ffe0ff */
[----:B------:R-:W-:Y:S02]  /*3640*/  SEL R216, RZ, 0x4, P2 ;  /* 0x00000004ffd87807 */ /* 0x000fe40001000000 */
[----:B------:R-:W-:Y:S02]  /*3650*/  ISETP.GE.U32.AND P2, PT, R51, 0x7fffff89, PT ;  /* 0x7fffff893300780c */ /* 0x000fe40003f46070 */
[----:B------:R-:W-:Y:S02]  /*3660*/  IADD3 R40, R217, -0x55, RZ ;  /* 0xffffffabd9287810 */ /* 0x000fe40007ffe0ff */
[----:B------:R-:W-:Y:S02]  /*3670*/  LOP3.LUT R0, R0, 0x3, RZ, 0xc0, !PT ;  /* 0x0000000300007812 */ /* 0x000fe400078ec0ff */
[----:B------:R-:W-:-:S02]  /*3680*/  SEL R51, RZ, 0x1, P2 ;  /* 0x00000001ff337807 */ /* 0x000fc40001000000 */
[----:B------:R-:W-:Y:S02]  /*3690*/  SEL R45, RZ, 0x1fffe, P4 ;  /* 0x0001fffeff2d7807 */ /* 0x000fe40002000000 */
[----:B------:R-:W-:Y:S02]  /*36a0*/  ISETP.GE.U32.AND P2, PT, R41, 0x7fffff8b, PT ;  /* 0x7fffff8b2900780c */ /* 0x000fe40003f46070 */
[----:B------:R-:W-:Y:S02]  /*36b0*/  ISETP.GE.U32.AND P4, PT, R40, 0x7fffff8c, PT ;  /* 0x7fffff8c2800780c */ /* 0x000fe40003f86070 */
[----:B------:R-:W-:Y:S02]  /*36c0*/  IADD3 R38, R0, R38, R48 ;  /* 0x0000002600267210 */ /* 0x000fe40007ffe030 */
[C---:B------:R-:W-:Y:S02]  /*36d0*/  IADD3 R40, R217.reuse, -0x5c, RZ ;  /* 0xffffffa4d9287810 */ /* 0x040fe40007ffe0ff */
[----:B------:R-:W-:-:S02]  /*36e0*/  IADD3 R0, R217, -0x5b, RZ ;  /* 0xffffffa5d9007810 */ /* 0x000fc40007ffe0ff */
[----:B------:R-:W-:Y:S02]  /*36f0*/  SEL R57, RZ, 0x4, P2 ;  /* 0x00000004ff397807 */ /* 0x000fe40001000000 */
[----:B------:R-:W-:Y:S02]  /*3700*/  SEL R48, RZ, 0x7fff8, P4 ;  /* 0x0007fff8ff307807 */ /* 0x000fe40002000000 */
[----:B------:R-:W-:Y:S02]  /*3710*/  ISETP.GE.U32.AND P2, PT, R40, 0x7fffff85, PT ;  /* 0x7fffff852800780c */ /* 0x000fe40003f46070 */
[----:B------:R-:W-:Y:S02]  /*3720*/  ISETP.GE.U32.AND P4, PT, R0, 0x7fffff86, PT ;  /* 0x7fffff860000780c */ /* 0x000fe40003f86070 */
[C---:B------:R-:W-:Y:S02]  /*3730*/  IADD3 R40, R217.reuse, -0x5a, RZ ;  /* 0xffffffa6d9287810 */ /* 0x040fe40007ffe0ff */
[----:B------:R-:W-:-:S02]  /*3740*/  IADD3 R0, R217, -0x59, RZ ;  /* 0xffffffa7d9007810 */ /* 0x000fc40007ffe0ff */
[----:B------:R-:W-:Y:S02]  /*3750*/  SEL R44, RZ, 0x1, P2 ;  /* 0x00000001ff2c7807 */ /* 0x000fe40001000000 */
[----:B------:R-:W-:Y:S02]  /*3760*/  SEL R41, RZ, 0x1fffe, P4 ;  /* 0x0001fffeff297807 */ /* 0x000fe40002000000 */
[----:B------:R-:W-:Y:S02]  /*3770*/  ISETP.GE.U32.AND P2, PT, R40, 0x7fffff87, PT ;  /* 0x7fffff872800780c */ /* 0x000fe40003f46070 */
[----:B------:R-:W-:Y:S02]  /*3780*/  ISETP.GE.U32.AND P4, PT, R0, 0x7fffff88, PT ;  /* 0x7fffff880000780c */ /* 0x000fe40003f86070 */
[----:B------:R-:W-:Y:S01]  /*3790*/  IADD3 R0, R217, -0x40, RZ ;  /* 0xffffffc0d9007810 */ /* 0x000fe20007ffe0ff */
[----:B------:R-:W-:Y:S01]  /*37a0*/  IMAD.MOV.U32 R40, RZ, RZ, R39 ;  /* 0x000000ffff287224 */ /* 0x000fe200078e0027 */
[----:B------:R-:W-:-:S02]  /*37b0*/  SEL R39, RZ, 0x4, P2 ;  /* 0x00000004ff277807 */ /* 0x000fc40001000000 */
[----:B------:R-:W-:Y:S01]  /*37c0*/  ISETP.GE.U32.AND P2, PT, R0, 0x7fffffa1, PT ;  /* 0x7fffffa10000780c */ /* 0x000fe20003f46070 */
[----:B------:R-:W-:-:S03]  /*37d0*/  IMAD.IADD R0, R50, 0x1, R40 ;  /* 0x0000000132007824 */ /* 0x000fc600078e0228 */
[----:B------:R-:W-:Y:S02]  /*37e0*/  SEL R50, RZ, 0x1, P2 ;  /* 0x00000001ff327807 */ /* 0x000fe40001000000 */
[----:B------:R-:W-:-:S03]  /*37f0*/  LOP3.LUT R0, R0, 0x3, RZ, 0xc0, !PT ;  /* 0x0000000300007812 */ /* 0x000fc600078ec0ff */
[----:B------:R-:W-:Y:S01]  /*3800*/  IMAD.IADD R50, R50, 0x1, R23 ;  /* 0x0000000132327824 */ /* 0x000fe200078e0217 */
[----:B------:R-:W-:Y:S01]  /*3810*/  IADD3 R52, R0, R52, R245 ;  /* 0x0000003400347210 */ /* 0x000fe20007ffe0f5 */
[----:B------:R-:W-:Y:S02]  /*3820*/  IMAD.IADD R40, R22, 0x1, R35 ;  /* 0x0000000116287824 */ /* 0x000fe400078e0223 */
[----:B------:R-:W-:Y:S01]  /*3830*/  IMAD.IADD R45, R51, 0x1, R45 ;  /* 0x00000001332d7824 */ /* 0x000fe200078e022d */
[----:B------:R-:W-:Y:S01]  /*3840*/  LOP3.LUT R0, R50, 0x3, RZ, 0xc0, !PT ;  /* 0x0000000332007812 */ /* 0x000fe200078ec0ff */
[----:B------:R-:W3:Y:S01]  /*3850*/  LDL.LU R35, [R1+0x7e0] ;  /* 0x0007e00001237983 */ /* 0x000ee20000300800 */
[----:B------:R-:W-:Y:S01]  /*3860*/  LOP3.LUT R40, R40, 0x3, RZ, 0xc0, !PT ;  /* 0x0000000328287812 */ /* 0x000fe200078ec0ff */
[----:B------:R-:W-:Y:S01]  /*3870*/  IMAD.IADD R51, R44, 0x1, R41 ;  /* 0x000000012c337824 */ /* 0x000fe200078e0229 */
[----:B------:R-:W-:Y:S01]  /*3880*/  IADD3 R0, R0, R75, R216 ;  /* 0x0000004b00007210 */ /* 0x000fe20007ffe0d8 */
[----:B------:R-:W-:Y:S01]  /*3890*/  IMAD.MOV.U32 R44, RZ, RZ, 0x1f ;  /* 0x0000001fff2c7424 */ /* 0x000fe200078e00ff */
[----:B------:R-:W-:Y:S01]  /*38a0*/  LOP3.LUT R41, R45, 0x3, RZ, 0xc0, !PT ;  /* 0x000000032d297812 */ /* 0x000fe200078ec0ff */
[----:B------:R-:W3:Y:S01]  /*38b0*/  LDL.LU R22, [R1+0x7dc] ;  /* 0x0007dc0001167983 */ /* 0x000ee20000300800 */
[----:B------:R-:W-:-:S02]  /*38c0*/  IADD3 R45, R40, R219, R244 ;  /* 0x000000db282d7210 */ /* 0x000fc40007ffe0f4 */
[----:B------:R-:W-:Y:S01]  /*38d0*/  LOP3.LUT R40, R0, 0xf, RZ, 0xc0, !PT ;  /* 0x0000000f00287812 */ /* 0x000fe200078ec0ff */
[----:B------:R-:W-:Y:S01]  /*38e0*/  IMAD.SHL.U32 R0, R52, 0x100, RZ ;  /* 0x0000010034007824 */ /* 0x000fe200078e00ff */
[----:B------:R-:W-:Y:S02]  /*38f0*/  IADD3 R50, R44, c[0x0][0x180], RZ ;  /* 0x000060002c327a10 */ /* 0x000fe40007ffe0ff */
[----:B------:R-:W-:Y:S01]  /*3900*/  IADD3 R48, R41, R48, R57 ;  /* 0x0000003029307210 */ /* 0x000fe20007ffe039 */
[----:B------:R-:W-:Y:S01]  /*3910*/  IMAD R52, R218, 0x17, RZ ;  /* 0x00000017da347824 */ /* 0x000fe200078e02ff */
[----:B------:R-:W-:Y:S01]  /*3920*/  SEL R44, RZ, 0x7fff8, P4 ;  /* 0x0007fff8ff2c7807 */ /* 0x000fe20002000000 */
[----:B------:R-:W3:Y:S01]  /*3930*/  LDL.LU R23, [R1+0x7d8] ;  /* 0x0007d80001177983 */ /* 0x000ee20000300800 */
[----:B------:R-:W-:Y:S02]  /*3940*/  LOP3.LUT R41, R51, 0x3, RZ, 0xc0, !PT ;  /* 0x0000000333297812 */ /* 0x000fe400078ec0ff */
[----:B------:R-:W-:-:S02]  /*3950*/  LOP3.LUT R0, R0, 0xf00, RZ, 0xe2, !PT ;  /* 0x00000f0000007812 */ /* 0x000fc400078ee2ff */
[----:B------:R-:W-:Y:S01]  /*3960*/  ISETP.GT.AND P4, PT, R50, 0x1f, PT ;  /* 0x0000001f3200780c */ /* 0x000fe20003f84270 */
[----:B------:R-:W-:Y:S01]  /*3970*/  IMAD R45, R45, 0x10, R40 ;  /* 0x000000102d2d7824 */ /* 0x000fe200078e0228 */
[----:B------:R-:W-:Y:S01]  /*3980*/  IADD3 R57, R41, R44, R39 ;  /* 0x0000002c29397210 */ /* 0x000fe20007ffe027 */
[----:B------:R-:W-:Y:S01]  /*3990*/  IMAD R41, R38, 0x1000, R0 ;  /* 0x0000100026297824 */ /* 0x000fe200078e0200 */
[----:B------:R-:W-:Y:S01]  /*39a0*/  SEL R40, RZ, 0x4, !P4 ;  /* 0x00000004ff287807 */ /* 0x000fe20006000000 */
[----:B------:R-:W-:Y:S01]  /*39b0*/  IMAD.WIDE R50, R52, 0x4, R236 ;  /* 0x0000000434327825 */ /* 0x000fe200078e02ec */
[----:B------:R-:W-:-:S03]  /*39c0*/  ISETP.GE.AND P4, PT, R53, c[0x0][0x180], PT ;  /* 0x0000600035007a0c */ /* 0x000fc60003f86270 */
[C---:B------:R-:W-:Y:S01]  /*39d0*/  IMAD.WIDE R38, R52.reuse, 0x4, R234 ;  /* 0x0000000434267825 */ /* 0x040fe200078e02ea */
[----:B------:R-:W-:Y:S01]  /*39e0*/  LOP3.LUT R0, R45, 0xff, RZ, 0xc0, !PT ;  /* 0x000000ff2d007812 */ /* 0x000fe200078ec0ff */
[----:B------:R1:W-:Y:S02]  /*39f0*/  LDGSTS.E [R252+0xb800], [R50.64], !P1 ;  /* 0x0b80000032fc7fae */ /* 0x0003e4000c921844 */
[----:B------:R-:W-:Y:S01]  /*3a00*/  IMAD.WIDE R244, R52, 0x4, R226 ;  /* 0x0000000434f47825 */ /* 0x000fe200078e02e2 */
[----:B------:R-:W-:Y:S01]  /*3a10*/  SEL R40, R40, RZ, !P4 ;  /* 0x000000ff28287207 */ /* 0x000fe20006000000 */
[----:B------:R1:W-:Y:S02]  /*3a20*/  LDGSTS.E [R252+0xba00], [R38.64], !P1 ;  /* 0x0ba0000026fc7fae */ /* 0x0003e4000c921844 */
[----:B------:R-:W-:Y:S02]  /*3a30*/  IMAD.WIDE R52, R52, 0x4, R224 ;  /* 0x0000000434347825 */ /* 0x000fe400078e02e0 */
[----:B------:R1:W-:Y:S02]  /*3a40*/  LDGSTS.E [R252+0xbc00], [R244.64], !P1 ;  /* 0x0bc00000f4fc7fae */ /* 0x0003e4000c921844 */
[----:B------:R-:W-:-:S02]  /*3a50*/  IMAD R45, R218, 0x1b, RZ ;  /* 0x0000001bda2d7824 */ /* 0x000fc400078e02ff */
[----:B------:R1:W-:Y:S01]  /*3a60*/  LDGSTS.E [R252+0xbe00], [R52.64], !P1 ;  /* 0x0be0000034fc7fae */ /* 0x0003e2000c921844 */
[----:B------:R-:W-:Y:S01]  /*3a70*/  ISETP.NE.U32.AND P1, PT, R40, RZ, PT ;  /* 0x000000ff2800720c */ /* 0x000fe20003f25070 */
[----:B------:R-:W-:Y:S02]  /*3a80*/  IMAD.IADD R0, R41, 0x1, R0 ;  /* 0x0000000129007824 */ /* 0x000fe400078e0200 */
[----:B------:R-:W-:Y:S01]  /*3a90*/  IMAD.WIDE R40, R45, 0x4, R236 ;  /* 0x000000042d287825 */ /* 0x000fe200078e02ec */
[----:B------:R-:W-:-:S04]  /*3aa0*/  IADD3 R44, R217, -0x25, RZ ;  /* 0xffffffdbd92c7810 */ /* 0x000fc80007ffe0ff */
[----:B------:R1:W-:Y:S01]  /*3ab0*/  LDGSTS.E [R252+0xd800], [R40.64], !P0 ;  /* 0x0d80000028fc7fae */ /* 0x0003e2000c121844 */
[----:B------:R-:W-:Y:S01]  /*3ac0*/  ISETP.GE.U32.AND P4, PT, R44, 0x7fffffbc, PT ;  /* 0x7fffffbc2c00780c */ /* 0x000fe20003f86070 */
[----:B------:R-:W-:Y:S01]  /*3ad0*/  IMAD R75, R218, 0x1f, RZ ;  /* 0x0000001fda4b7824 */ /* 0x000fe200078e02ff */
[----:B------:R-:W-:Y:S02]  /*3ae0*/  IADD3 R44, R217, -0x29, RZ ;  /* 0xffffffd7d92c7810 */ /* 0x000fe40007ffe0ff */
[----:B--2---:R-:W-:-:S04]  /*3af0*/  LOP3.LUT R56, R56, 0xfffffffb, RZ, 0xc0, !PT ;  /* 0xfffffffb38387812 */ /* 0x004fc800078ec0ff */
[----:B------:R-:W-:-:S05]  /*3b00*/  @P2 LOP3.LUT R56, R56, 0x4, RZ, 0xfc, !PT ;  /* 0x0000000438382812 */ /* 0x000fca00078efcff */
[----:B------:R-:W-:Y:S04]  /*3b10*/  STL [R1+0x8c], R56 ;  /* 0x00008c3801007387 */ /* 0x000fe80000100800 */
[----:B------:R1:W-:Y:S04]  /*3b20*/  STL.64 [R1+0x50], R38 ;  /* 0x0000502601007387 */ /* 0x0003e80000100a00 */
[----:B------:R2:W-:Y:S04]  /*3b30*/  STL.64 [R1+0x58], R244 ;  /* 0x000058f401007387 */ /* 0x0005e80000100a00 */
[----:B-1----:R-:W3:Y:S04]  /*3b40*/  LDL.LU.64 R38, [R1+0x7d0] ;  /* 0x0007d00001267983 */ /* 0x002ee80000300a00 */
[----:B------:R1:W-:Y:S01]  /*3b50*/  STL.64 [R1+0x60], R52 ;  /* 0x0000603401007387 */ /* 0x0003e20000100a00 */
[----:B--2---:R-:W-:-:S04]  /*3b60*/  IMAD.WIDE R244, R45, 0x4, R226 ;  /* 0x000000042df47825 */ /* 0x004fc800078e02e2 */
[----:B-1----:R-:W-:-:S05]  /*3b70*/  IMAD.WIDE R52, R45, 0x4, R234 ;  /* 0x000000042d347825 */ /* 0x002fca00078e02ea */
[----:B------:R1:W-:Y:S04]  /*3b80*/  STL.64 [R1+0x68], R52 ;  /* 0x0000683401007387 */ /* 0x0003e80000100a00 */
[----:B------:R1:W-:Y:S04]  /*3b90*/  LDGSTS.E [R252+0xda00], [R52.64], !P0 ;  /* 0x0da0000034fc7fae */ /* 0x0003e8000c121844 */
[----:B------:R2:W-:Y:S01]  /*3ba0*/  LDGSTS.E [R252+0xdc00], [R244.64], !P0 ;  /* 0x0dc00000f4fc7fae */ /* 0x0005e2000c121844 */
[----:B-1----:R-:W-:-:S03]  /*3bb0*/  IMAD.WIDE R52, R45, 0x4, R224 ;  /* 0x000000042d347825 */ /* 0x002fc600078e02e0 */
[----:B------:R-:W-:Y:S04]  /*3bc0*/  STL.64 [R1+0x70], R244 ;  /* 0x000070f401007387 */ /* 0x000fe80000100a00 */
[----:B------:R1:W-:Y:S01]  /*3bd0*/  LDGSTS.E [R252+0xde00], [R52.64], !P0 ;  /* 0x0de0000034fc7fae */ /* 0x0003e2000c121844 */
[----:B------:R-:W-:Y:S01]  /*3be0*/  ISETP.GE.U32.AND P0, PT, R44, 0x7fffffb8, PT ;  /* 0x7fffffb82c00780c */ /* 0x000fe20003f06070 */
[C---:B------:R-:W-:Y:S02]  /*3bf0*/  IMAD.WIDE R44, R75.reuse, 0x4, R236 ;  /* 0x000000044b2c7825 */ /* 0x040fe400078e02ec */
[----:B------:R1:W-:Y:S04]  /*3c00*/  STL.64 [R1+0x78], R52 ;  /* 0x0000783401007387 */ /* 0x0003e80000100a00 */
[----:B------:R2:W-:Y:S01]  /*3c10*/  LDGSTS.E [R252+0xf800], [R44.64], !P5 ;  /* 0x0f8000002cfc7fae */ /* 0x0005e2000e921844 */
[----:B-1----:R-:W-:-:S05]  /*3c20*/  IMAD.WIDE R52, R75, 0x4, R234 ;  /* 0x000000044b347825 */ /* 0x002fca00078e02ea */
[----:B------:R1:W-:Y:S04]  /*3c30*/  STL.64 [R1+0x90], R52 ;  /* 0x0000903401007387 */ /* 0x0003e80000100a00 */
[----:B------:R1:W-:Y:S02]  /*3c40*/  LDGSTS.E [R252+0xfa00], [R52.64], !P5 ;  /* 0x0fa0000034fc7fae */ /* 0x0003e4000e921844 */
[----:B-1----:R-:W-:-:S05]  /*3c50*/  IMAD.WIDE R52, R75, 0x4, R226 ;  /* 0x000000044b347825 */ /* 0x002fca00078e02e2 */
[----:B------:R1:W-:Y:S04]  /*3c60*/  STL.64 [R1+0x98], R52 ;  /* 0x0000983401007387 */ /* 0x0003e80000100a00 */
[----:B------:R1:W-:Y:S04]  /*3c70*/  LDGSTS.E [R252+0xfc00], [R52.64], !P5 ;  /* 0x0fc0000034fc7fae */ /* 0x0003e8000e921844 */
[----:B-1----:R-:W3:Y:S04]  /*3c80*/  LDL.LU.64 R52, [R1+0x7c8] ;  /* 0x0007c80001347983 */ /* 0x002ee80000300a00 */
[----:B------:R-:W1:Y:S01]  /*3c90*/  S2R R219, SR_TID.X ;  /* 0x0000000000db7919 */ /* 0x000e620000002100 */
[----:B--2---:R-:W-:Y:S01]  /*3ca0*/  IMAD.WIDE R244, R75, 0x4, R224 ;  /* 0x000000044bf47825 */ /* 0x004fe200078e02e0 */
[----:B------:R-:W-:-:S02]  /*3cb0*/  IADD3 R75, R217, -0x2d, RZ ;  /* 0xffffffd3d94b7810 */ /* 0x000fc40007ffe0ff */
[----:B------:R-:W-:Y:S02]  /*3cc0*/  IADD3 R216, R217, -0x22, RZ ;  /* 0xffffffded9d87810 */ /* 0x000fe40007ffe0ff */
[----:B------:R2:W-:Y:S01]  /*3cd0*/  LDGSTS.E [R252+0xfe00], [R244.64], !P5 ;  /* 0x0fe00000f4fc7fae */ /* 0x0005e2000e921844 */
[----:B------:R-:W-:Y:S02]  /*3ce0*/  ISETP.GE.U32.AND P5, PT, R75, 0x7fffffb4, PT ;  /* 0x7fffffb44b00780c */ /* 0x000fe40003fa6070 */
[----:B------:R-:W-:Y:S01]  /*3cf0*/  SEL R75, RZ, 0x4, P6 ;  /* 0x00000004ff4b7807 */ /* 0x000fe20003000000 */
[----:B------:R-:W0:Y:S01]  /*3d00*/  LDGDEPBAR ;  /* 0x00000000000079af */ /* 0x000e220000000000 */
[----:B------:R-:W-:Y:S02]  /*3d10*/  ISETP.GE.U32.AND P6, PT, R216, 0x7fffffbf, PT ;  /* 0x7fffffbfd800780c */ /* 0x000fe40003fc6070 */
[----:B-1----:R-:W-:-:S04]  /*3d20*/  LOP3.LUT R216, R219, 0x60, RZ, 0xc0, !PT ;  /* 0x00000060dbd87812 */ /* 0x002fc800078ec0ff */
[----:B------:R-:W-:-:S04]  /*3d30*/  SHF.R.U32.HI R216, RZ, 0x1, R216 ;  /* 0x00000001ffd87819 */ /* 0x000fc800000116d8 */
[----:B------:R-:W-:Y:S01]  /*3d40*/  LOP3.LUT R216, R223, R216, RZ, 0x3c, !PT ;  /* 0x000000d8dfd87212 */ /* 0x000fe200078e3cff */
[----:B------:R2:W-:Y:S03]  /*3d50*/  STL.64 [R1+0xa0], R244 ;  /* 0x0000a0f401007387 */ /* 0x0005e60000100a00 */
[----:B--2---:R-:W-:Y:S02]  /*3d60*/  LOP3.LUT R244, R216, 0x40, RZ, 0x3c, !PT ;  /* 0x00000040d8f47812 */ /* 0x004fe400078e3cff */
[----:B------:R-:W-:Y:S01]  /*3d70*/  IADD3 R245, R217, -0x26, RZ ;  /* 0xffffffdad9f57810 */ /* 0x000fe20007ffe0ff */
[----:B---3--:R1:W-:Y:S04]  /*3d80*/  LDGSTS.E [R216+0x30000], [R52.64], P1 ;  /* 0x3000000034d87fae */ /* 0x0083e80008921844 */
[----:B------:R1:W-:Y:S04]  /*3d90*/  LDGSTS.E [R216+0x30400], [R22.64], P1 ;  /* 0x3040000016d87fae */ /* 0x0003e80008921844 */
        /* <DEDUP_REMOVED lines=14> */
[----:B------:R-:W0:Y:S01]  /*3e80*/  LDGDEPBAR ;  /* 0x00000000000079af */ /* 0x000e220000000000 */
[----:B-1----:R-:W-:Y:S01]  /*3e90*/  IMAD.SHL.U32 R216, R218, 0x20, RZ ;  /* 0x00000020dad87824 */ /* 0x002fe200078e00ff */
[----:B------:R-:W-:-:S03]  /*3ea0*/  ISETP.GE.U32.AND P1, PT, R245, 0x7fffffbb, PT ;  /* 0x7fffffbbf500780c */ /* 0x000fc60003f26070 */
[C---:B------:R-:W-:Y:S01]  /*3eb0*/  IMAD.WIDE R236, R216.reuse, 0x4, R236 ;  /* 0x00000004d8ec7825 */ /* 0x040fe200078e02ec */
[----:B------:R-:W-:Y:S03]  /*3ec0*/  BAR.SYNC.DEFER_BLOCKING 0x0 ;  /* 0x0000000000007b1d */ /* 0x000fe60000010000 */
[C---:B------:R-:W-:Y:S01]  /*3ed0*/  IMAD.WIDE R234, R216.reuse, 0x4, R234 ;  /* 0x00000004d8ea7825 */ /* 0x040fe200078e02ea */
[----:B------:R-:W-:Y:S02]  /*3ee0*/  IADD3 R245, R217, -0x2a, RZ ;  /* 0xffffffd6d9f57810 */ /* 0x000fe40007ffe0ff */
[----:B--2---:R-:W2:Y:S01]  /*3ef0*/  LDL.LU R244, [R1+0x7c0] ;  /* 0x0007c00001f47983 */ /* 0x004ea20000300800 */
[----:B------:R-:W-:-:S04]  /*3f00*/  IMAD.WIDE R226, R216, 0x4, R226 ;  /* 0x00000004d8e27825 */ /* 0x000fc800078e02e2 */
[----:B------:R-:W-:Y:S01]  /*3f10*/  IMAD.WIDE R224, R216, 0x4, R224 ;  /* 0x00000004d8e07825 */ /* 0x000fe200078e02e0 */
[----:B------:R-:W-:Y:S01]  /*3f20*/  @!PT LDS RZ, [RZ] ;  /* 0x00000000fffff984 */ /* 0x000fe20000000800 */
[----:B------:R-:W-:Y:S01]  /*3f30*/  @!PT LDS RZ, [RZ] ;  /* 0x00000000fffff984 */ /* 0x000fe20000000800 */
[----:B------:R-:W-:Y:S01]  /*3f40*/  @!PT LDS RZ, [RZ] ;  /* 0x00000000fffff984 */ /* 0x000fe20000000800 */
[----:B------:R1:W-:Y:S04]  /*3f50*/  LDGSTS.E [R223+0x10000], [R236.64], !P3 ;  /* 0x10000000ecdf7fae */ /* 0x0003e8000d921844 */
[----:B------:R1:W-:Y:S04]  /*3f60*/  LDGSTS.E [R223+0x10200], [R234.64], !P3 ;  /* 0x10200000eadf7fae */ /* 0x0003e8000d921844 */
[----:B------:R1:W-:Y:S04]  /*3f70*/  LDGSTS.E [R223+0x10400], [R226.64], !P3 ;  /* 0x10400000e2df7fae */ /* 0x0003e8000d921844 */
[----:B------:R1:W-:Y:S01]  /*3f80*/  LDGSTS.E [R223+0x10600], [R224.64], !P3 ;  /* 0x10600000e0df7fae */ /* 0x0003e2000d921844 */
[----:B------:R-:W-:-:S03]  /*3f90*/  ISETP.GE.U32.AND P3, PT, R245, 0x7fffffb7, PT ;  /* 0x7fffffb7f500780c */ /* 0x000fc60003f66070 */
[----:B------:R-:W2:Y:S01]  /*3fa0*/  LDL.LU R245, [R1+0x7bc] ;  /* 0x0007bc0001f57983 */ /* 0x000ea20000300800 */
[----:B------:R-:W-:-:S04]  /*3fb0*/  IMAD.WIDE R242, R216, 0x4, R242 ;  /* 0x00000004d8f27825 */ /* 0x000fc800078e02f2 */
[----:B------:R-:W-:-:S04]  /*3fc0*/  IMAD.WIDE R240, R216, 0x4, R240 ;  /* 0x00000004d8f07825 */ /* 0x000fc800078e02f0 */
[----:B------:R-:W-:-:S04]  /*3fd0*/  IMAD.WIDE R238, R216, 0x4, R238 ;  /* 0x00000004d8ee7825 */ /* 0x000fc800078e02ee */
[----:B--2---:R-:W-:-:S05]  /*3fe0*/  IMAD.WIDE R244, R216, 0x4, R244 ;  /* 0x00000004d8f47825 */ /* 0x004fca00078e02f4 */
[----:B------:R1:W-:Y:S04]  /*3ff0*/  LDGSTS.E [R223+0x12000], [R244.64], !P4 ;  /* 0x12000000f4df7fae */ /* 0x0003e8000e121844 */
[----:B------:R1:W-:Y:S04]  /*4000*/  LDGSTS.E [R223+0x12200], [R242.64], !P4 ;  /* 0x12200000f2df7fae */ /* 0x0003e8000e121844 */
[----:B------:R1:W-:Y:S04]  /*4010*/  LDGSTS.E [R223+0x12400], [R240.64], !P4 ;  /* 0x12400000f0df7fae */ /* 0x0003e8000e121844 */
[----:B------:R1:W-:Y:S04]  /*4020*/  LDGSTS.E [R223+0x12600], [R238.64], !P4 ;  /* 0x12600000eedf7fae */ /* 0x0003e8000e121844 */
[----:B-1----:R-:W2:Y:S01]  /*4030*/  LDL.LU R223, [R1+0x7b8] ;  /* 0x0007b80001df7983 */ /* 0x002ea20000300800 */
[----:B------:R-:W-:-:S04]  /*4040*/  IADD3 R217, R217, -0x2e, RZ ;  /* 0xffffffd2d9d97810 */ /* 0x000fc80007ffe0ff */
[----:B------:R-:W-:Y:S01]  /*4050*/  ISETP.GE.U32.AND P4, PT, R217, 0x7fffffb3, PT ;  /* 0x7fffffb3d900780c */ /* 0x000fe20003f86070 */
[----:B--2---:R-:W-:-:S04]  /*4060*/  IMAD.WIDE R222, R216, 0x4, R222 ;  /* 0x00000004d8de7825 */ /* 0x004fc800078e02de */
[----:B------:R-:W-:Y:S01]  /*4070*/  IMAD.WIDE R216, R216, 0x4, R220 ;  /* 0x00000004d8d87825 */ /* 0x000fe200078e02dc */
[----:B------:R-:W-:-:S03]  /*4080*/  LOP3.LUT R221, R219, 0x7f, RZ, 0xc0, !PT ;  /* 0x0000007fdbdd7812 */ /* 0x000fc600078ec0ff */
[----:B------:R-:W-:-:S04]  /*4090*/  IMAD.SHL.U32 R220, R218, 0x20, RZ ;  /* 0x00000020dadc7824 */ /* 0x000fc800078e00ff */
[----:B------:R-:W-:-:S04]  /*40a0*/  IMAD.WIDE R218, R220, 0x4, R230 ;  /* 0x00000004dcda7825 */ /* 0x000fc800078e02e6 */
[----:B------:R-:W-:-:S04]  /*40b0*/  IMAD.WIDE R230, R220, 0x4, R4 ;  /* 0x00000004dce67825 */ /* 0x000fc800078e0204 */
[----:B------:R-:W-:Y:S01]  /*40c0*/  IMAD.SHL.U32 R5, R221, 0x4, RZ ;  /* 0x00000004dd057824 */ /* 0x000fe200078e00ff */
[----:B------:R1:W-:Y:S04]  /*40d0*/  STL.64 [R1+0x118], R216 ;  /* 0x000118d801007387 */ /* 0x0003e80000100a00 */
[----:B------:R2:W-:Y:S04]  /*40e0*/  LDGSTS.E [R5+0x14000], [R222.64], !P0 ;  /* 0x14000000de057fae */ /* 0x0005e8000c121844 */
[----:B------:R3:W-:Y:S04]  /*40f0*/  STL.64 [R1+0x110], R218 ;  /* 0x000110da01007387 */ /* 0x0007e80000100a00 */
[----:B------:R1:W-:Y:S04]  /*4100*/  LDGSTS.E [R5+0x14200], [R216.64], !P0 ;  /* 0x14200000d8057fae */ /* 0x0003e8000c121844 */
[----:B------:R3:W-:Y:S01]  /*4110*/  LDGSTS.E [R5+0x14400], [R218.64], !P0 ;  /* 0x14400000da057fae */ /* 0x0007e2000c121844 */
[----:B------:R-:W-:Y:S01]  /*4120*/  LOP3.LUT R0, R0, 0xffff, RZ, 0xc0, !PT ;  /* 0x0000ffff00007812 */ /* 0x000fe200078ec0ff */
[----:B------:R-:W-:-:S02]  /*4130*/  IMAD.WIDE R208, R220, 0x4, R208 ;  /* 0x00000004dcd07825 */ /* 0x000fc400078e02d0 */
[----:B------:R2:W-:Y:S04]  /*4140*/  LDGSTS.E [R5+0x14600], [R230.64], !P0 ;  /* 0x14600000e6057fae */ /* 0x0005e8000c121844 */
[----:B-1----:R-:W2:Y:S04]  /*4150*/  LDL.LU.64 R216, [R1+0x7b0] ;  /* 0x0007b00001d87983 */ /* 0x002ea80000300a00 */
[----:B------:R-:W-:Y:S04]  /*4160*/  STL.64 [R1+0x108], R230 ;  /* 0x000108e601007387 */ /* 0x000fe80000100a00 */
[----:B---3--:R-:W3:Y:S01]  /*4170*/  LDL.LU.64 R218, [R1+0x7a8] ;  /* 0x0007a80001da7983 */ /* 0x008ee20000300a00 */
[----:B------:R-:W-:-:S04]  /*4180*/  SHF.R.U32.HI R4, RZ, 0xf, R0 ;  /* 0x0000000fff047819 */ /* 0x000fc80000011600 */
[----:B------:R-:W-:Y:S01]  /*4190*/  LOP3.LUT P0, RZ, R4, 0x1, RZ, 0xc0, !PT ;  /* 0x0000000104ff7812 */ /* 0x000fe2000780c0ff */
[----:B------:R-:W-:Y:S01]  /*41a0*/  IMAD.WIDE R214, R220, 0x4, R214 ;  /* 0x00000004dcd67825 */ /* 0x000fe200078e02d6 */
[----:B------:R-:W-:-:S03]  /*41b0*/  SHF.R.U32.HI R4, RZ, 0xb, R0 ;  /* 0x0000000bff047819 */ /* 0x000fc60000011600 */
[----:B------:R-:W-:-:S04]  /*41c0*/  IMAD.WIDE R212, R220, 0x4, R212 ;  /* 0x00000004dcd47825 */ /* 0x000fc800078e02d4 */
[----:B------:R-:W-:-:S04]  /*41d0*/  IMAD.WIDE R210, R220, 0x4, R210 ;  /* 0x00000004dcd27825 */ /* 0x000fc800078e02d2 */
[----:B------:R-:W-:-:S04]  /*41e0*/  IMAD.WIDE R200, R220, 0x4, R200 ;  /* 0x00000004dcc87825 */ /* 0x000fc800078e02c8 */
[----:B--2---:R-:W-:-:S04]  /*41f0*/  IMAD.WIDE R216, R220, 0x4, R216 ;  /* 0x00000004dcd87825 */ /* 0x004fc800078e02d8 */
[----:B---3--:R-:W-:-:S05]  /*4200*/  IMAD.WIDE R218, R220, 0x4, R218 ;  /* 0x00000004dcda7825 */ /* 0x008fca00078e02da */
[----:B------:R-:W-:Y:S04]  /*4210*/  STL.64 [R1+0x100], R218 ;  /* 0x000100da01007387 */ /* 0x000fe80000100a00 */
[----:B------:R1:W-:Y:S04]  /*4220*/  LDGSTS.E [R5+0x16000], [R218.64], !P5 ;  /* 0x16000000da057fae */ /* 0x0003e8000e921844 */
[----:B------:R-:W-:Y:S04]  /*4230*/  STL.64 [R1+0xf8], R216 ;  /* 0x0000f8d801007387 */ /* 0x000fe80000100a00 */
[----:B------:R2:W-:Y:S04]  /*4240*/  LDGSTS.E [R5+0x16200], [R216.64], !P5 ;  /* 0x16200000d8057fae */ /* 0x0005e8000e921844 */
[----:B------:R3:W-:Y:S04]  /*4250*/  STL.64 [R1+0xf0], R208 ;  /* 0x0000f0d001007387 */ /* 0x0007e80000100a00 */
[----:B------:R3:W-:Y:S04]  /*4260*/  LDGSTS.E [R5+0x16400], [R208.64], !P5 ;  /* 0x16400000d0057fae */ /* 0x0007e8000e921844 */
[----:B------:R-:W-:Y:S04]  /*4270*/  STL.64 [R1+0xe8], R214 ;  /* 0x0000e8d601007387 */ /* 0x000fe80000100a00 */
[----:B------:R2:W-:Y:S01]  /*4280*/  LDGSTS.E [R5+0x16600], [R214.64], !P5 ;  /* 0x16600000d6057fae */ /* 0x0005e2000e921844 */
[----:B---3--:R-:W-:-:S04]  /*4290*/  IMAD.WIDE R208, R220, 0x4, R206 ;  /* 0x00000004dcd07825 */ /* 0x008fc800078e02ce */
[----:B------:R-:W-:Y:S02]  /*42a0*/  IMAD.SHL.U32 R206, R221, 0x4, RZ ;  /* 0x00000004ddce7824 */ /* 0x000fe400078e00ff */
[----:B------:R-:W-:Y:S01]  /*42b0*/  IMAD.MOV.U32 R221, RZ, RZ, c[0x0][0x188] ;  /* 0x00006200ffdd7624 */ /* 0x000fe200078e00ff */
[----:B------:R3:W-:Y:S01]  /*42c0*/  STL.64 [R1+0xe0], R212 ;  /* 0x0000e0d401007387 */ /* 0x0007e20000100a00 */
[----:B------:R-:W-:-:S03]  /*42d0*/  LOP3.LUT P5, RZ, R4, 0x1, RZ, 0xc0, !PT ;  /* 0x0000000104ff7812 */ /* 0x000fc600078ac0ff */
[----:B------:R3:W-:Y:S04]  /*42e0*/  LDGSTS.E [R206+0x18000], [R212.64], P0 ;  /* 0x18000000d4ce7fae */ /* 0x0007e80008121844 */
[----:B------:R1:W-:Y:S04]  /*42f0*/  STL.64 [R1+0xd8], R210 ;  /* 0x0000d8d201007387 */ /* 0x0003e80000100a00 */
[----:B------:R1:W-:Y:S01]  /*4300*/  LDGSTS.E [R206+0x18200], [R210.64], P0 ;  /* 0x18200000d2ce7fae */ /* 0x0003e20008121844 */
[----:B---3--:R-:W-:-:S03]  /*4310*/  IMAD.WIDE R212, R220, 0x4, R204 ;  /* 0x00000004dcd47825 */ /* 0x008fc600078e02cc */
[----:B------:R3:W-:Y:S01]  /*4320*/  STL.64 [R1+0xd0], R200 ;  /* 0x0000d0c801007387 */ /* 0x0007e20000100a00 */
[----:B------:R-:W-:-:S03]  /*4330*/  IMAD.SHL.U32 R204, R221, 0x20, RZ ;  /* 0x00000020ddcc7824 */ /* 0x000fc600078e00ff */
[----:B------:R3:W-:Y:S01]  /*4340*/  LDGSTS.E [R206+0x18400], [R200.64], P0 ;  /* 0x18400000c8ce7fae */ /* 0x0007e20008121844 */
[----:B-1----:R-:W-:-:S03]  /*4350*/  IMAD.WIDE R210, R204, 0x4, R192 ;  /* 0x00000004ccd27825 */ /* 0x002fc600078e02c0 */
[----:B------:R1:W-:Y:S04]  /*4360*/  STL.64 [R1+0xc8], R208 ;  /* 0x0000c8d001007387 */ /* 0x0003e80000100a00 */
[----:B------:R1:W-:Y:S01]  /*4370*/  LDGSTS.E [R206+0x18600], [R208.64], P0 ;  /* 0x18600000d0ce7fae */ /* 0x0003e20008121844 */
[----:B---3--:R-:W-:-:S03]  /*4380*/  IMAD.WIDE R200, R204, 0x4, R202 ;  /* 0x00000004ccc87825 */ /* 0x008fc600078e02ca */
[----:B------:R-:W-:Y:S04]  /*4390*/  STL.64 [R1+0xc0], R212 ;  /* 0x0000c0d401007387 */ /* 0x000fe80000100a00 */
[----:B------:R-:W3:Y:S01]  /*43a0*/  LDL.LU.64 R192, [R1+0x40] ;  /* 0x0000400001c07983 */ /* 0x000ee20000300a00 */
[----:B-1----:R-:W-:-:S03]  /*43b0*/  IMAD.WIDE R208, R204, 0x4, R198 ;  /* 0x00000004ccd07825 */ /* 0x002fc600078e02c6 */
[----:B------:R1:W-:Y:S04]  /*43c0*/  STL.64 [R1+0xb8], R200 ;  /* 0x0000b8c801007387 */ /* 0x0003e80000100a00 */
[----:B------:R-:W-:Y:S04]  /*43d0*/  STL.64 [R1+0xb0], R210 ;  /* 0x0000b0d201007387 */ /* 0x000fe80000100a00 */
[----:B------:R-:W4:Y:S04]  /*43e0*/  LDL.LU.64 R198, [R1+0x38] ;  /* 0x0000380001c67983 */ /* 0x000f280000300a00 */
[----:B------:R1:W-:Y:S04]  /*43f0*/  LDGSTS.E [R206+0x1a000], [R212.64], P5 ;  /* 0x1a000000d4ce7fae */ /* 0x0003e8000a921844 */
[----:B------:R-:W4:Y:S04]  /*4400*/  LDL.LU.64 R202, [R1+0x30] ;  /* 0x0000300001ca7983 */ /* 0x000f280000300a00 */
[----:B------:R1:W-:Y:S04]  /*4410*/  STL.64 [R1+0xa8], R208 ;  /* 0x0000a8d001007387 */ /* 0x0003e80000100a00 */
[----:B------:R1:W-:Y:S01]  /*4420*/  LDGSTS.E [R206+0x1a200], [R200.64], P5 ;  /* 0x1a200000c8ce7fae */ /* 0x0003e2000a921844 */
[----:B------:R-:W-:-:S03]  /*4430*/  SHF.R.U32.HI R4, RZ, 0x7, R0 ;  /* 0x00000007ff047819 */ /* 0x000fc60000011600 */
[----:B------:R2:W-:Y:S04]  /*4440*/  LDGSTS.E [R206+0x1a400], [R210.64], P5 ;  /* 0x1a400000d2ce7fae */ /* 0x0005e8000a921844 */
[----:B-1----:R-:W4:Y:S01]  /*4450*/  LDL.LU.64 R200, [R1+0x28] ;  /* 0x0000280001c87983 */ /* 0x002f220000300a00 */
[----:B------:R-:W-:Y:S02]  /*4460*/  LOP3.LUT P0, RZ, R4, 0x1, RZ, 0xc0, !PT ;  /* 0x0000000104ff7812 */ /* 0x000fe4000780c0ff */
[----:B------:R-:W-:Y:S01]  /*4470*/  SHF.R.U32.HI R4, RZ, 0x3, R0 ;  /* 0x00000003ff047819 */ /* 0x000fe20000011600 */
[----:B------:R1:W-:Y:S03]  /*4480*/  LDGSTS.E [R206+0x1a600], [R208.64], P5 ;  /* 0x1a600000d0ce7fae */ /* 0x0003e6000a921844 */
[----:B------:R-:W-:Y:S01]  /*4490*/  LOP3.LUT P5, RZ, R4, 0x1, RZ, 0xc0, !PT ;  /* 0x0000000104ff7812 */ /* 0x000fe200078ac0ff */
[----:B------:R-:W-:-:S04]  /*44a0*/  IMAD.WIDE R230, R204, 0x4, R196 ;  /* 0x00000004cce67825 */ /* 0x000fc800078e02c4 */
[C---:B------:R-:W-:Y:S02]  /*44b0*/  IMAD.WIDE R220, R204.reuse, 0x4, R194 ;  /* 0x00000004ccdc7825 */ /* 0x040fe400078e02c2 */
[----:B------:R3:W-:Y:S02]  /*44c0*/  LDGSTS.E [R206+0x1c000], [R230.64], P0 ;  /* 0x1c000000e6ce7fae */ /* 0x0007e40008121844 */
[C---:B------:R-:W-:Y:S02]  /*44d0*/  IMAD.WIDE R218, R204.reuse, 0x4, R184 ;  /* 0x00000004ccda7825 */ /* 0x040fe400078e02b8 */
[----:B------:R3:W-:Y:S02]  /*44e0*/  LDGSTS.E [R206+0x1c200], [R220.64], P0 ;  /* 0x1c200000dcce7fae */ /* 0x0007e40008121844 */
[C---:B-1----:R-:W-:Y:S01]  /*44f0*/  IMAD.WIDE R208, R204.reuse, 0x4, R182 ;  /* 0x00000004ccd07825 */ /* 0x042fe200078e02b6 */
[----:B--2---:R-:W-:Y:S01]  /*4500*/  LOP3.LUT R5, R5, 0x20, RZ, 0x3c, !PT ;  /* 0x0000002005057812 */ /* 0x004fe200078e3cff */
[----:B------:R1:W-:Y:S02]  /*4510*/  LDGSTS.E [R206+0x1c400], [R218.64], P0 ;  /* 0x1c400000dace7fae */ /* 0x0003e40008121844 */
[----:B------:R-:W-:-:S04]  /*4520*/  IMAD.WIDE R216, R204, 0x4, R190 ;  /* 0x00000004ccd87825 */ /* 0x000fc800078e02be */
[C---:B------:R-:W-:Y:S01]  /*4530*/  IMAD.WIDE R210, R204.reuse, 0x4, R180 ;  /* 0x00000004ccd27825 */ /* 0x040fe200078e02b4 */
[----:B------:R1:W-:Y:S03]  /*4540*/  LDGSTS.E [R206+0x1c600], [R216.64], P0 ;  /* 0x1c600000d8ce7fae */ /* 0x0003e60008121844 */
[----:B------:R-:W-:-:S04]  /*4550*/  IMAD.WIDE R214, R204, 0x4, R188 ;  /* 0x00000004ccd67825 */ /* 0x000fc800078e02bc */
[C---:B------:R-:W-:Y:S01]  /*4560*/  IMAD.WIDE R212, R204.reuse, 0x4, R186 ;  /* 0x00000004ccd47825 */ /* 0x040fe200078e02ba */
[----:B------:R1:W-:Y:S03]  /*4570*/  LDGSTS.E [R206+0x1e000], [R214.64], P5 ;  /* 0x1e000000d6ce7fae */ /* 0x0003e6000a921844 */
[C---:B------:R-:W-:Y:S01]  /*4580*/  IMAD.WIDE R178, R204.reuse, 0x4, R178 ;  /* 0x00000004ccb27825 */ /* 0x040fe200078e02b2 */
[----:B------:R1:W-:Y:S03]  /*4590*/  LDGSTS.E [R206+0x1e200], [R212.64], P5 ;  /* 0x1e200000d4ce7fae */ /* 0x0003e6000a921844 */
[C---:B------:R-:W-:Y:S01]  /*45a0*/  IMAD.WIDE R176, R204.reuse, 0x4, R176 ;  /* 0x00000004ccb07825 */ /* 0x040fe200078e02b0 */
[----:B------:R1:W-:Y:S03]  /*45b0*/  LDGSTS.E [R206+0x1e400], [R210.64], P5 ;  /* 0x1e400000d2ce7fae */ /* 0x0003e6000a921844 */
[C---:B------:R-:W-:Y:S01]  /*45c0*/  IMAD.WIDE R168, R204.reuse, 0x4, R168 ;  /* 0x00000004cca87825 */ /* 0x040fe200078e02a8 */
[----:B------:R1:W-:Y:S03]  /*45d0*/  LDGSTS.E [R206+0x1e600], [R208.64], P5 ;  /* 0x1e600000d0ce7fae */ /* 0x0003e6000a921844 */
[----:B---3--:R-:W-:-:S05]  /*45e0*/  IMAD.WIDE R192, R204, 0x4, R192 ;  /* 0x00000004ccc07825 */ /* 0x008fca00078e02c0 */
[----:B------:R2:W-:Y:S04]  /*45f0*/  STL.64 [R1+0x130], R192 ;  /* 0x000130c001007387 */ /* 0x0005e80000100a00 */
[----:B------:R2:W-:Y:S01]  /*4600*/  LDGSTS.E [R5+0x10800], [R192.64], !P6 ;  /* 0x10800000c0057fae */ /* 0x0005e2000f121844 */
[----:B----4-:R-:W-:-:S04]  /*4610*/  IMAD.WIDE R184, R204, 0x4, R198 ;  /* 0x00000004ccb87825 */ /* 0x010fc800078e02c6 */
[----:B------:R-:W-:Y:S01]  /*4620*/  IMAD.WIDE R182, R204, 0x4, R202 ;  /* 0x00000004ccb67825 */ /* 0x000fe200078e02ca */
[----:B------:R-:W-:Y:S04]  /*4630*/  STL.64 [R1+0x128], R184 ;  /* 0x000128b801007387 */ /* 0x000fe80000100a00 */
[----:B------:R-:W-:Y:S01]  /*4640*/  STL.64 [R1+0x120], R182 ;  /* 0x000120b601007387 */ /* 0x000fe20000100a00 */
[----:B------:R-:W-:-:S03]  /*4650*/  IMAD.MOV.U32 R207, RZ, RZ, c[0x0][0x180] ;  /* 0x00006000ffcf7624 */ /* 0x000fc600078e00ff */
[----:B------:R3:W-:Y:S01]  /*4660*/  LDGSTS.E [R5+0x10a00], [R184.64], !P6 ;  /* 0x10a00000b8057fae */ /* 0x0007e2000f121844 */
[----:B------:R-:W-:Y:S01]  /*4670*/  IMAD.WIDE R180, R204, 0x4, R200 ;  /* 0x00000004ccb47825 */ /* 0x000fe200078e02c8 */
[----:B------:R-:W-:Y:S02]  /*4680*/  IADD3 R4, R207, -0x23, RZ ;  /* 0xffffffddcf047810 */ /* 0x000fe40007ffe0ff */
[----:B------:R3:W-:Y:S04]  /*4690*/  LDGSTS.E [R5+0x10c00], [R182.64], !P6 ;  /* 0x10c00000b6057fae */ /* 0x0007e8000f121844 */
[----:B------:R4:W-:Y:S04]  /*46a0*/  STL.64 [R1+0x40], R180 ;  /* 0x000040b401007387 */ /* 0x0009e80000100a00 */
[----:B------:R-:W-:Y:S04]  /*46b0*/  STL.64 [R1+0x38], R178 ;  /* 0x000038b201007387 */ /* 0x000fe80000100a00 */
[----:B------:R-:W-:Y:S04]  /*46c0*/  STL.64 [R1+0x30], R176 ;  /* 0x000030b001007387 */ /* 0x000fe80000100a00 */
[----:B------:R1:W-:Y:S04]  /*46d0*/  STL.64 [R1+0x28], R168 ;  /* 0x000028a801007387 */ /* 0x0003e80000100a00 */
[----:B------:R-:W3:Y:S04]  /*46e0*/  LDL.LU.64 R198, [R1+0x20] ;  /* 0x0000200001c67983 */ /* 0x000ee80000300a00 */
[----:B--2---:R-:W1:Y:S04]  /*46f0*/  LDL.LU.64 R192, [R1+0x18] ;  /* 0x0000180001c07983 */ /* 0x004e680000300a00 */
[----:B------:R-:W2:Y:S04]  /*4700*/  LDL.LU.64 R202, [R1+0x10] ;  /* 0x0000100001ca7983 */ /* 0x000ea80000300a00 */
[----:B------:R-:W2:Y:S01]  /*4710*/  LDL.LU.64 R200, [R1+0x8] ;  /* 0x0000080001c87983 */ /* 0x000ea20000300a00 */
[----:B------:R-:W-:-:S02]  /*4720*/  ISETP.GE.U32.AND P0, PT, R4, 0x7fffffbe, PT ;  /* 0x7fffffbe0400780c */ /* 0x000fc40003f06070 */
[C---:B------:R-:W-:Y:S01]  /*4730*/  IADD3 R4, R207.reuse, -0x27, RZ ;  /* 0xffffffd9cf047810 */ /* 0x040fe20007ffe0ff */
[----:B------:R4:W-:Y:S03]  /*4740*/  LDGSTS.E [R5+0x10e00], [R180.64], !P6 ;  /* 0x10e00000b4057fae */ /* 0x0009e6000f121844 */
[----:B------:R-:W-:Y:S01]  /*4750*/  ISETP.GE.U32.AND P5, PT, R4, 0x7fffffba, PT ;  /* 0x7fffffba0400780c */ /* 0x000fe20003fa6070 */
[C---:B------:R-:W-:Y:S01]  /*4760*/  IMAD.WIDE R174, R204.reuse, 0x4, R174 ;  /* 0x00000004ccae7825 */ /* 0x040fe200078e02ae */
[C---:B------:R-:W-:Y:S01]  /*4770*/  IADD3 R4, R207.reuse, -0x2b, RZ ;  /* 0xffffffd5cf047810 */ /* 0x040fe20007ffe0ff */
[----:B------:R3:W-:Y:S02]  /*4780*/  LDGSTS.E [R5+0x12800], [R178.64], !P1 ;  /* 0x12800000b2057fae */ /* 0x0007e4000c921844 */
[----:B------:R-:W-:Y:S01]  /*4790*/  IMAD.WIDE R172, R204, 0x4, R172 ;  /* 0x00000004ccac7825 */ /* 0x000fe200078e02ac */
[----:B------:R-:W-:Y:S01]  /*47a0*/  ISETP.GE.U32.AND P6, PT, R4, 0x7fffffb6, PT ;  /* 0x7fffffb60400780c */ /* 0x000fe20003fc6070 */
[----:B------:R3:W-:Y:S01]  /*47b0*/  LDGSTS.E [R5+0x12a00], [R176.64], !P1 ;  /* 0x12a00000b0057fae */ /* 0x0007e2000c921844 */
[----:B------:R-:W-:Y:S01]  /*47c0*/  IADD3 R4, R207, -0x2f, RZ ;  /* 0xffffffd1cf047810 */ /* 0x000fe20007ffe0ff */
[----:B------:R-:W-:-:S02]  /*47d0*/  IMAD.WIDE R170, R204, 0x4, R170 ;  /* 0x00000004ccaa7825 */ /* 0x000fc400078e02aa */
[----:B------:R3:W-:Y:S02]  /*47e0*/  LDGSTS.E [R5+0x12c00], [R168.64], !P1 ;  /* 0x12c00000a8057fae */ /* 0x0007e4000c921844 */
[----:B------:R-:W-:Y:S02]  /*47f0*/  IMAD.WIDE R160, R204, 0x4, R160 ;  /* 0x00000004cca07825 */ /* 0x000fe400078e02a0 */
[----:B------:R3:W-:Y:S01]  /*4800*/  LDGSTS.E [R5+0x12e00], [R174.64], !P1 ;  /* 0x12e00000ae057fae */ /* 0x0007e2000c921844 */
[----:B------:R-:W-:Y:S01]  /*4810*/  ISETP.GE.U32.AND P1, PT, R4, 0x7fffffb2, PT ;  /* 0x7fffffb20400780c */ /* 0x000fe20003f26070 */
[C---:B------:R-:W-:Y:S01]  /*4820*/  IMAD.WIDE R166, R204.reuse, 0x4, R166 ;  /* 0x00000004cca67825 */ /* 0x040fe200078e02a6 */
[----:B------:R-:W-:Y:S01]  /*4830*/  SHF.R.U32.HI R4, RZ, 0xe, R0 ;  /* 0x0000000eff047819 */ /* 0x000fe20000011600 */
[----:B------:R3:W-:Y:S02]  /*4840*/  LDGSTS.E [R5+0x14800], [R172.64], !P3 ;  /* 0x14800000ac057fae */ /* 0x0007e4000d921844 */
[----:B------:R-:W-:-:S02]  /*4850*/  IMAD.WIDE R164, R204, 0x4, R164 ;  /* 0x00000004cca47825 */ /* 0x000fc400078e02a4 */
[----:B------:R3:W-:Y:S02]  /*4860*/  LDGSTS.E [R5+0x14a00], [R170.64], !P3 ;  /* 0x14a00000aa057fae */ /* 0x0007e4000d921844 */
[C---:B------:R-:W-:Y:S02]  /*4870*/  IMAD.WIDE R162, R204.reuse, 0x4, R162 ;  /* 0x00000004cca27825 */ /* 0x040fe400078e02a2 */
[----:B------:R3:W-:Y:S02]  /*4880*/  LDGSTS.E [R5+0x14c00], [R160.64], !P3 ;  /* 0x14c00000a0057fae */ /* 0x0007e4000d921844 */
[----:B------:R-:W-:Y:S02]  /*4890*/  IMAD.WIDE R152, R204, 0x4, R152 ;  /* 0x00000004cc987825 */ /* 0x000fe400078e0298 */
[----:B------:R3:W-:Y:S01]  /*48a0*/  LDGSTS.E [R5+0x14e00], [R166.64], !P3 ;  /* 0x14e00000a6057fae */ /* 0x0007e2000d921844 */
[----:B------:R-:W-:Y:S01]  /*48b0*/  LOP3.LUT P3, RZ, R4, 0x1, RZ, 0xc0, !PT ;  /* 0x0000000104ff7812 */ /* 0x000fe2000786c0ff */
[----:B------:R-:W-:Y:S01]  /*48c0*/  IMAD.WIDE R158, R204, 0x4, R158 ;  /* 0x00000004cc9e7825 */ /* 0x000fe200078e029e */
[----:B------:R-:W-:Y:S01]  /*48d0*/  SHF.R.U32.HI R4, RZ, 0xa, R0 ;  /* 0x0000000aff047819 */ /* 0x000fe20000011600 */
[----:B------:R3:W-:Y:S04]  /*48e0*/  LDGSTS.E [R5+0x16800], [R164.64], !P4 ;  /* 0x16800000a4057fae */ /* 0x0007e8000e121844 */
[----:B------:R3:W-:Y:S04]  /*48f0*/  LDGSTS.E [R5+0x16a00], [R162.64], !P4 ;  /* 0x16a00000a2057fae */ /* 0x0007e8000e121844 */
[----:B------:R3:W-:Y:S04]  /*4900*/  LDGSTS.E [R5+0x16c00], [R152.64], !P4 ;  /* 0x16c0000098057fae */ /* 0x0007e8000e121844 */
[----:B------:R3:W-:Y:S01]  /*4910*/  LDGSTS.E [R5+0x16e00], [R158.64], !P4 ;  /* 0x16e000009e057fae */ /* 0x0007e2000e121844 */
[----:B------:R-:W-:Y:S01]  /*4920*/  LOP3.LUT P4, RZ, R4, 0x1, RZ, 0xc0, !PT ;  /* 0x0000000104ff7812 */ /* 0x000fe2000788c0ff */
[----:B------:R-:W-:-:S02]  /*4930*/  IMAD.WIDE R156, R204, 0x4, R156 ;  /* 0x00000004cc9c7825 */ /* 0x000fc400078e029c */
[----:B------:R-:W4:Y:S02]  /*4940*/  S2R R205, SR_TID.X ;  /* 0x0000000000cd7919 */ /* 0x000f240000002100 */
[C---:B------:R-:W-:Y:S01]  /*4950*/  IMAD.WIDE R154, R204.reuse, 0x4, R154 ;  /* 0x00000004cc9a7825 */ /* 0x040fe200078e029a */
[----:B------:R-:W-:Y:S01]  /*4960*/  SHF.R.U32.HI R4, RZ, 0x6, R0 ;  /* 0x00000006ff047819 */ /* 0x000fe20000011600 */
[----:B------:R3:W-:Y:S02]  /*4970*/  LDGSTS.E [R5+0x18800], [R156.64], P3 ;  /* 0x188000009c057fae */ /* 0x0007e40009921844 */
[C---:B------:R-:W-:Y:S02]  /*4980*/  IMAD.WIDE R144, R204.reuse, 0x4, R144 ;  /* 0x00000004cc907825 */ /* 0x040fe400078e0290 */
[----:B------:R3:W-:Y:S02]  /*4990*/  LDGSTS.E [R5+0x18a00], [R154.64], P3 ;  /* 0x18a000009a057fae */ /* 0x0007e40009921844 */
[----:B------:R-:W-:-:S02]  /*49a0*/  IMAD.WIDE R150, R204, 0x4, R150 ;  /* 0x00000004cc967825 */ /* 0x000fc400078e0296 */
[----:B------:R3:W-:Y:S02]  /*49b0*/  LDGSTS.E [R5+0x18c00], [R144.64], P3 ;  /* 0x18c0000090057fae */ /* 0x0007e40009921844 */
[C---:B------:R-:W-:Y:S02]  /*49c0*/  IMAD.WIDE R148, R204.reuse, 0x4, R148 ;  /* 0x00000004cc947825 */ /* 0x040fe400078e0294 */
[----:B------:R3:W-:Y:S02]  /*49d0*/  LDGSTS.E [R5+0x18e00], [R150.64], P3 ;  /* 0x18e0000096057fae */ /* 0x0007e40009921844 */
[----:B------:R-:W-:Y:S01]  /*49e0*/  IMAD.WIDE R146, R204, 0x4, R146 ;  /* 0x00000004cc927825 */ /* 0x000fe200078e0292 */
[----:B------:R-:W-:Y:S01]  /*49f0*/  LOP3.LUT P3, RZ, R4, 0x1, RZ, 0xc0, !PT ;  /* 0x0000000104ff7812 */ /* 0x000fe2000786c0ff */
[----:B------:R3:W-:Y:S02]  /*4a00*/  LDGSTS.E [R5+0x1a800], [R148.64], P4 ;  /* 0x1a80000094057fae */ /* 0x0007e4000a121844 */
[C---:B------:R-:W-:Y:S01]  /*4a10*/  IMAD.WIDE R136, R204.reuse, 0x4, R136 ;  /* 0x00000004cc887825 */ /* 0x040fe200078e0288 */
[----:B------:R-:W-:Y:S01]  /*4a20*/  SHF.R.U32.HI R4, RZ, 0x2, R0 ;  /* 0x00000002ff047819 */ /* 0x000fe20000011600 */
[----:B------:R3:W-:Y:S02]  /*4a30*/  LDGSTS.E [R5+0x1aa00], [R146.64], P4 ;  /* 0x1aa0000092057fae */ /* 0x0007e4000a121844 */
[----:B------:R-:W-:-:S02]  /*4a40*/  IMAD.WIDE R142, R204, 0x4, R142 ;  /* 0x00000004cc8e7825 */ /* 0x000fc400078e028e */
[----:B------:R3:W-:Y:S04]  /*4a50*/  LDGSTS.E [R5+0x1ac00], [R136.64], P4 ;  /* 0x1ac0000088057fae */ /* 0x0007e8000a121844 */
[----:B------:R3:W-:Y:S01]  /*4a60*/  LDGSTS.E [R5+0x1ae00], [R142.64], P4 ;  /* 0x1ae000008e057fae */ /* 0x0007e2000a121844 */
[----:B------:R-:W-:Y:S01]  /*4a70*/  LOP3.LUT P4, RZ, R4, 0x1, RZ, 0xc0, !PT ;  /* 0x0000000104ff7812 */ /* 0x000fe2000788c0ff */
[----:B------:R-:W-:-:S04]  /*4a80*/  IMAD.WIDE R140, R204, 0x4, R140 ;  /* 0x00000004cc8c7825 */ /* 0x000fc800078e028c */
[C---:B------:R-:W-:Y:S01]  /*4a90*/  IMAD.WIDE R138, R204.reuse, 0x4, R138 ;  /* 0x00000004cc8a7825 */ /* 0x040fe200078e028a */
[----:B------:R3:W-:Y:S03]  /*4aa0*/  LDGSTS.E [R5+0x1c800], [R140.64], P3 ;  /* 0x1c8000008c057fae */ /* 0x0007e60009921844 */
[C---:B------:R-:W-:Y:S01]  /*4ab0*/  IMAD.WIDE R128, R204.reuse, 0x4, R128 ;  /* 0x00000004cc807825 */ /* 0x040fe200078e0280 */
[----:B------:R-:W-:Y:S01]  /*4ac0*/  IADD3 R4, R207, -0x24, RZ ;  /* 0xffffffdccf047810 */ /* 0x000fe20007ffe0ff */
[----:B------:R3:W-:Y:S02]  /*4ad0*/  LDGSTS.E [R5+0x1ca00], [R138.64], P3 ;  /* 0x1ca000008a057fae */ /* 0x0007e40009921844 */
[C---:B------:R-:W-:Y:S01]  /*4ae0*/  IMAD.WIDE R134, R204.reuse, 0x4, R134 ;  /* 0x00000004cc867825 */ /* 0x040fe200078e0286 */
[----:B----4-:R-:W-:Y:S01]  /*4af0*/  LOP3.LUT R205, R205, 0x7f, RZ, 0xc0, !PT ;  /* 0x0000007fcdcd7812 */ /* 0x010fe200078ec0ff */
[----:B------:R3:W-:Y:S02]  /*4b00*/  LDGSTS.E [R5+0x1cc00], [R128.64], P3 ;  /* 0x1cc0000080057fae */ /* 0x0007e40009921844 */
[----:B------:R-:W-:-:S02]  /*4b10*/  IMAD.WIDE R132, R204, 0x4, R132 ;  /* 0x00000004cc847825 */ /* 0x000fc400078e0284 */
[----:B------:R3:W-:Y:S02]  /*4b20*/  LDGSTS.E [R5+0x1ce00], [R134.64], P3 ;  /* 0x1ce0000086057fae */ /* 0x0007e40009921844 */
[----:B------:R-:W-:Y:S01]  /*4b30*/  IMAD.WIDE R130, R204, 0x4, R130 ;  /* 0x00000004cc827825 */ /* 0x000fe200078e0282 */
[----:B------:R-:W-:Y:S01]  /*4b40*/  ISETP.GE.U32.AND P3, PT, R4, 0x7fffffbd, PT ;  /* 0x7fffffbd0400780c */ /* 0x000fe20003f66070 */
[----:B------:R3:W-:Y:S02]  /*4b50*/  LDGSTS.E [R5+0x1e800], [R132.64], P4 ;  /* 0x1e80000084057fae */ /* 0x0007e4000a121844 */
[C---:B------:R-:W-:Y:S01]  /*4b60*/  IMAD.WIDE R124, R204.reuse, 0x4, R124 ;  /* 0x00000004cc7c7825 */ /* 0x040fe200078e027c */
[----:B------:R-:W-:Y:S01]  /*4b70*/  IADD3 R4, R207, -0x5f, RZ ;  /* 0xffffffa1cf047810 */ /* 0x000fe20007ffe0ff */
[----:B------:R3:W-:Y:S02]  /*4b80*/  LDGSTS.E [R5+0x1ea00], [R130.64], P4 ;  /* 0x1ea0000082057fae */ /* 0x0007e4000a121844 */
[----:B------:R-:W-:-:S02]  /*4b90*/  IMAD.WIDE R126, R204, 0x4, R126 ;  /* 0x00000004cc7e7825 */ /* 0x000fc400078e027e */
[----:B------:R3:W-:Y:S02]  /*4ba0*/  LDGSTS.E [R5+0x1ec00], [R124.64], P4 ;  /* 0x1ec000007c057fae */ /* 0x0007e4000a121844 */
[----:B------:R-:W-:Y:S02]  /*4bb0*/  IMAD.SHL.U32 R205, R205, 0x4, RZ ;  /* 0x00000004cdcd7824 */ /* 0x000fe400078e00ff */
[----:B------:R3:W-:Y:S01]  /*4bc0*/  LDGSTS.E [R5+0x1ee00], [R126.64], P4 ;  /* 0x1ee000007e057fae */ /* 0x0007e2000a121844 */
[----:B------:R-:W-:Y:S02]  /*4bd0*/  ISETP.GE.U32.AND P4, PT, R4, 0x7fffff82, PT ;  /* 0x7fffff820400780c */ /* 0x000fe40003f86070 */
[----:B------:R-:W-:Y:S02]  /*4be0*/  LOP3.LUT R205, R205, 0x40, RZ, 0x3c, !PT ;  /* 0x00000040cdcd7812 */ /* 0x000fe400078e3cff */
[----:B------:R-:W-:Y:S01]  /*4bf0*/  IADD3 R180, R207, -0x60, RZ ;  /* 0xffffffa0cfb47810 */ /* 0x000fe20007ffe0ff */
[----:B------:R-:W-:-:S04]  /*4c00*/  IMAD.WIDE R42, R204, 0x4, R42 ;  /* 0x00000004cc2a7825 */ /* 0x000fc800078e022a */
        /* <DEDUP_REMOVED lines=23> */
[----:B---3--:R-:W-:-:S04]  /*4d80*/  IMAD.WIDE R4, R204, 0x4, R198 ;  /* 0x00000004cc047825 */ /* 0x008fc800078e02c6 */
[C---:B-1----:R-:W-:Y:S01]  /*4d90*/  IMAD.WIDE R168, R204.reuse, 0x4, R192 ;  /* 0x00000004cca87825 */ /* 0x042fe200078e02c0 */
[----:B------:R1:W-:Y:S03]  /*4da0*/  LDGSTS.E [R205+0x11000], [R4.64], !P0 ;  /* 0x1100000004cd7fae */ /* 0x0003e6000c121844 */
[C---:B--2---:R-:W-:Y:S01]  /*4db0*/  IMAD.WIDE R176, R204.reuse, 0x4, R202 ;  /* 0x00000004ccb07825 */ /* 0x044fe200078e02ca */
[----:B------:R1:W-:Y:S03]  /*4dc0*/  LDGSTS.E [R205+0x11200], [R168.64], !P0 ;  /* 0x11200000a8cd7fae */ /* 0x0003e6000c121844 */
[----:B------:R-:W-:Y:S01]  /*4dd0*/  IMAD.WIDE R178, R204, 0x4, R200 ;  /* 0x00000004ccb27825 */ /* 0x000fe200078e02c8 */
[----:B------:R1:W-:Y:S04]  /*4de0*/  LDGSTS.E [R205+0x11400], [R176.64], !P0 ;  /* 0x11400000b0cd7fae */ /* 0x0003e8000c121844 */
[----:B------:R1:W-:Y:S01]  /*4df0*/  LDGSTS.E [R205+0x11600], [R178.64], !P0 ;  /* 0x11600000b2cd7fae */ /* 0x0003e2000c121844 */
[----:B------:R-:W-:-:S02]  /*4e00*/  ISETP.GE.U32.AND P0, PT, R180, 0x7fffff81, PT ;  /* 0x7fffff81b400780c */ /* 0x000fc40003f06070 */
[----:B------:R-:W-:Y:S01]  /*4e10*/  SEL R180, RZ, 0x1fffe, P4 ;  /* 0x0001fffeffb47807 */ /* 0x000fe20002000000 */
[----:B------:R1:W-:Y:S01]  /*4e20*/  LDGSTS.E [R205+0x13000], [R42.64], !P5 ;  /* 0x130000002acd7fae */ /* 0x0003e2000e921844 */
[----:B------:R-:W-:-:S03]  /*4e30*/  SEL R183, RZ, 0x1, P0 ;  /* 0x00000001ffb77807 */ /* 0x000fc60000000000 */
[----:B------:R1:W-:Y:S02]  /*4e40*/  LDGSTS.E [R205+0x13200], [R122.64], !P5 ;  /* 0x132000007acd7fae */ /* 0x0003e4000e921844 */
[----:B------:R-:W-:Y:S01]  /*4e50*/  IMAD.IADD R183, R183, 0x1, R180 ;  /* 0x00000001b7b77824 */ /* 0x000fe200078e02b4 */
[--C-:B------:R-:W-:Y:S01]  /*4e60*/  SHF.R.U32.HI R180, RZ, 0xd, R0.reuse ;  /* 0x0000000dffb47819 */ /* 0x100fe20000011600 */
[----:B------:R1:W-:Y:S04]  /*4e70*/  LDGSTS.E [R205+0x13400], [R114.64], !P5 ;  /* 0x1340000072cd7fae */ /* 0x0003e8000e921844 */
[----:B------:R1:W-:Y:S01]  /*4e80*/  LDGSTS.E [R205+0x13600], [R120.64], !P5 ;  /* 0x1360000078cd7fae */ /* 0x0003e2000e921844 */
[----:B------:R-:W-:Y:S02]  /*4e90*/  LOP3.LUT P5, RZ, R180, 0x1, RZ, 0xc0, !PT ;  /* 0x00000001b4ff7812 */ /* 0x000fe400078ac0ff */
[----:B------:R-:W-:Y:S01]  /*4ea0*/  SHF.R.U32.HI R180, RZ, 0x9, R0 ;  /* 0x00000009ffb47819 */ /* 0x000fe20000011600 */
[----:B------:R1:W-:Y:S04]  /*4eb0*/  LDGSTS.E [R205+0x15000], [R118.64], !P6 ;  /* 0x1500000076cd7fae */ /* 0x0003e8000f121844 */
[----:B------:R1:W-:Y:S04]  /*4ec0*/  LDGSTS.E [R205+0x15200], [R116.64], !P6 ;  /* 0x1520000074cd7fae */ /* 0x0003e8000f121844 */
[----:B------:R1:W-:Y:S04]  /*4ed0*/  LDGSTS.E [R205+0x15400], [R106.64], !P6 ;  /* 0x154000006acd7fae */ /* 0x0003e8000f121844 */
[----:B------:R1:W-:Y:S01]  /*4ee0*/  LDGSTS.E [R205+0x15600], [R112.64], !P6 ;  /* 0x1560000070cd7fae */ /* 0x0003e2000f121844 */
[----:B------:R-:W-:-:S02]  /*4ef0*/  LOP3.LUT P6, RZ, R180, 0x1, RZ, 0xc0, !PT ;  /* 0x00000001b4ff7812 */ /* 0x000fc400078cc0ff */
[----:B------:R-:W-:Y:S01]  /*4f00*/  SHF.R.U32.HI R180, RZ, 0x5, R0 ;  /* 0x00000005ffb47819 */ /* 0x000fe20000011600 */
[----:B------:R1:W-:Y:S04]  /*4f10*/  LDGSTS.E [R205+0x17000], [R110.64], !P1 ;  /* 0x170000006ecd7fae */ /* 0x0003e8000c921844 */
[----:B------:R1:W-:Y:S04]  /*4f20*/  LDGSTS.E [R205+0x17200], [R108.64], !P1 ;  /* 0x172000006ccd7fae */ /* 0x0003e8000c921844 */
[----:B------:R1:W-:Y:S04]  /*4f30*/  LDGSTS.E [R205+0x17400], [R98.64], !P1 ;  /* 0x1740000062cd7fae */ /* 0x0003e8000c921844 */
[----:B------:R1:W-:Y:S01]  /*4f40*/  LDGSTS.E [R205+0x17600], [R104.64], !P1 ;  /* 0x1760000068cd7fae */ /* 0x0003e2000c921844 */
[----:B------:R-:W-:-:S03]  /*4f50*/  LOP3.LUT P1, RZ, R180, 0x1, RZ, 0xc0, !PT ;  /* 0x00000001b4ff7812 */ /* 0x000fc6000782c0ff */
[----:B------:R1:W-:Y:S01]  /*4f60*/  LDGSTS.E [R205+0x19000], [R102.64], P5 ;  /* 0x1900000066cd7fae */ /* 0x0003e2000a921844 */
[----:B------:R-:W-:-:S03]  /*4f70*/  IMAD.MOV.U32 R201, RZ, RZ, 0x1f ;  /* 0x0000001fffc97424 */ /* 0x000fc600078e00ff */
[----:B------:R1:W-:Y:S04]  /*4f80*/  LDGSTS.E [R205+0x19200], [R100.64], P5 ;  /* 0x1920000064cd7fae */ /* 0x0003e8000a921844 */
[----:B------:R1:W-:Y:S04]  /*4f90*/  LDGSTS.E [R205+0x19400], [R90.64], P5 ;  /* 0x194000005acd7fae */ /* 0x0003e8000a921844 */
[----:B------:R1:W-:Y:S04]  /*4fa0*/  LDGSTS.E [R205+0x19600], [R96.64], P5 ;  /* 0x1960000060cd7fae */ /* 0x0003e8000a921844 */
[----:B------:R1:W-:Y:S01]  /*4fb0*/  LDGSTS.E [R205+0x1b000], [R94.64], P6 ;  /* 0x1b0000005ecd7fae */ /* 0x0003e2000b121844 */
[----:B------:R-:W-:-:S03]  /*4fc0*/  IADD3 R201, R201, c[0x0][0x180], RZ ;  /* 0x00006000c9c97a10 */ /* 0x000fc60007ffe0ff */
[----:B------:R1:W-:Y:S04]  /*4fd0*/  LDGSTS.E [R205+0x1b200], [R92.64], P6 ;  /* 0x1b2000005ccd7fae */ /* 0x0003e8000b121844 */
[----:B------:R1:W-:Y:S04]  /*4fe0*/  LDGSTS.E [R205+0x1b400], [R84.64], P6 ;  /* 0x1b40000054cd7fae */ /* 0x0003e8000b121844 */
[----:B------:R1:W-:Y:S04]  /*4ff0*/  LDGSTS.E [R205+0x1b600], [R88.64], P6 ;  /* 0x1b60000058cd7fae */ /* 0x0003e8000b121844 */
[----:B------:R1:W-:Y:S04]  /*5000*/  LDGSTS.E [R205+0x1d000], [R228.64], P1 ;  /* 0x1d000000e4cd7fae */ /* 0x0003e80008921844 */
[----:B------:R1:W-:Y:S04]  /*5010*/  LDGSTS.E [R205+0x1d200], [R86.64], P1 ;  /* 0x1d20000056cd7fae */ /* 0x0003e80008921844 */
[----:B------:R1:W-:Y:S04]  /*5020*/  LDGSTS.E [R205+0x1d400], [R78.64], P1 ;  /* 0x1d4000004ecd7fae */ /* 0x0003e80008921844 */
[----:B------:R1:W-:Y:S01]  /*5030*/  LDGSTS.E [R205+0x1d600], [R82.64], P1 ;  /* 0x1d60000052cd7fae */ /* 0x0003e20008921844 */
[----:B------:R-:W-:-:S04]  /*5040*/  ISETP.GT.AND P1, PT, R201, 0x3f, PT ;  /* 0x0000003fc900780c */ /* 0x000fc80003f24270 */
[----:B------:R-:W-:Y:S02]  /*5050*/  SEL R187, R75, RZ, P1 ;  /* 0x000000ff4bbb7207 */ /* 0x000fe40000800000 */
[----:B------:R-:W2:Y:S04]  /*5060*/  LDL.LU R75, [R1+0x7a4] ;  /* 0x0007a400014b7983 */ /* 0x000ea80000300800 */
[----:B------:R-:W3:Y:S01]  /*5070*/  LDL.LU.64 R200, [R1] ;  /* 0x0000000001c87983 */ /* 0x000ee20000300a00 */
[----:B------:R-:W-:Y:S02]  /*5080*/  IADD3 R181, R207, -0x5e, RZ ;  /* 0xffffffa2cfb57810 */ /* 0x000fe40007ffe0ff */
[----:B------:R-:W-:Y:S02]  /*5090*/  SHF.R.U32.HI R180, RZ, 0x1, R0 ;  /* 0x00000001ffb47819 */ /* 0x000fe40000011600 */
[----:B------:R-:W-:-:S02]  /*50a0*/  ISETP.GE.U32.AND P4, PT, R181, 0x7fffff83, PT ;  /* 0x7fffff83b500780c */ /* 0x000fc40003f86070 */
[----:B------:R-:W-:Y:S02]  /*50b0*/  LOP3.LUT P5, RZ, R180, 0x1, RZ, 0xc0, !PT ;  /* 0x00000001b4ff7812 */ /* 0x000fe400078ac0ff */
[----:B------:R-:W-:Y:S02]  /*50c0*/  SHF.R.U32.HI R180, RZ, 0x8, R0 ;  /* 0x00000008ffb47819 */ /* 0x000fe40000011600 */
[----:B------:R-:W-:Y:S02]  /*50d0*/  SEL R182, RZ, 0x4, P4 ;  /* 0x00000004ffb67807 */ /* 0x000fe40002000000 */
[----:B------:R-:W-:Y:S02]  /*50e0*/  LOP3.LUT P4, RZ, R180, 0x1, RZ, 0xc0, !PT ;  /* 0x00000001b4ff7812 */ /* 0x000fe4000788c0ff */
[----:B------:R-:W-:-:S04]  /*50f0*/  IADD3 R180, R207, -0x5d, RZ ;  /* 0xffffffa3cfb47810 */ /* 0x000fc80007ffe0ff */
[----:B------:R-:W-:Y:S02]  /*5100*/  ISETP.GE.U32.AND P6, PT, R180, 0x7fffff84, PT ;  /* 0x7fffff84b400780c */ /* 0x000fe40003fc6070 */
[----:B------:R-:W-:Y:S02]  /*5110*/  LOP3.LUT R180, R183, 0x3, RZ, 0xc0, !PT ;  /* 0x00000003b7b47812 */ /* 0x000fe400078ec0ff */
[----:B------:R-:W-:-:S04]  /*5120*/  SEL R181, RZ, 0x7fff8, P6 ;  /* 0x0007fff8ffb57807 */ /* 0x000fc80003000000 */
[----:B------:R-:W-:Y:S02]  /*5130*/  IADD3 R189, R180, R181, R182 ;  /* 0x000000b5b4bd7210 */ /* 0x000fe40007ffe0b6 */
[----:B------:R-:W-:-:S04]  /*5140*/  IADD3 R180, R207, -0x44, RZ ;  /* 0xffffffbccfb47810 */ /* 0x000fc80007ffe0ff */
[----:B------:R-:W-:Y:S02]  /*5150*/  ISETP.GE.U32.AND P1, PT, R180, 0x7fffff9d, PT ;  /* 0x7fffff9db400780c */ /* 0x000fe40003f26070 */
[C---:B------:R-:W-:Y:S02]  /*5160*/  IADD3 R180, R207.reuse, -0x28, RZ ;  /* 0xffffffd8cfb47810 */ /* 0x040fe40007ffe0ff */
[----:B------:R-:W-:Y:S02]  /*5170*/  SEL R181, RZ, 0x1, P1 ;  /* 0x00000001ffb57807 */ /* 0x000fe40000800000 */
[----:B------:R-:W-:Y:S02]  /*5180*/  ISETP.GE.U32.AND P1, PT, R180, 0x7fffffb9, PT ;  /* 0x7fffffb9b400780c */ /* 0x000fe40003f26070 */
[----:B------:R-:W-:-:S04]  /*5190*/  IADD3 R180, R207, -0x2c, RZ ;  /* 0xffffffd4cfb47810 */ /* 0x000fc80007ffe0ff */
[----:B------:R-:W-:Y:S02]  /*51a0*/  ISETP.GE.U32.AND P6, PT, R180, 0x7fffffb5, PT ;  /* 0x7fffffb5b400780c */ /* 0x000fe40003fc6070 */
[----:B------:R-:W-:-:S04]  /*51b0*/  IADD3 R180, R207, -0x43, RZ ;  /* 0xffffffbdcfb47810 */ /* 0x000fc80007ffe0ff */
[----:B------:R-:W-:Y:S01]  /*51c0*/  ISETP.GE.U32.AND P2, PT, R180, 0x7fffff9e, PT ;  /* 0x7fffff9eb400780c */ /* 0x000fe20003f46070 */
[----:B------:R-:W-:-:S03]  /*51d0*/  IMAD.WIDE R80, R204, 0x4, R80 ;  /* 0x00000004cc507825 */ /* 0x000fc600078e0250 */
[----:B------:R-:W-:Y:S01]  /*51e0*/  SEL R180, RZ, 0x1fffe, P2 ;  /* 0x0001fffeffb47807 */ /* 0x000fe20001000000 */
[----:B------:R-:W-:-:S04]  /*51f0*/  IMAD.WIDE R72, R204, 0x4, R72 ;  /* 0x00000004cc487825 */ /* 0x000fc800078e0248 */
[----:B------:R-:W-:-:S04]  /*5200*/  IMAD.WIDE R76, R204, 0x4, R76 ;  /* 0x00000004cc4c7825 */ /* 0x000fc800078e024c */
[----:B------:R-:W-:Y:S01]  /*5210*/  IMAD.IADD R188, R181, 0x1, R180 ;  /* 0x00000001b5bc7824 */ /* 0x000fe200078e02b4 */
[----:B------:R-:W-:-:S04]  /*5220*/  IADD3 R180, R207, -0x42, RZ ;  /* 0xffffffbecfb47810 */ /* 0x000fc80007ffe0ff */
[----:B------:R-:W-:Y:S01]  /*5230*/  LOP3.LUT R188, R188, 0x3, RZ, 0xc0, !PT ;  /* 0x00000003bcbc7812 */ /* 0x000fe200078ec0ff */
[----:B------:R-:W-:-:S04]  /*5240*/  IMAD.WIDE R250, R204, 0x4, R250 ;  /* 0x00000004ccfa7825 */ /* 0x000fc800078e02fa */
[----:B------:R-:W-:-:S04]  /*5250*/  IMAD.WIDE R248, R204, 0x4, R248 ;  /* 0x00000004ccf87825 */ /* 0x000fc800078e02f8 */
[C---:B------:R-:W-:Y:S01]  /*5260*/  IMAD.WIDE R246, R204.reuse, 0x4, R246 ;  /* 0x00000004ccf67825 */ /* 0x040fe200078e02f6 */
[--C-:B------:R-:W-:Y:S02]  /*5270*/  SHF.R.U32.HI R202, RZ, 0xc, R0.reuse ;  /* 0x0000000cffca7819 */ /* 0x100fe40000011600 */
[----:B------:R-:W-:Y:S01]  /*5280*/  SHF.R.U32.HI R0, RZ, 0x4, R0 ;  /* 0x00000004ff007819 */ /* 0x000fe20000011600 */
        /* <DEDUP_REMOVED lines=8> */
[----:B--2---:R-:W-:-:S05]  /*5310*/  IMAD.WIDE R74, R204, 0x4, R74 ;  /* 0x00000004cc4a7825 */ /* 0x004fca00078e024a */
[----:B------:R1:W-:Y:S04]  /*5320*/  LDGSTS.E [R205+0x1f000], [R74.64], P5 ;  /* 0x1f0000004acd7fae */ /* 0x0003e8000a921844 */
[----:B------:R1:W-:Y:S04]  /*5330*/  LDGSTS.E [R205+0x1f200], [R80.64], P5 ;  /* 0x1f20000050cd7fae */ /* 0x0003e8000a921844 */
[----:B------:R1:W-:Y:S04]  /*5340*/  LDGSTS.E [R205+0x1f400], [R72.64], P5 ;  /* 0x1f40000048cd7fae */ /* 0x0003e8000a921844 */
[----:B------:R1:W-:Y:S01]  /*5350*/  LDGSTS.E [R205+0x1f600], [R76.64], P5 ;  /* 0x1f6000004ccd7fae */ /* 0x0003e2000a921844 */
[----:B------:R-:W-:-:S02]  /*5360*/  ISETP.GE.U32.AND P5, PT, R180, 0x7fffff9f, PT ;  /* 0x7fffff9fb400780c */ /* 0x000fc40003fa6070 */
[----:B------:R-:W-:Y:S02]  /*5370*/  IADD3 R180, R207, -0x41, RZ ;  /* 0xffffffbfcfb47810 */ /* 0x000fe40007ffe0ff */
[----:B------:R-:W-:Y:S02]  /*5380*/  SEL R181, RZ, 0x4, P5 ;  /* 0x00000004ffb57807 */ /* 0x000fe40002800000 */
[----:B------:R-:W-:-:S04]  /*5390*/  ISETP.GE.U32.AND P5, PT, R180, 0x7fffffa0, PT ;  /* 0x7fffffa0b400780c */ /* 0x000fc80003fa6070 */
[----:B------:R-:W-:-:S04]  /*53a0*/  SEL R180, RZ, 0x7fff8, P5 ;  /* 0x0007fff8ffb47807 */ /* 0x000fc80002800000 */
[----:B------:R-:W-:Y:S02]  /*53b0*/  IADD3 R188, R188, R180, R181 ;  /* 0x000000b4bcbc7210 */ /* 0x000fe40007ffe0b5 */
[----:B------:R-:W-:-:S04]  /*53c0*/  IADD3 R180, R207, -0x30, RZ ;  /* 0xffffffd0cfb47810 */ /* 0x000fc80007ffe0ff */
[----:B------:R-:W-:Y:S02]  /*53d0*/  ISETP.GE.U32.AND P5, PT, R180, 0x7fffffb1, PT ;  /* 0x7fffffb1b400780c */ /* 0x000fe40003fa6070 */
[----:B------:R-:W-:-:S04]  /*53e0*/  IADD3 R180, R207, -0x48, RZ ;  /* 0xffffffb8cfb47810 */ /* 0x000fc80007ffe0ff */
[----:B------:R-:W-:Y:S02]  /*53f0*/  ISETP.GE.U32.AND P2, PT, R180, 0x7fffff99, PT ;  /* 0x7fffff99b400780c */ /* 0x000fe40003f46070 */
[----:B------:R-:W-:Y:S02]  /*5400*/  IADD3 R180, R207, -0x47, RZ ;  /* 0xffffffb9cfb47810 */ /* 0x000fe40007ffe0ff */
[----:B------:R-:W-:Y:S02]  /*5410*/  SEL R183, RZ, 0x1, P2 ;  /* 0x00000001ffb77807 */ /* 0x000fe40001000000 */
[----:B------:R-:W-:Y:S01]  /*5420*/  ISETP.GE.U32.AND P2, PT, R180, 0x7fffff9a, PT ;  /* 0x7fffff9ab400780c */ /* 0x000fe20003f46070 */
[----:B---3--:R-:W-:-:S03]  /*5430*/  IMAD.WIDE R180, R204, 0x4, R200 ;  /* 0x00000004ccb47825 */ /* 0x008fc600078e02c8 */
[----:B------:R-:W-:Y:S02]  /*5440*/  SEL R182, RZ, 0x1fffe, P2 ;  /* 0x0001fffeffb67807 */ /* 0x000fe40001000000 */
[----:B------:R2:W-:Y:S03]  /*5450*/  LDGSTS.E [R252+0x11800], [R180.64], !P3 ;  /* 0x11800000b4fc7fae */ /* 0x0005e6000d921844 */
[----:B------:R-:W-:Y:S01]  /*5460*/  IMAD.IADD R182, R183, 0x1, R182 ;  /* 0x00000001b7b67824 */ /* 0x000fe200078e02b6 */
[----:B------:R-:W-:Y:S01]  /*5470*/  IADD3 R183, R207, -0x46, RZ ;  /* 0xffffffbacfb77810 */ /* 0x000fe20007ffe0ff */
[----:B------:R2:W-:Y:S04]  /*5480*/  LDGSTS.E [R252+0x11a00], [R250.64], !P3 ;  /* 0x11a00000fafc7fae */ /* 0x0005e8000d921844 */
[----:B------:R2:W-:Y:S04]  /*5490*/  LDGSTS.E [R252+0x11c00], [R248.64], !P3 ;  /* 0x11c00000f8fc7fae */ /* 0x0005e8000d921844 */
[----:B------:R2:W-:Y:S01]  /*54a0*/  LDGSTS.E [R252+0x11e00], [R246.64], !P3 ;  /* 0x11e00000f6fc7fae */ /* 0x0005e2000d921844 */
[----:B------:R-:W-:-:S02]  /*54b0*/  ISETP.GE.U32.AND P3, PT, R183, 0x7fffff9b, PT ;  /* 0x7fffff9bb700780c */ /* 0x000fc40003f66070 */
[----:B------:R-:W-:Y:S01]  /*54c0*/  IADD3 R183, R207, -0x45, RZ ;  /* 0xffffffbbcfb77810 */ /* 0x000fe20007ffe0ff */
[----:B------:R2:W-:Y:S01]  /*54d0*/  LDGSTS.E [R252+0x13800], [R66.64], !P1 ;  /* 0x1380000042fc7fae */ /* 0x0005e2000c921844 */
[----:B------:R-:W-:Y:S02]  /*54e0*/  SEL R184, RZ, 0x4, P3 ;  /* 0x00000004ffb87807 */ /* 0x000fe40001800000 */
[----:B------:R-:W-:Y:S01]  /*54f0*/  ISETP.GE.U32.AND P3, PT, R183, 0x7fffff9c, PT ;  /* 0x7fffff9cb700780c */ /* 0x000fe20003f66070 */
[----:B------:R2:W-:Y:S03]  /*5500*/  LDGSTS.E [R252+0x13a00], [R70.64], !P1 ;  /* 0x13a0000046fc7fae */ /* 0x0005e6000c921844 */
[----:B------:R-:W-:Y:S01]  /*5510*/  SEL R183, RZ, 0x7fff8, P3 ;  /* 0x0007fff8ffb77807 */ /* 0x000fe20001800000 */
[----:B------:R2:W-:Y:S01]  /*5520*/  LDGSTS.E [R252+0x13c00], [R60.64], !P1 ;  /* 0x13c000003cfc7fae */ /* 0x0005e2000c921844 */
[----:B------:R-:W-:-:S02]  /*5530*/  LOP3.LUT P3, RZ, R0, 0x1, RZ, 0xc0, !PT ;  /* 0x0000000100ff7812 */ /* 0x000fc4000786c0ff */
[C---:B------:R-:W-:Y:S01]  /*5540*/  IADD3 R0, R207.reuse, -0x4c, RZ ;  /* 0xffffffb4cf007810 */ /* 0x040fe20007ffe0ff */
[----:B------:R2:W-:Y:S01]  /*5550*/  LDGSTS.E [R252+0x13e00], [R68.64], !P1 ;  /* 0x13e0000044fc7fae */ /* 0x0005e2000c921844 */
[----:B------:R-:W-:Y:S02]  /*5560*/  LOP3.LUT R182, R182, 0x3, RZ, 0xc0, !PT ;  /* 0x00000003b6b67812 */ /* 0x000fe400078ec0ff */
[----:B------:R-:W-:Y:S01]  /*5570*/  ISETP.GE.U32.AND P2, PT, R0, 0x7fffff95, PT ;  /* 0x7fffff950000780c */ /* 0x000fe20003f46070 */
[----:B------:R2:W-:Y:S01]  /*5580*/  LDGSTS.E [R252+0x15800], [R232.64], !P6 ;  /* 0x15800000e8fc7fae */ /* 0x0005e2000f121844 */
[----:B------:R-:W-:Y:S02]  /*5590*/  IADD3 R0, R207, -0x4b, RZ ;  /* 0xffffffb5cf007810 */ /* 0x000fe40007ffe0ff */
[----:B------:R-:W-:Y:S01]  /*55a0*/  IADD3 R186, R182, R183, R184 ;  /* 0x000000b7b6ba7210 */ /* 0x000fe20007ffe0b8 */
[----:B------:R2:W-:Y:S01]  /*55b0*/  LDGSTS.E [R252+0x15a00], [R62.64], !P6 ;  /* 0x15a000003efc7fae */ /* 0x0005e2000f121844 */
[----:B------:R-:W-:-:S02]  /*55c0*/  SEL R182, RZ, 0x1, P2 ;  /* 0x00000001ffb67807 */ /* 0x000fc40001000000 */
[----:B------:R-:W-:Y:S01]  /*55d0*/  ISETP.GE.U32.AND P2, PT, R0, 0x7fffff96, PT ;  /* 0x7fffff960000780c */ /* 0x000fe20003f46070 */
[----:B------:R2:W-:Y:S03]  /*55e0*/  LDGSTS.E [R252+0x15c00], [R64.64], !P6 ;  /* 0x15c0000040fc7fae */ /* 0x0005e6000f121844 */
[----:B------:R-:W-:Y:S01]  /*55f0*/  SEL R0, RZ, 0x1fffe, P2 ;  /* 0x0001fffeff007807 */ /* 0x000fe20001000000 */
[----:B------:R2:W-:Y:S04]  /*5600*/  LDGSTS.E [R252+0x15e00], [R58.64], !P6 ;  /* 0x15e000003afc7fae */ /* 0x0005e8000f121844 */
[----:B------:R-:W-:Y:S01]  /*5610*/  IMAD.IADD R0, R182, 0x1, R0 ;  /* 0x00000001b6007824 */ /* 0x000fe200078e0200 */
[----:B------:R-:W-:-:S04]  /*5620*/  IADD3 R182, R207, -0x4a, RZ ;  /* 0xffffffb6cfb67810 */ /* 0x000fc80007ffe0ff */
[----:B------:R-:W-:Y:S02]  /*5630*/  ISETP.GE.U32.AND P1, PT, R182, 0x7fffff97, PT ;  /* 0x7fffff97b600780c */ /* 0x000fe40003f26070 */
[----:B------:R-:W-:Y:S02]  /*5640*/  IADD3 R182, R207, -0x49, RZ ;  /* 0xffffffb7cfb67810 */ /* 0x000fe40007ffe0ff */
[----:B------:R-:W-:Y:S02]  /*5650*/  SEL R183, RZ, 0x4, P1 ;  /* 0x00000004ffb77807 */ /* 0x000fe40000800000 */
[----:B------:R-:W-:Y:S02]  /*5660*/  ISETP.GE.U32.AND P1, PT, R182, 0x7fffff98, PT ;  /* 0x7fffff98b600780c */ /* 0x000fe40003f26070 */
[----:B------:R-:W-:Y:S02]  /*5670*/  LOP3.LUT R0, R0, 0x3, RZ, 0xc0, !PT ;  /* 0x0000000300007812 */ /* 0x000fe400078ec0ff */
[----:B------:R-:W-:-:S04]  /*5680*/  SEL R182, RZ, 0x7fff8, P1 ;  /* 0x0007fff8ffb67807 */ /* 0x000fc80000800000 */
[----:B------:R-:W-:Y:S02]  /*5690*/  IADD3 R185, R0, R182, R183 ;  /* 0x000000b600b97210 */ /* 0x000fe40007ffe0b7 */
[----:B------:R-:W-:-:S04]  /*56a0*/  IADD3 R0, R207, -0x50, RZ ;  /* 0xffffffb0cf007810 */ /* 0x000fc80007ffe0ff */
[----:B------:R-:W-:Y:S02]  /*56b0*/  ISETP.GE.U32.AND P2, PT, R0, 0x7fffff91, PT ;  /* 0x7fffff910000780c */ /* 0x000fe40003f46070 */
[----:B------:R-:W-:Y:S02]  /*56c0*/  IADD3 R0, R207, -0x4f, RZ ;  /* 0xffffffb1cf007810 */ /* 0x000fe40007ffe0ff */
[----:B------:R-:W-:Y:S02]  /*56d0*/  SEL R182, RZ, 0x1, P2 ;  /* 0x00000001ffb67807 */ /* 0x000fe40001000000 */
[----:B------:R-:W-:-:S04]  /*56e0*/  ISETP.GE.U32.AND P2, PT, R0, 0x7fffff92, PT ;  /* 0x7fffff920000780c */ /* 0x000fc80003f46070 */
[----:B------:R-:W-:-:S05]  /*56f0*/  SEL R0, RZ, 0x1fffe, P2 ;  /* 0x0001fffeff007807 */ /* 0x000fca0001000000 */
        /* <DEDUP_REMOVED lines=9> */
[----:B------:R-:W-:Y:S02]  /*5790*/  LOP3.LUT R0, R189, 0xf, RZ, 0xc0, !PT ;  /* 0x0000000fbd007812 */ /* 0x000fe400078ec0ff */
[----:B------:R-:W-:-:S03]  /*57a0*/  LOP3.LUT R182, R182, 0xf, RZ, 0xc0, !PT ;  /* 0x0000000fb6b67812 */ /* 0x000fc600078ec0ff */
[----:B------:R-:W-:Y:S02]  /*57b0*/  IMAD R184, R57, 0x10, R0 ;  /* 0x0000001039b87824 */ /* 0x000fe400078e0200 */
[----:B------:R-:W-:Y:S02]  /*57c0*/  IMAD.SHL.U32 R0, R48, 0x100, RZ ;  /* 0x0000010030007824 */ /* 0x000fe400078e00ff */
[----:B------:R-:W-:Y:S02]  /*57d0*/  IMAD R185, R185, 0x10, R182 ;  /* 0x00000010b9b97824 */ /* 0x000fe400078e02b6 */
[----:B------:R-:W-:Y:S01]  /*57e0*/  IMAD.SHL.U32 R182, R186, 0x100, RZ ;  /* 0x00000100bab67824 */ /* 0x000fe200078e00ff */
[----:B------:R-:W-:Y:S02]  /*57f0*/  LOP3.LUT R0, R0, 0xf00, RZ, 0xe2, !PT ;  /* 0x00000f0000007812 */ /* 0x000fe400078ee2ff */
[----:B------:R-:W-:Y:S02]  /*5800*/  LOP3.LUT P2, RZ, R56, 0x4, RZ, 0xc0, !PT ;  /* 0x0000000438ff7812 */ /* 0x000fe4000784c0ff */
[----:B------:R-:W3:Y:S01]  /*5810*/  LDL.LU R56, [R1+0x7a0] ;  /* 0x0007a00001387983 */ /* 0x000ee20000300800 */
[----:B------:R-:W-:Y:S01]  /*5820*/  LOP3.LUT R183, R182, 0xf00, RZ, 0xe2, !PT ;  /* 0x00000f00b6b77812 */ /* 0x000fe200078ee2ff */
[----:B------:R-:W-:-:S02]  /*5830*/  IMAD R182, R49, 0x1000, R0 ;  /* 0x0000100031b67824 */ /* 0x000fc400078e0200 */
[----:B------:R-:W3:Y:S04]  /*5840*/  LDL.LU R57, [R1+0x79c] ;  /* 0x00079c0001397983 */ /* 0x000ee80000300800 */
[----:B------:R-:W4:Y:S04]  /*5850*/  LDL.LU R48, [R1+0x798] ;  /* 0x0007980001307983 */ /* 0x000f280000300800 */
[----:B------:R-:W4:Y:S01]  /*5860*/  LDL.LU R49, [R1+0x794] ;  /* 0x0007940001317983 */ /* 0x000f220000300800 */
[----:B------:R-:W-:Y:S01]  /*5870*/  LOP3.LUT R0, R184, 0xff, RZ, 0xc0, !PT ;  /* 0x000000ffb8007812 */ /* 0x000fe200078ec0ff */
[----:B------:R-:W-:Y:S01]  /*5880*/  IMAD R183, R188, 0x1000, R183 ;  /* 0x00001000bcb77824 */ /* 0x000fe200078e02b7 */
[----:B------:R-:W-:Y:S01]  /*5890*/  LOP3.LUT R185, R185, 0xff, RZ, 0xc0, !PT ;  /* 0x000000ffb9b97812 */ /* 0x000fe200078ec0ff */
[----:B------:R-:W2:Y:S02]  /*58a0*/  LDL.LU.64 R198, [R1+0x48] ;  /* 0x0000480001c67983 */ /* 0x000ea40000300a00 */
[----:B------:R-:W-:-:S02]  /*58b0*/  IMAD.IADD R0, R182, 0x1, R0 ;  /* 0x00000001b6007824 */ /* 0x000fc400078e0200 */
[----:B------:R-:W-:Y:S01]  /*58c0*/  IMAD.IADD R183, R183, 0x1, R185 ;  /* 0x00000001b7b77824 */ /* 0x000fe200078e02b9 */
[----:B------:R-:W2:Y:S01]  /*58d0*/  LDL.LU.64 R194, [R1+0x50] ;  /* 0x0000500001c27983 */ /* 0x000ea20000300a00 */
[----:B------:R-:W-:-:S03]  /*58e0*/  IMAD.MOV.U32 R182, RZ, RZ, c[0x0][0x18c] ;  /* 0x00006300ffb67624 */ /* 0x000fc600078e00ff */
[----:B------:R-:W-:Y:S01]  /*58f0*/  PRMT R0, R0, 0x5410, R183 ;  /* 0x0000541000007816 */ /* 0x000fe200000000b7 */
[----:B------:R-:W-:Y:S01]  /*5900*/  IMAD.WIDE R2, R204, 0x4, R2 ;  /* 0x00000004cc027825 */ /* 0x000fe200078e0202 */
[----:B------:R-:W2:Y:S03]  /*5910*/  LDL.LU.64 R196, [R1+0x58] ;  /* 0x0000580001c47983 */ /* 0x000ea60000300a00 */
[----:B------:R-:W-:Y:S01]  /*5920*/  IMAD.SHL.U32 R200, R182, 0x20, RZ ;  /* 0x00000020b6c87824 */ /* 0x000fe200078e00ff */
[----:B------:R-:W-:Y:S01]  /*5930*/  SHF.R.U64 R182, R0, 0x1f, RZ ;  /* 0x0000001f00b67819 */ /* 0x000fe200000012ff */
[----:B------:R-:W-:Y:S01]  /*5940*/  IMAD.WIDE R54, R204, 0x4, R54 ;  /* 0x00000004cc367825 */ /* 0x000fe200078e0236 */
[----:B------:R-:W2:Y:S01]  /*5950*/  LDL.LU.64 R192, [R1+0x60] ;  /* 0x0000600001c07983 */ /* 0x000ea20000300a00 */
[----:B------:R-:W-:-:S03]  /*5960*/  ISETP.NE.U32.AND P1, PT, R187, RZ, PT ;  /* 0x000000ffbb00720c */ /* 0x000fc60003f25070 */
[----:B------:R-:W2:Y:S04]  /*5970*/  LDL.LU.64 R190, [R1+0x78] ;  /* 0x0000780001be7983 */ /* 0x000ea80000300a00 */
[----:B------:R-:W2:Y:S04]  /*5980*/  LDL.LU.64 R186, [R1+0x90] ;  /* 0x0000900001ba7983 */ /* 0x000ea80000300a00 */
[----:B------:R-:W2:Y:S04]  /*5990*/  LDL.LU.64 R188, [R1+0x70] ;  /* 0x0000700001bc7983 */ /* 0x000ea80000300a00 */
[----:B------:R-:W2:Y:S01]  /*59a0*/  LDL.LU.64 R184, [R1+0xa0] ;  /* 0x0000a00001b87983 */ /* 0x000ea20000300a00 */
        /* <DEDUP_REMOVED lines=18> */
[----:B----4-:R-:W-:-:S05]  /*5ad0*/  IMAD.WIDE R48, R204, 0x4, R48 ;  /* 0x00000004cc307825 */ /* 0x010fca00078e0230 */
[----:B------:R3:W-:Y:S04]  /*5ae0*/  LDGSTS.E [R252+0x17800], [R48.64], !P5 ;  /* 0x1780000030fc7fae */ /* 0x0007e8000e921844 */
[----:B------:R3:W-:Y:S04]  /*5af0*/  LDGSTS.E [R252+0x17a00], [R56.64], !P5 ;  /* 0x17a0000038fc7fae */ /* 0x0007e8000e921844 */
[----:B------:R3:W-:Y:S04]  /*5b00*/  LDGSTS.E [R252+0x17c00], [R2.64], !P5 ;  /* 0x17c0000002fc7fae */ /* 0x0007e8000e921844 */
[----:B------:R3:W-:Y:S01]  /*5b10*/  LDGSTS.E [R252+0x17e00], [R54.64], !P5 ;  /* 0x17e0000036fc7fae */ /* 0x0007e2000e921844 */
[----:B------:R-:W-:-:S03]  /*5b20*/  LOP3.LUT P5, RZ, R182, 0x1, RZ, 0xc0, !PT ;  /* 0x00000001b6ff7812 */ /* 0x000fc600078ac0ff */
[----:B------:R-:W4:Y:S04]  /*5b30*/  LDL.LU.64 R182, [R1+0x68] ;  /* 0x0000680001b67983 */ /* 0x000f280000300a00 */
[----:B------:R-:W3:Y:S04]  /*5b40*/  LDL.LU.64 R46, [R1+0x98] ;  /* 0x00009800012e7983 */ /* 0x000ee80000300a00 */
[----:B------:R-:W1:Y:S01]  /*5b50*/  S2R R203, SR_TID.X ;  /* 0x0000000000cb7919 */ /* 0x000e620000002100 */
[----:B------:R-:W-:Y:S01]  /*5b60*/  LOP3.LUT P6, RZ, R202, 0x1, RZ, 0xc0, !PT ;  /* 0x00000001caff7812 */ /* 0x000fe200078cc0ff */
[----:B------:R-:W-:-:S04]  /*5b70*/  IMAD.WIDE R8, R204, 0x4, R8 ;  /* 0x00000004cc087825 */ /* 0x000fc800078e0208 */
[----:B------:R-:W-:-:S04]  /*5b80*/  IMAD.WIDE R36, R204, 0x4, R36 ;  /* 0x00000004cc247825 */ /* 0x000fc800078e0224 */
[----:B--2---:R-:W-:-:S04]  /*5b90*/  IMAD.WIDE R198, R204, 0x4, R198 ;  /* 0x00000004ccc67825 */ /* 0x004fc800078e02c6 */
[C---:B------:R-:W-:Y:S01]  /*5ba0*/  IMAD.WIDE R50, R204.reuse, 0x4, R50 ;  /* 0x00000004cc327825 */ /* 0x040fe200078e0232 */
[----:B------:R2:W-:Y:S03]  /*5bb0*/  LDGSTS.E [R252+0x19800], [R8.64], P6 ;  /* 0x1980000008fc7fae */ /* 0x0005e6000b121844 */
[C---:B------:R-:W-:Y:S01]  /*5bc0*/  IMAD.WIDE R194, R204.reuse, 0x4, R194 ;  /* 0x00000004ccc27825 */ /* 0x040fe200078e02c2 */
[----:B------:R2:W-:Y:S03]  /*5bd0*/  LDGSTS.E [R252+0x19a00], [R36.64], P6 ;  /* 0x19a0000024fc7fae */ /* 0x0005e6000b121844 */
[----:B------:R-:W-:Y:S01]  /*5be0*/  IMAD.WIDE R196, R204, 0x4, R196 ;  /* 0x00000004ccc47825 */ /* 0x000fe200078e02c4 */
[----:B------:R2:W-:Y:S01]  /*5bf0*/  LDGSTS.E [R252+0x19c00], [R200.64], P6 ;  /* 0x19c00000c8fc7fae */ /* 0x0005e2000b121844 */
[----:B-1----:R-:W-:-:S02]  /*5c00*/  LOP3.LUT R205, R203, 0x7f, RZ, 0xc0, !PT ;  /* 0x0000007fcbcd7812 */ /* 0x002fc400078ec0ff */
[C---:B------:R-:W-:Y:S01]  /*5c10*/  IMAD.WIDE R192, R204.reuse, 0x4, R192 ;  /* 0x00000004ccc07825 */ /* 0x040fe200078e02c0 */
[----:B------:R2:W-:Y:S01]  /*5c20*/  LDGSTS.E [R252+0x19e00], [R198.64], P6 ;  /* 0x19e00000c6fc7fae */ /* 0x0005e2000b121844 */
[----:B------:R-:W-:Y:S02]  /*5c30*/  LOP3.LUT R203, R203, 0x60, RZ, 0xc0, !PT ;  /* 0x00000060cbcb7812 */ /* 0x000fe400078ec0ff */
[C---:B------:R-:W-:Y:S01]  /*5c40*/  IMAD.WIDE R40, R204.reuse, 0x4, R40 ;  /* 0x00000004cc287825 */ /* 0x040fe200078e0228 */
[----:B------:R2:W-:Y:S03]  /*5c50*/  LDGSTS.E [R252+0x1b800], [R50.64], P4 ;  /* 0x1b80000032fc7fae */ /* 0x0005e6000a121844 */
[----:B------:R-:W-:Y:S01]  /*5c60*/  IMAD.WIDE R188, R204, 0x4, R188 ;  /* 0x00000004ccbc7825 */ /* 0x000fe200078e02bc */
[----:B------:R2:W-:Y:S01]  /*5c70*/  LDGSTS.E [R252+0x1ba00], [R194.64], P4 ;  /* 0x1ba00000c2fc7fae */ /* 0x0005e2000a121844 */
[----:B------:R-:W-:-:S02]  /*5c80*/  SHF.R.U32.HI R202, RZ, 0x1, R203 ;  /* 0x00000001ffca7819 */ /* 0x000fc400000116cb */
[C---:B------:R-:W-:Y:S01]  /*5c90*/  IMAD.WIDE R190, R204.reuse, 0x4, R190 ;  /* 0x00000004ccbe7825 */ /* 0x040fe200078e02be */
[----:B------:R2:W-:Y:S03]  /*5ca0*/  LDGSTS.E [R252+0x1bc00], [R196.64], P4 ;  /* 0x1bc00000c4fc7fae */ /* 0x0005e6000a121844 */
[C---:B------:R-:W-:Y:S01]  /*5cb0*/  IMAD.WIDE R44, R204.reuse, 0x4, R44 ;  /* 0x00000004cc2c7825 */ /* 0x040fe200078e022c */
[----:B------:R2:W-:Y:S03]  /*5cc0*/  LDGSTS.E [R252+0x1be00], [R192.64], P4 ;  /* 0x1be00000c0fc7fae */ /* 0x0005e6000a121844 */
[----:B------:R-:W-:Y:S01]  /*5cd0*/  IMAD.SHL.U32 R205, R205, 0x4, RZ ;  /* 0x00000004cdcd7824 */ /* 0x000fe200078e00ff */
[----:B------:R2:W-:Y:S01]  /*5ce0*/  LDGSTS.E [R252+0x1d800], [R40.64], P3 ;  /* 0x1d80000028fc7fae */ /* 0x0005e20009921844 */
[----:B------:R-:W-:-:S04]  /*5cf0*/  IMAD.WIDE R186, R204, 0x4, R186 ;  /* 0x00000004ccba7825 */ /* 0x000fc800078e02ba */
[----:B------:R-:W-:Y:S01]  /*5d00*/  IMAD.WIDE R184, R204, 0x4, R184 ;  /* 0x00000004ccb87825 */ /* 0x000fe200078e02b8 */
[CC--:B------:R-:W-:Y:S02]  /*5d10*/  LOP3.LUT R203, R205.reuse, R202.reuse, RZ, 0x3c, !PT ;  /* 0x000000cacdcb7212 */ /* 0x0c0fe400078e3cff */
[----:B------:R-:W-:-:S04]  /*5d20*/  LOP3.LUT R205, R205, R202, RZ, 0x3c, !PT ;  /* 0x000000cacdcd7212 */ /* 0x000fc800078e3cff */
[----:B------:R-:W-:Y:S01]  /*5d30*/  LOP3.LUT R205, R205, 0x40, RZ, 0x3c, !PT ;  /* 0x00000040cdcd7812 */ /* 0x000fe200078e3cff */
[----:B------:R-:W-:-:S04]  /*5d40*/  IMAD.WIDE R236, R204, 0x4, R236 ;  /* 0x00000004ccec7825 */ /* 0x000fc800078e02ec */
[----:B----4-:R-:W-:-:S04]  /*5d50*/  IMAD.WIDE R182, R204, 0x4, R182 ;  /* 0x00000004ccb67825 */ /* 0x010fc800078e02b6 */
[C---:B---3--:R-:W-:Y:S01]  /*5d60*/  IMAD.WIDE R46, R204.reuse, 0x4, R46 ;  /* 0x00000004cc2e7825 */ /* 0x048fe200078e022e */
[----:B------:R2:W-:Y:S04]  /*5d70*/  LDGSTS.E [R252+0x1da00], [R182.64], P3 ;  /* 0x1da00000b6fc7fae */ /* 0x0005e80009921844 */
[----:B------:R2:W-:Y:S04]  /*5d80*/  LDGSTS.E [R252+0x1dc00], [R188.64], P3 ;  /* 0x1dc00000bcfc7fae */ /* 0x0005e80009921844 */
[----:B------:R2:W-:Y:S04]  /*5d90*/  LDGSTS.E [R252+0x1de00], [R190.64], P3 ;  /* 0x1de00000befc7fae */ /* 0x0005e80009921844 */
[----:B------:R2:W-:Y:S04]  /*5da0*/  LDGSTS.E [R252+0x1f800], [R44.64], !P2 ;  /* 0x1f8000002cfc7fae */ /* 0x0005e8000d121844 */
[----:B------:R2:W-:Y:S04]  /*5db0*/  LDGSTS.E [R252+0x1fa00], [R186.64], !P2 ;  /* 0x1fa00000bafc7fae */ /* 0x0005e8000d121844 */
[----:B------:R2:W-:Y:S04]  /*5dc0*/  LDGSTS.E [R252+0x1fc00], [R46.64], !P2 ;  /* 0x1fc000002efc7fae */ /* 0x0005e8000d121844 */
[----:B------:R2:W-:Y:S04]  /*5dd0*/  LDGSTS.E [R252+0x1fe00], [R184.64], !P2 ;  /* 0x1fe00000b8fc7fae */ /* 0x0005e8000d121844 */
[----:B------:R-:W0:Y:S04]  /*5de0*/  LDGDEPBAR ;  /* 0x00000000000079af */ /* 0x000e280000000000 */
        /* <DEDUP_REMOVED lines=16> */
[----:B------:R-:W0:Y:S04]  /*5ef0*/  LDGDEPBAR ;  /* 0x00000000000079af */ /* 0x000e280000000000 */
[----:B------:R-:W-:Y:S06]  /*5f00*/  BAR.SYNC.DEFER_BLOCKING 0x0 ;  /* 0x0000000000007b1d */ /* 0x000fec0000010000 */
[----:B---3--:R-:W3:Y:S01]  /*5f10*/  S2R R205, SR_TID.X ;  /* 0x0000000000cd7919 */ /* 0x008ee20000002100 */
[----:B-1----:R-:W-:-:S03]  /*5f20*/  IMAD.WIDE R202, R204, 0x4, R234 ;  /* 0x00000004ccca7825 */ /* 0x002fc600078e02ea */
[----:B--2---:R1:W5:Y:S04]  /*5f30*/  LDL.LU R252, [R1+0x790] ;  /* 0x0007900001fc7983 */ /* 0x0043680000300800 */
[----:B------:R-:W-:Y:S01]  /*5f40*/  @!PT LDS RZ, [RZ] ;  /* 0x00000000fffff984 */ /* 0x000fe20000000800 */
[----:B------:R-:W-:Y:S01]  /*5f50*/  @!PT LDS RZ, [RZ] ;  /* 0x00000000fffff984 */ /* 0x000fe20000000800 */
[----:B------:R-:W-:Y:S01]  /*5f60*/  @!PT LDS RZ, [RZ] ;  /* 0x00000000fffff984 */ /* 0x000fe20000000800 */
[----:B------:R3:W-:Y:S02]  /*5f70*/  LDGSTS.E [R206+0x20000], [R236.64], P5 ;  /* 0x20000000ecce7fae */ /* 0x0007e4000a921844 */
[----:B---3--:R-:W-:Y:S01]  /*5f80*/  LOP3.LUT R236, R205, 0x7f, RZ, 0xc0, !PT ;  /* 0x0000007fcdec7812 */ /* 0x008fe200078ec0ff */
[----:B------:R-:W-:-:S04]  /*5f90*/  IMAD.MOV.U32 R206, RZ, RZ, c[0x0][0x188] ;  /* 0x00006200ffce7624 */ /* 0x000fc800078e00ff */
[----:B------:R-:W-:Y:S02]  /*5fa0*/  IMAD.SHL.U32 R237, R236, 0x4, RZ ;  /* 0x00000004eced7824 */ /* 0x000fe400078e00ff */
[----:B------:R-:W-:-:S03]  /*5fb0*/  IMAD.SHL.U32 R234, R206, 0x20, RZ ;  /* 0x00000020ceea7824 */ /* 0x000fc600078e00ff */
[----:B------:R2:W-:Y:S02]  /*5fc0*/  LDGSTS.E [R237+0x20200], [R202.64], P5 ;  /* 0x20200000caed7fae */ /* 0x0005e4000a921844 */
[----:B--2---:R-:W-:-:S05]  /*5fd0*/  IMAD.WIDE R202, R234, 0x4, R226 ;  /* 0x00000004eaca7825 */ /* 0x004fca00078e02e2 */
[----:B------:R2:W-:Y:S02]  /*5fe0*/  LDGSTS.E [R237+0x20400], [R202.64], P5 ;  /* 0x20400000caed7fae */ /* 0x0005e4000a921844 */
[----:B--2---:R-:W-:-:S04]  /*5ff0*/  SHF.R.U64 R202, R0, 0x1b, RZ ;  /* 0x0000001b00ca7819 */ /* 0x004fc800000012ff */
[----:B------:R-:W-:Y:S01]  /*6000*/  LOP3.LUT P2, RZ, R202, 0x1, RZ, 0xc0, !PT ;  /* 0x00000001caff7812 */ /* 0x000fe2000784c0ff */
[----:B------:R-:W-:-:S05]  /*6010*/  IMAD.WIDE R202, R234, 0x4, R224 ;  /* 0x00000004eaca7825 */ /* 0x000fca00078e02e0 */
[----:B------:R2:W-:Y:S02]  /*6020*/  LDGSTS.E [R237+0x20600], [R202.64], P5 ;  /* 0x20600000caed7fae */ /* 0x0005e4000a921844 */
[C---:B--2---:R-:W-:Y:S02]  /*6030*/  IMAD.WIDE R202, R234.reuse, 0x4, R244 ;  /* 0x00000004eaca7825 */ /* 0x044fe400078e02f4 */
[----:B------:R-:W2:Y:S04]  /*6040*/  LDL.LU.64 R244, [R1+0x110] ;  /* 0x0001100001f47983 */ /* 0x000ea80000300a00 */
[----:B------:R3:W-:Y:S02]  /*6050*/  LDGSTS.E [R237+0x22000], [R202.64], P2 ;  /* 0x22000000caed7fae */ /* 0x0007e40009121844 */
[----:B---3--:R-:W-:-:S02]  /*6060*/  IMAD.WIDE R202, R234, 0x4, R242 ;  /* 0x00000004eaca7825 */ /* 0x008fc400078e02f2 */
[----:B------:R-:W3:Y:S04]  /*6070*/  LDL.LU.64 R242, [R1+0x118] ;  /* 0x0001180001f27983 */ /* 0x000ee80000300a00 */
[----:B------:R4:W-:Y:S02]  /*6080*/  LDGSTS.E [R237+0x22200], [R202.64], P2 ;  /* 0x22200000caed7fae */ /* 0x0009e40009121844 */
[----:B----4-:R-:W-:-:S05]  /*6090*/  IMAD.WIDE R202, R234, 0x4, R240 ;  /* 0x00000004eaca7825 */ /* 0x010fca00078e02f0 */
[----:B------:R4:W-:Y:S01]  /*60a0*/  LDGSTS.E [R237+0x22400], [R202.64], P2 ;  /* 0x22400000caed7fae */ /* 0x0009e20009121844 */
[----:B------:R-:W-:-:S04]  /*60b0*/  IMAD.WIDE R238, R234, 0x4, R238 ;  /* 0x00000004eaee7825 */ /* 0x000fc800078e02ee */
[----:B------:R-:W-:Y:S01]  /*60c0*/  IMAD.WIDE R222, R234, 0x4, R222 ;  /* 0x00000004eade7825 */ /* 0x000fe200078e02de */
[----:B------:R1:W-:Y:S01]  /*60d0*/  LDGSTS.E [R237+0x22600], [R238.64], P2 ;  /* 0x22600000eeed7fae */ /* 0x0003e20009121844 */
[----:B----4-:R-:W-:-:S04]  /*60e0*/  SHF.R.U64 R202, R0, 0x17, RZ ;  /* 0x0000001700ca7819 */ /* 0x010fc800000012ff */
[----:B------:R-:W-:-:S13]  /*60f0*/  LOP3.LUT P1, RZ, R202, 0x1, RZ, 0xc0, !PT ;  /* 0x00000001caff7812 */ /* 0x000fda000782c0ff */
[----:B------:R4:W-:Y:S04]  /*6100*/  LDGSTS.E [R237+0x24000], [R222.64], P1 ;  /* 0x24000000deed7fae */ /* 0x0009e80008921844 */
[----:B----4-:R-:W4:Y:S01]  /*6110*/  LDL.LU.64 R222, [R1+0x108] ;  /* 0x0001080001de7983 */ /* 0x010f220000300a00 */
[C---:B------:R-:W-:Y:S01]  /*6120*/  IMAD.SHL.U32 R202, R205.reuse, 0x400, RZ ;  /* 0x00000400cdca7824 */ /* 0x040fe200078e00ff */
[C---:B------:R-:W-:Y:S01]  /*6130*/  LOP3.LUT R225, R205.reuse, 0x7f, RZ, 0xc0, !PT ;  /* 0x0000007fcde17812 */ /* 0x040fe200078ec0ff */
[----:B------:R-:W-:-:S03]  /*6140*/  IMAD.SHL.U32 R203, R205, 0x100, RZ ;  /* 0x00000100cdcb7824 */ /* 0x000fc600078e00ff */
[----:B------:R-:W-:Y:S01]  /*6150*/  LOP3.LUT R202, R202, 0x1800, RZ, 0xc0, !PT ;  /* 0x00001800caca7812 */ /* 0x000fe200078ec0ff */
[----:B------:R-:W-:Y:S01]  /*6160*/  IMAD.SHL.U32 R204, R205, 0x4, RZ ;  /* 0x00000004cdcc7824 */ /* 0x000fe200078e00ff */
[----:B------:R-:W-:-:S03]  /*6170*/  LOP3.LUT R203, R203, 0x1800, RZ, 0xc0, !PT ;  /* 0x00001800cbcb7812 */ /* 0x000fc600078ec0ff */
[----:B------:R-:W-:Y:S02]  /*6180*/  IMAD R202, R225, 0x10, R202 ;  /* 0x00000010e1ca7824 */ /* 0x000fe400078e02ca */
[C---:B------:R-:W-:Y:S01]  /*6190*/  IMAD.SHL.U32 R202, R205.reuse, 0x20, RZ ;  /* 0x00000020cdca7824 */ /* 0x040fe200078e00ff */
[----:B------:R-:W-:Y:S01]  /*61a0*/  LOP3.LUT R227, R205, 0x1f, RZ, 0xc0, !PT ;  /* 0x0000001fcde37812 */ /* 0x000fe200078ec0ff */
[----:B------:R-:W-:Y:S01]  /*61b0*/  IMAD.MOV.U32 R226, RZ, RZ, 0x1f ;  /* 0x0000001fffe27424 */ /* 0x000fe200078e00ff */
[----:B------:R-:W-:Y:S02]  /*61c0*/  IADD3 R207, R207, -0x40, RZ ;  /* 0xffffffc0cfcf7810 */ /* 0x000fe40007ffe0ff */
[----:B------:R-:W-:Y:S02]  /*61d0*/  LOP3.LUT R203, R203, 0x60, R202, 0xf8, !PT ;  /* 0x00000060cbcb7812 */ /* 0x000fe400078ef8ca */
[----:B------:R-:W-:Y:S02]  /*61e0*/  LOP3.LUT R235, R205, 0x60, RZ, 0xc0, !PT ;  /* 0x00000060cdeb7812 */ /* 0x000fe400078ec0ff */
[----:B------:R-:W-:-:S02]  /*61f0*/  LOP3.LUT R202, R204, 0x70, RZ, 0xc0, !PT ;  /* 0x00000070ccca7812 */ /* 0x000fc400078ec0ff */
[----:B------:R-:W-:Y:S02]  /*6200*/  ISETP.GE.AND P3, PT, R227, R207, PT ;  /* 0x000000cfe300720c */ /* 0x000fe40003f66270 */
[----:B------:R-:W-:Y:S01]  /*6210*/  IADD3 R226, R226, c[0x0][0x180], RZ ;  /* 0x00006000e2e27a10 */ /* 0x000fe20007ffe0ff */
[----:B------:R-:W-:Y:S01]  /*6220*/  IMAD R202, R235, 0x8, R202 ;  /* 0x00000008ebca7824 */ /* 0x000fe200078e02ca */
[----:B------:R-:W-:Y:S01]  /*6230*/  SEL R204, RZ, 0x4, P3 ;  /* 0x00000004ffcc7807 */ /* 0x000fe20001800000 */
[----:B------:R-:W4:Y:S01]  /*6240*/  LDL.LU.64 R206, [R1+0x100] ;  /* 0x0001000001ce7983 */ /* 0x000f220000300a00 */
[----:B------:R-:W-:Y:S02]  /*6250*/  ISETP.GT.AND P2, PT, R226, 0x5f, PT ;  /* 0x0000005fe200780c */ /* 0x000fe40003f44270 */
[----:B------:R-:W-:Y:S01]  /*6260*/  LOP3.LUT R202, R203, R202, RZ, 0x3c, !PT ;  /* 0x000000cacbca7212 */ /* 0x000fe200078e3cff */
[----:B-1----:R-:W4:Y:S01]  /*6270*/  LDL.LU.64 R238, [R1+0xc0] ;  /* 0x0000c00001ee7983 */ /* 0x002f220000300a00 */
[----:B------:R-:W-:-:S02]  /*6280*/  SEL R204, R204, RZ, P2 ;  /* 0x000000ffcccc7207 */ /* 0x000fc40001000000 */
[----:B------:R-:W-:Y:S01]  /*6290*/  SHF.R.U64 R203, R0, 0xf, RZ ;  /* 0x0000000f00cb7819 */ /* 0x000fe200000012ff */
[----:B------:R1:W-:Y:S01]  /*62a0*/  STL [R1+0x26c], R202 ;  /* 0x00026cca01007387 */ /* 0x0003e20000100800 */
[----:B------:R-:W-:Y:S02]  /*62b0*/  ISETP.NE.U32.AND P3, PT, R204, RZ, PT ;  /* 0x000000ffcc00720c */ /* 0x000fe40003f65070 */
[C---:B------:R-:W-:Y:S01]  /*62c0*/  SHF.R.U64 R204, R0.reuse, 0xb, RZ ;  /* 0x0000000b00cc7819 */ /* 0x040fe200000012ff */
[----:B------:R-:W4:Y:S01]  /*62d0*/  LDL.LU.64 R240, [R1+0xb8] ;  /* 0x0000b80001f07983 */ /* 0x000f220000300a00 */
[C---:B------:R-:W-:Y:S02]  /*62e0*/  SHF.R.U64 R205, R0.reuse, 0x7, RZ ;  /* 0x0000000700cd7819 */ /* 0x040fe400000012ff */
[----:B-1----:R-:W-:Y:S02]  /*62f0*/  SHF.R.U64 R202, R0, 0x13, RZ ;  /* 0x0000001300ca7819 */ /* 0x002fe400000012ff */
[----:B------:R-:W-:-:S02]  /*6300*/  LOP3.LUT P5, RZ, R203, 0x1, RZ, 0xc0, !PT ;  /* 0x00000001cbff7812 */ /* 0x000fc400078ac0ff */
[----:B------:R-:W-:Y:S02]  /*6310*/  LOP3.LUT P4, RZ, R202, 0x1, RZ, 0xc0, !PT ;  /* 0x00000001caff7812 */ /* 0x000fe4000788c0ff */
[----:B------:R-:W-:Y:S02]  /*6320*/  LOP3.LUT P6, RZ, R204, 0x1, RZ, 0xc0, !PT ;  /* 0x00000001ccff7812 */ /* 0x000fe400078cc0ff */
[----:B------:R-:W-:Y:S01]  /*6330*/  LOP3.LUT P2, RZ, R205, 0x1, RZ, 0xc0, !PT ;  /* 0x00000001cdff7812 */ /* 0x000fe2000784c0ff */
[----:B--2---:R-:W-:-:S04]  /*6340*/  IMAD.WIDE R204, R234, 0x4, R244 ;  /* 0x00000004eacc7825 */ /* 0x004fc800078e02f4 */
[C---:B---3--:R-:W-:Y:S02]  /*6350*/  IMAD.WIDE R202, R234.reuse, 0x4, R242 ;  /* 0x00000004eaca7825 */ /* 0x048fe400078e02f2 */
[----:B------:R-:W2:Y:S04]  /*6360*/  LDL.LU.64 R242, [R1+0xb0] ;  /* 0x0000b00001f27983 */ /* 0x000ea80000300a00 */
[----:B------:R4:W-:Y:S04]  /*6370*/  LDGSTS.E [R237+0x24200], [R202.64], P1 ;  /* 0x24200000caed7fae */ /* 0x0009e80008921844 */
[----:B------:R-:W3:Y:S04]  /*6380*/  LDL.LU.64 R244, [R1+0xa8] ;  /* 0x0000a80001f47983 */ /* 0x000ee80000300a00 */
[----:B------:R1:W-:Y:S04]  /*6390*/  LDGSTS.E [R237+0x24400], [R204.64], P1 ;  /* 0x24400000cced7fae */ /* 0x0003e80008921844 */
[----:B-1----:R-:W2:Y:S01]  /*63a0*/  LDL.LU.64 R204, [R1+0xf8] ;  /* 0x0000f80001cc7983 */ /* 0x002ea20000300a00 */
[----:B----4-:R-:W-:Y:S01]  /*63b0*/  IMAD.WIDE R202, R234, 0x4, R222 ;  /* 0x00000004eaca7825 */ /* 0x010fe200078e02de */
[----:B------:R-:W-:-:S04]  /*63c0*/  SHF.R.U64 R222, R0, 0x3, RZ ;  /* 0x0000000300de7819 */ /* 0x000fc800000012ff */
[----:B------:R1:W-:Y:S01]  /*63d0*/  LDGSTS.E [R237+0x24600], [R202.64], P1 ;  /* 0x24600000caed7fae */ /* 0x0003e20008921844 */
[----:B------:R-:W-:-:S03]  /*63e0*/  LOP3.LUT P1, RZ, R222, 0x1, RZ, 0xc0, !PT ;  /* 0x00000001deff7812 */ /* 0x000fc6000782c0ff */
[----:B-1----:R-:W4:Y:S04]  /*63f0*/  LDL.LU.64 R202, [R1+0xf0] ;  /* 0x0000f00001ca7983 */ /* 0x002f280000300a00 */
[----:B------:R-:W3:Y:S01]  /*6400*/  LDL.LU.64 R222, [R1+0xe8] ;  /* 0x0000e80001de7983 */ /* 0x000ee20000300a00 */
[----:B------:R-:W-:-:S05]  /*6410*/  IMAD.WIDE R206, R234, 0x4, R206 ;  /* 0x00000004eace7825 */ /* 0x000fca00078e02ce */
[----:B------:R1:W-:Y:S04]  /*6420*/  LDGSTS.E [R237+0x26000], [R206.64], P4 ;  /* 0x26000000ceed7fae */ /* 0x0003e8000a121844 */
[----:B-1----:R-:W3:Y:S01]  /*6430*/  LDL.LU.64 R206, [R1+0xe0] ;  /* 0x0000e00001ce7983 */ /* 0x002ee20000300a00 */
[----:B--2---:R-:W-:-:S05]  /*6440*/  IMAD.WIDE R204, R234, 0x4, R204 ;  /* 0x00000004eacc7825 */ /* 0x004fca00078e02cc */
[----:B------:R3:W-:Y:S01]  /*6450*/  LDGSTS.E [R237+0x26200], [R204.64], P4 ;  /* 0x26200000cced7fae */ /* 0x0007e2000a121844 */
[----:B----4-:R-:W-:-:S04]  /*6460*/  IMAD.WIDE R202, R234, 0x4, R202 ;  /* 0x00000004eaca7825 */ /* 0x010fc800078e02ca */
[----:B---3--:R-:W-:Y:S01]  /*6470*/  IMAD.WIDE R204, R234, 0x4, R222 ;  /* 0x00000004eacc7825 */ /* 0x008fe200078e02de */
[----:B------:R-:W-:Y:S01]  /*6480*/  SHF.R.U64 R222, R0, 0x1e, RZ ;  /* 0x0000001e00de7819 */ /* 0x000fe200000012ff */
[----:B------:R1:W-:Y:S04]  /*6490*/  LDGSTS.E [R237+0x26400], [R202.64], P4 ;  /* 0x26400000caed7fae */ /* 0x0003e8000a121844 */
[----:B------:R2:W-:Y:S01]  /*64a0*/  LDGSTS.E [R237+0x26600], [R204.64], P4 ;  /* 0x26600000cced7fae */ /* 0x0005e2000a121844 */
[----:B------:R-:W-:-:S03]  /*64b0*/  LOP3.LUT P4, RZ, R222, 0x1, RZ, 0xc0, !PT ;  /* 0x00000001deff7812 */ /* 0x000fc6000788c0ff */
[----:B-1----:R-:W3:Y:S04]  /*64c0*/  LDL.LU.64 R202, [R1+0xd8] ;  /* 0x0000d80001ca7983 */ /* 0x002ee80000300a00 */
[----:B--2---:R-:W2:Y:S04]  /*64d0*/  LDL.LU.64 R204, [R1+0xc8] ;  /* 0x0000c80001cc7983 */ /* 0x004ea80000300a00 */
[----:B------:R-:W4:Y:S01]  /*64e0*/  LDL.LU.64 R222, [R1+0xd0] ;  /* 0x0000d00001de7983 */ /* 0x000f220000300a00 */
[----:B------:R-:W-:-:S05]  /*64f0*/  IMAD.WIDE R206, R234, 0x4, R206 ;  /* 0x00000004eace7825 */ /* 0x000fca00078e02ce */
[----:B------:R4:W-:Y:S01]  /*6500*/  LDGSTS.E [R237+0x28000], [R206.64], P5 ;  /* 0x28000000ceed7fae */ /* 0x0009e2000a921844 */
[----:B---3--:R-:W-:-:S04]  /*6510*/  IMAD.WIDE R202, R234, 0x4, R202 ;  /* 0x00000004eaca7825 */ /* 0x008fc800078e02ca */
[C---:B--2---:R-:W-:Y:S01]  /*6520*/  IMAD.WIDE R204, R234.reuse, 0x4, R204 ;  /* 0x00000004eacc7825 */ /* 0x044fe200078e02cc */
[----:B------:R1:W-:Y:S03]  /*6530*/  LDGSTS.E [R237+0x28200], [R202.64], P5 ;  /* 0x28200000caed7fae */ /* 0x0003e6000a921844 */
[----:B----4-:R-:W-:Y:S01]  /*6540*/  IMAD.WIDE R206, R234, 0x4, R222 ;  /* 0x00000004eace7825 */ /* 0x010fe200078e02de */
[----:B------:R-:W-:-:S04]  /*6550*/  SHF.R.U64 R222, R0, 0x1a, RZ ;  /* 0x0000001a00de7819 */ /* 0x000fc800000012ff */
[----:B------:R2:W-:Y:S01]  /*6560*/  LDGSTS.E [R237+0x28400], [R206.64], P5 ;  /* 0x28400000ceed7fae */ /* 0x0005e2000a921844 */
[----:B-1----:R-:W-:-:S03]  /*6570*/  IMAD.WIDE R202, R234, 0x4, R238 ;  /* 0x00000004eaca7825 */ /* 0x002fc600078e02ee */
[----:B------:R1:W-:Y:S01]  /*6580*/  LDGSTS.E [R237+0x28600], [R204.64], P5 ;  /* 0x28600000cced7fae */ /* 0x0003e2000a921844 */
[----:B------:R-:W-:-:S03]  /*6590*/  LOP3.LUT P5, RZ, R222, 0x1, RZ, 0xc0, !PT ;  /* 0x00000001deff7812 */ /* 0x000fc600078ac0ff */
[----:B------:R3:W-:Y:S01]  /*65a0*/  LDGSTS.E [R237+0x2a000], [R202.64], P6 ;  /* 0x2a000000caed7fae */ /* 0x0007e2000b121844 */
[----:B--2---:R-:W-:-:S03]  /*65b0*/  IMAD.WIDE R206, R234, 0x4, R240 ;  /* 0x00000004eace7825 */ /* 0x004fc600078e02f0 */
[----:B------:R-:W2:Y:S01]  /*65c0*/  LDL.LU.64 R238, [R1+0x40] ;  /* 0x0000400001ee7983 */ /* 0x000ea20000300a00 */
[----:B------:R-:W-:-:S03]  /*65d0*/  SHF.R.U64 R222, R0, 0x16, RZ ;  /* 0x0000001600de7819 */ /* 0x000fc600000012ff */
[----:B------:R4:W-:Y:S01]  /*65e0*/  LDGSTS.E [R237+0x2a200], [R206.64], P6 ;  /* 0x2a200000ceed7fae */ /* 0x0009e2000b121844 */
[----:B---3--:R-:W-:-:S03]  /*65f0*/  IMAD.WIDE R202, R234, 0x4, R242 ;  /* 0x00000004eaca7825 */ /* 0x008fc600078e02f2 */
[----:B------:R-:W3:Y:S01]  /*6600*/  LDL.LU.64 R240, [R1+0x38] ;  /* 0x0000380001f07983 */ /* 0x000ee20000300a00 */
[----:B-1----:R-:W-:-:S03]  /*6610*/  IMAD.WIDE R204, R234, 0x4, R230 ;  /* 0x00000004eacc7825 */ /* 0x002fc600078e02e6 */
[----:B------:R-:W3:Y:S01]  /*6620*/  LDL.LU.64 R242, [R1+0x30] ;  /* 0x0000300001f27983 */ /* 0x000ee20000300a00 */
[----:B----4-:R-:W-:-:S03]  /*6630*/  IMAD.WIDE R206, R234, 0x4, R244 ;  /* 0x00000004eace7825 */ /* 0x010fc600078e02f4 */
[----:B------:R1:W-:Y:S04]  /*6640*/  LDGSTS.E [R237+0x2a400], [R202.64], P6 ;  /* 0x2a400000caed7fae */ /* 0x0003e8000b121844 */
[----:B------:R-:W4:Y:S04]  /*6650*/  LDL.LU.64 R244, [R1+0x28] ;  /* 0x0000280001f47983 */ /* 0x000f280000300a00 */
[----:B------:R-:W3:Y:S01]  /*6660*/  LDL.LU.64 R230, [R1+0x120] ;  /* 0x0001200001e67983 */ /* 0x000ee20000300a00 */
[----:B-1----:R-:W-:-:S03]  /*6670*/  IMAD.WIDE R202, R234, 0x4, R220 ;  /* 0x00000004eaca7825 */ /* 0x002fc600078e02dc */
[----:B------:R1:W-:Y:S01]  /*6680*/  LDGSTS.E [R237+0x2a600], [R206.64], P6 ;  /* 0x2a600000ceed7fae */ /* 0x0003e2000b121844 */
[----:B------:R-:W-:-:S03]  /*6690*/  LOP3.LUT P6, RZ, R222, 0x1, RZ, 0xc0, !PT ;  /* 0x00000001deff7812 */ /* 0x000fc600078cc0ff */
[----:B------:R-:W3:Y:S04]  /*66a0*/  LDL.LU.64 R220, [R1+0x128] ;  /* 0x0001280001dc7983 */ /* 0x000ee80000300a00 */
[----:B------:R-:W4:Y:S04]  /*66b0*/  LDL.LU.64 R222, [R1+0x130] ;  /* 0x0001300001de7983 */ /* 0x000f280000300a00 */
[----:B------:R1:W-:Y:S02]  /*66c0*/  LDGSTS.E [R237+0x2c000], [R204.64], P2 ;  /* 0x2c000000cced7fae */ /* 0x0003e40009121844 */
[----:B-1----:R-:W-:-:S02]  /*66d0*/  IMAD.WIDE R206, R234, 0x4, R216 ;  /* 0x00000004eace7825 */ /* 0x002fc400078e02d8 */
[----:B------:R1:W-:Y:S02]  /*66e0*/  LDGSTS.E [R237+0x2c200], [R202.64], P2 ;  /* 0x2c200000caed7fae */ /* 0x0003e40009121844 */
[----:B------:R-:W-:Y:S02]  /*66f0*/  IMAD.SHL.U32 R236, R236, 0x4, RZ ;  /* 0x00000004ecec7824 */ /* 0x000fe400078e00ff */
[----:B------:R-:W-:-:S04]  /*6700*/  IMAD.WIDE R204, R234, 0x4, R218 ;  /* 0x00000004eacc7825 */ /* 0x000fc800078e02da */
[----:B-1----:R-:W-:Y:S01]  /*6710*/  IMAD.WIDE R202, R234, 0x4, R214 ;  /* 0x00000004eaca7825 */ /* 0x002fe200078e02d6 */
[----:B------:R1:W-:Y:S01]  /*6720*/  LDGSTS.E [R237+0x2c400], [R204.64], P2 ;  /* 0x2c400000cced7fae */ /* 0x0003e20009121844 */
[----:B------:R-:W-:Y:S02]  /*6730*/  LOP3.LUT R236, R236, 0x20, RZ, 0x3c, !PT ;  /* 0x00000020ecec7812 */ /* 0x000fe400078e3cff */
[C---:B------:R-:W-:Y:S01]  /*6740*/  IMAD.WIDE R210, R234.reuse, 0x4, R210 ;  /* 0x00000004ead27825 */ /* 0x040fe200078e02d2 */
[----:B------:R1:W-:Y:S03]  /*6750*/  LDGSTS.E [R237+0x2c600], [R206.64], P2 ;  /* 0x2c600000ceed7fae */ /* 0x0003e60009121844 */
[C---:B------:R-:W-:Y:S01]  /*6760*/  IMAD.WIDE R208, R234.reuse, 0x4, R208 ;  /* 0x00000004ead07825 */ /* 0x040fe200078e02d0 */
[----:B------:R4:W-:Y:S03]  /*6770*/  LDGSTS.E [R237+0x2e000], [R202.64], P1 ;  /* 0x2e000000caed7fae */ /* 0x0009e60008921844 */
[----:B-1----:R-:W-:Y:S01]  /*6780*/  IMAD.WIDE R204, R234, 0x4, R212 ;  /* 0x00000004eacc7825 */ /* 0x002fe200078e02d4 */
[----:B------:R-:W-:-:S04]  /*6790*/  SHF.R.U64 R206, R0, 0xe, RZ ;  /* 0x0000000e00ce7819 */ /* 0x000fc800000012ff */
[----:B------:R3:W-:Y:S04]  /*67a0*/  LDGSTS.E [R237+0x2e200], [R204.64], P1 ;  /* 0x2e200000cced7fae */ /* 0x0007e80008921844 */
[----:B------:R1:W-:Y:S04]  /*67b0*/  LDGSTS.E [R237+0x2e400], [R210.64], P1 ;  /* 0x2e400000d2ed7fae */ /* 0x0003e80008921844 */
[----:B------:R1:W-:Y:S01]  /*67c0*/  LDGSTS.E [R237+0x2e600], [R208.64], P1 ;  /* 0x2e600000d0ed7fae */ /* 0x0003e20008921844 */
[----:B------:R-:W-:Y:S02]  /*67d0*/  LOP3.LUT P1, RZ, R206, 0x1, RZ, 0xc0, !PT ;  /* 0x00000001ceff7812 */ /* 0x000fe4000782c0ff */
[----:B------:R-:W-:Y:S01]  /*67e0*/  SHF.R.U64 R216, R0, 0x12, RZ ;  /* 0x0000001200d87819 */ /* 0x000fe200000012ff */
[----:B------:R-:W-:-:S03]  /*67f0*/  IMAD.WIDE R174, R234, 0x4, R174 ;  /* 0x00000004eaae7825 */ /* 0x000fc600078e02ae */
[----:B------:R-:W-:Y:S01]  /*6800*/  LOP3.LUT P2, RZ, R216, 0x1, RZ, 0xc0, !PT ;  /* 0x00000001d8ff7812 */ /* 0x000fe2000784c0ff */
[----:B------:R-:W-:Y:S01]  /*6810*/  IMAD.WIDE R172, R234, 0x4, R172 ;  /* 0x00000004eaac7825 */ /* 0x000fe200078e02ac */
[----:B-1----:R-:W-:-:S03]  /*6820*/  SHF.R.U64 R208, R0, 0xa, RZ ;  /* 0x0000000a00d07819 */ /* 0x002fc600000012ff */
        /* <DEDUP_REMOVED lines=23> */
[----:B--2---:R-:W-:-:S04]  /*69a0*/  IMAD.WIDE R206, R234, 0x4, R238 ;  /* 0x00000004eace7825 */ /* 0x004fc800078e02ee */
[----:B---3--:R-:W-:-:S04]  /*69b0*/  IMAD.WIDE R204, R234, 0x4, R220 ;  /* 0x00000004eacc7825 */ /* 0x008fc800078e02dc */
[----:B----4-:R-:W-:-:S05]  /*69c0*/  IMAD.WIDE R202, R234, 0x4, R222 ;  /* 0x00000004eaca7825 */ /* 0x010fca00078e02de */
[----:B------:R1:W-:Y:S04]  /*69d0*/  LDGSTS.E [R236+0x20800], [R202.64], P4 ;  /* 0x20800000caec7fae */ /* 0x0003e8000a121844 */
[----:B------:R2:W-:Y:S01]  /*69e0*/  LDGSTS.E [R236+0x20a00], [R204.64], P4 ;  /* 0x20a00000ccec7fae */ /* 0x0005e2000a121844 */
[----:B-1----:R-:W-:-:S04]  /*69f0*/  IMAD.WIDE R202, R234, 0x4, R230 ;  /* 0x00000004eaca7825 */ /* 0x002fc800078e02e6 */
[C---:B--2---:R-:W-:Y:S01]  /*6a00*/  IMAD.WIDE R204, R234.reuse, 0x4, R240 ;  /* 0x00000004eacc7825 */ /* 0x044fe200078e02f0 */
[----:B------:R1:W-:Y:S04]  /*6a10*/  LDGSTS.E [R236+0x20c00], [R202.64], P4 ;  /* 0x20c00000caec7fae */ /* 0x0003e8000a121844 */
[----:B------:R2:W-:Y:S04]  /*6a20*/  LDGSTS.E [R236+0x20e00], [R206.64], P4 ;  /* 0x20e00000ceec7fae */ /* 0x0005e8000a121844 */
[----:B------:R3:W-:Y:S01]  /*6a30*/  LDGSTS.E [R236+0x22800], [R204.64], P5 ;  /* 0x22800000ccec7fae */ /* 0x0007e2000a921844 */
[----:B-1----:R-:W-:Y:S01]  /*6a40*/  IMAD.WIDE R202, R234, 0x4, R242 ;  /* 0x00000004eaca7825 */ /* 0x002fe200078e02f2 */
[----:B------:R-:W-:-:S04]  /*6a50*/  LOP3.LUT P4, RZ, R208, 0x1, RZ, 0xc0, !PT ;  /* 0x00000001d0ff7812 */ /* 0x000fc8000788c0ff */
[----:B------:R1:W-:Y:S01]  /*6a60*/  LDGSTS.E [R236+0x22a00], [R202.64], P5 ;  /* 0x22a00000caec7fae */ /* 0x0003e2000a921844 */
[----:B---3--:R-:W-:-:S05]  /*6a70*/  IMAD.WIDE R204, R234, 0x4, R244 ;  /* 0x00000004eacc7825 */ /* 0x008fca00078e02f4 */
[----:B------:R2:W-:Y:S01]  /*6a80*/  LDGSTS.E [R236+0x22c00], [R204.64], P5 ;  /* 0x22c00000ccec7fae */ /* 0x0005e2000a921844 */
[----:B-1----:R-:W-:-:S03]  /*6a90*/  SHF.R.U64 R202, R0, 0x6, RZ ;  /* 0x0000000600ca7819 */ /* 0x002fc600000012ff */
[----:B------:R2:W-:Y:S04]  /*6aa0*/  LDGSTS.E [R236+0x22e00], [R174.64], P5 ;  /* 0x22e00000aeec7fae */ /* 0x0005e8000a921844 */
[----:B------:R2:W-:Y:S01]  /*6ab0*/  LDGSTS.E [R236+0x24800], [R172.64], P6 ;  /* 0x24800000acec7fae */ /* 0x0005e2000b121844 */
[----:B------:R-:W-:-:S03]  /*6ac0*/  LOP3.LUT P5, RZ, R202, 0x1, RZ, 0xc0, !PT ;  /* 0x00000001caff7812 */ /* 0x000fc600078ac0ff */
[----:B------:R1:W-:Y:S04]  /*6ad0*/  LDGSTS.E [R236+0x24a00], [R170.64], P6 ;  /* 0x24a00000aaec7fae */ /* 0x0003e8000b121844 */
[----:B------:R2:W-:Y:S04]  /*6ae0*/  LDGSTS.E [R236+0x24c00], [R160.64], P6 ;  /* 0x24c00000a0ec7fae */ /* 0x0005e8000b121844 */
[----:B------:R2:W-:Y:S01]  /*6af0*/  LDGSTS.E [R236+0x24e00], [R166.64], P6 ;  /* 0x24e00000a6ec7fae */ /* 0x0005e2000b121844 */
[----:B-1----:R-:W-:-:S03]  /*6b00*/  SHF.R.U64 R170, R0, 0x2, RZ ;  /* 0x0000000200aa7819 */ /* 0x002fc600000012ff */
[----:B------:R2:W-:Y:S04]  /*6b10*/  LDGSTS.E [R236+0x26800], [R164.64], P2 ;  /* 0x26800000a4ec7fae */ /* 0x0005e80009121844 */
[----:B------:R2:W-:Y:S01]  /*6b20*/  LDGSTS.E [R236+0x26a00], [R162.64], P2 ;  /* 0x26a00000a2ec7fae */ /* 0x0005e20009121844 */
[----:B------:R-:W-:-:S03]  /*6b30*/  LOP3.LUT P6, RZ, R170, 0x1, RZ, 0xc0, !PT ;  /* 0x00000001aaff7812 */ /* 0x000fc600078cc0ff */
        /* <DEDUP_REMOVED lines=18> */
[----:B--2---:R-:W2:Y:S01]  /*6c60*/  LDL R236, [R1+0x258] ;  /* 0x0002580001ec7983 */ /* 0x004ea20000100800 */
[----:B------:R-:W-:-:S02]  /*6c70*/  SHF.R.U64 R160, R0, 0x1d, RZ ;  /* 0x0000001d00a07819 */ /* 0x000fc400000012ff */
[----:B------:R-:W-:Y:S02]  /*6c80*/  SHF.R.U64 R152, R0, 0x19, RZ ;  /* 0x0000001900987819 */ /* 0x000fe400000012ff */
[----:B------:R-:W-:Y:S01]  /*6c90*/  LOP3.LUT P2, RZ, R160, 0x1, RZ, 0xc0, !PT ;  /* 0x00000001a0ff7812 */ /* 0x000fe2000784c0ff */
[----:B------:R-:W-:Y:S01]  /*6ca0*/  IMAD.SHL.U32 R225, R225, 0x4, RZ ;  /* 0x00000004e1e17824 */ /* 0x000fe200078e00ff */
[----:B------:R-:W-:Y:S02]  /*6cb0*/  LOP3.LUT P1, RZ, R152, 0x1, RZ, 0xc0, !PT ;  /* 0x0000000198ff7812 */ /* 0x000fe4000782c0ff */
[----:B------:R-:W-:Y:S01]  /*6cc0*/  SHF.R.U64 R144, R0, 0x15, RZ ;  /* 0x0000001500907819 */ /* 0x000fe200000012ff */
[----:B------:R-:W-:Y:S01]  /*6cd0*/  IMAD.WIDE R4, R234, 0x4, R4 ;  /* 0x00000004ea047825 */ /* 0x000fe200078e0204 */
[----:B------:R-:W-:Y:S02]  /*6ce0*/  LOP3.LUT R224, R225, 0x40, RZ, 0x3c, !PT ;  /* 0x00000040e1e07812 */ /* 0x000fe400078e3cff */
[----:B------:R-:W-:Y:S01]  /*6cf0*/  LOP3.LUT P4, RZ, R144, 0x1, RZ, 0xc0, !PT ;  /* 0x0000000190ff7812 */ /* 0x000fe2000788c0ff */
[----:B------:R-:W-:Y:S01]  /*6d00*/  IMAD.WIDE R168, R234, 0x4, R168 ;  /* 0x00000004eaa87825 */ /* 0x000fe200078e02a8 */
[----:B------:R-:W-:-:S03]  /*6d10*/  SHF.R.U64 R136, R0, 0x11, RZ ;  /* 0x0000001100887819 */ /* 0x000fc600000012ff */
[C---:B------:R-:W-:Y:S01]  /*6d20*/  IMAD.WIDE R176, R234.reuse, 0x4, R176 ;  /* 0x00000004eab07825 */ /* 0x040fe200078e02b0 */
[----:B------:R1:W-:Y:S03]  /*6d30*/  LDGSTS.E [R224+0x21000], [R4.64], P2 ;  /* 0x2100000004e07fae */ /* 0x0003e60009121844 */
[----:B------:R-:W-:Y:S01]  /*6d40*/  IMAD.WIDE R178, R234, 0x4, R178 ;  /* 0x00000004eab27825 */ /* 0x000fe200078e02b2 */
[----:B------:R-:W-:Y:S01]  /*6d50*/  LOP3.LUT P5, RZ, R136, 0x1, RZ, 0xc0, !PT ;  /* 0x0000000188ff7812 */ /* 0x000fe200078ac0ff */
[----:B------:R3:W-:Y:S02]  /*6d60*/  LDGSTS.E [R224+0x21200], [R168.64], P2 ;  /* 0x21200000a8e07fae */ /* 0x0007e40009121844 */
[----:B------:R-:W-:Y:S01]  /*6d70*/  IMAD.WIDE R42, R234, 0x4, R42 ;  /* 0x00000004ea2a7825 */ /* 0x000fe200078e022a */
[----:B------:R-:W-:Y:S01]  /*6d80*/  SHF.R.U64 R136, R0, 0xd, RZ ;  /* 0x0000000d00887819 */ /* 0x000fe200000012ff */
[----:B------:R4:W-:Y:S02]  /*6d90*/  LDGSTS.E [R224+0x21400], [R176.64], P2 ;  /* 0x21400000b0e07fae */ /* 0x0009e40009121844 */
[----:B------:R-:W-:Y:S01]  /*6da0*/  IMAD.WIDE R122, R234, 0x4, R122 ;  /* 0x00000004ea7a7825 */ /* 0x000fe200078e027a */
[----:B-1----:R-:W-:Y:S01]  /*6db0*/  SHF.R.U64 R4, R0, 0x5, RZ ;  /* 0x0000000500047819 */ /* 0x002fe200000012ff */
[----:B------:R1:W-:Y:S02]  /*6dc0*/  LDGSTS.E [R224+0x21600], [R178.64], P2 ;  /* 0x21600000b2e07fae */ /* 0x0003e40009121844 */
[----:B------:R-:W-:-:S02]  /*6dd0*/  IMAD.WIDE R114, R234, 0x4, R114 ;  /* 0x00000004ea727825 */ /* 0x000fc400078e0272 */
[----:B------:R1:W-:Y:S02]  /*6de0*/  LDGSTS.E [R224+0x23000], [R42.64], P1 ;  /* 0x230000002ae07fae */ /* 0x0003e40008921844 */
[----:B------:R-:W-:Y:S01]  /*6df0*/  IMAD.WIDE R120, R234, 0x4, R120 ;  /* 0x00000004ea787825 */ /* 0x000fe200078e0278 */
[----:B------:R-:W-:Y:S01]  /*6e00*/  LOP3.LUT P6, RZ, R136, 0x1, RZ, 0xc0, !PT ;  /* 0x0000000188ff7812 */ /* 0x000fe200078cc0ff */
[----:B------:R1:W-:Y:S02]  /*6e10*/  LDGSTS.E [R224+0x23200], [R122.64], P1 ;  /* 0x232000007ae07fae */ /* 0x0003e40008921844 */
[C---:B------:R-:W-:Y:S02]  /*6e20*/  IMAD.WIDE R118, R234.reuse, 0x4, R118 ;  /* 0x00000004ea767825 */ /* 0x040fe400078e0276 */
[----:B------:R1:W-:Y:S02]  /*6e30*/  STL [R1+0x90], RZ ;  /* 0x000090ff01007387 */ /* 0x0003e40000100800 */
[----:B------:R-:W-:Y:S01]  /*6e40*/  IMAD.WIDE R116, R234, 0x4, R116 ;  /* 0x00000004ea747825 */ /* 0x000fe200078e0274 */
[----:B------:R-:W-:Y:S01]  /*6e50*/  SHF.R.U64 R128, R0, 0x9, RZ ;  /* 0x0000000900807819 */ /* 0x000fe200000012ff */
[----:B------:R1:W-:Y:S02]  /*6e60*/  LDGSTS.E [R224+0x23400], [R114.64], P1 ;  /* 0x2340000072e07fae */ /* 0x0003e40008921844 */
[----:B------:R-:W-:-:S02]  /*6e70*/  IMAD.WIDE R106, R234, 0x4, R106 ;  /* 0x00000004ea6a7825 */ /* 0x000fc400078e026a */
[----:B------:R1:W-:Y:S02]  /*6e80*/  STL [R1+0x94], RZ ;  /* 0x000094ff01007387 */ /* 0x0003e40000100800 */
[----:B------:R-:W-:Y:S02]  /*6e90*/  IMAD.WIDE R112, R234, 0x4, R112 ;  /* 0x00000004ea707825 */ /* 0x000fe400078e0270 */
[----:B------:R1:W-:Y:S01]  /*6ea0*/  LDGSTS.E [R224+0x23600], [R120.64], P1 ;  /* 0x2360000078e07fae */ /* 0x0003e20008921844 */
[----:B------:R-:W-:Y:S01]  /*6eb0*/  LOP3.LUT P1, RZ, R4, 0x1, RZ, 0xc0, !PT ;  /* 0x0000000104ff7812 */ /* 0x000fe2000782c0ff */
[----:B------:R-:W-:Y:S02]  /*6ec0*/  IMAD.WIDE R110, R234, 0x4, R110 ;  /* 0x00000004ea6e7825 */ /* 0x000fe400078e026e */
[----:B------:R1:W-:Y:S01]  /*6ed0*/  STL [R1+0x98], RZ ;  /* 0x000098ff01007387 */ /* 0x0003e20000100800 */
[----:B------:R-:W-:Y:S01]  /*6ee0*/  SHF.R.U64 R4, R0, 0x1, RZ ;  /* 0x0000000100047819 */ /* 0x000fe200000012ff */
[----:B------:R-:W-:-:S02]  /*6ef0*/  IMAD.WIDE R108, R234, 0x4, R108 ;  /* 0x00000004ea6c7825 */ /* 0x000fc400078e026c */
[----:B------:R1:W-:Y:S01]  /*6f00*/  STL [R1+0x9c], RZ ;  /* 0x00009cff01007387 */ /* 0x0003e20000100800 */
[----:B------:R-:W-:Y:S01]  /*6f10*/  LOP3.LUT P2, RZ, R128, 0x1, RZ, 0xc0, !PT ;  /* 0x0000000180ff7812 */ /* 0x000fe2000784c0ff */
[C---:B------:R-:W-:Y:S02]  /*6f20*/  IMAD.WIDE R98, R234.reuse, 0x4, R98 ;  /* 0x00000004ea627825 */ /* 0x040fe400078e0262 */
[----:B------:R1:W-:Y:S04]  /*6f30*/  LDGSTS.E [R224+0x25000], [R118.64], P4 ;  /* 0x2500000076e07fae */ /* 0x0003e8000a121844 */
[----:B------:R1:W-:Y:S01]  /*6f40*/  STL [R1+0xe0], RZ ;  /* 0x0000e0ff01007387 */ /* 0x0003e20000100800 */
[----:B------:R-:W-:-:S03]  /*6f50*/  IMAD.WIDE R104, R234, 0x4, R104 ;  /* 0x00000004ea687825 */ /* 0x000fc600078e0268 */
[----:B------:R1:W-:Y:S04]  /*6f60*/  LDGSTS.E [R224+0x25200], [R116.64], P4 ;  /* 0x2520000074e07fae */ /* 0x0003e8000a121844 */
[----:B------:R1:W-:Y:S01]  /*6f70*/  STL [R1+0xe4], RZ ;  /* 0x0000e4ff01007387 */ /* 0x0003e20000100800 */
[----:B------:R-:W-:-:S03]  /*6f80*/  IMAD.WIDE R102, R234, 0x4, R102 ;  /* 0x00000004ea667825 */ /* 0x000fc600078e0266 */
[----:B------:R1:W-:Y:S04]  /*6f90*/  LDGSTS.E [R224+0x25400], [R106.64], P4 ;  /* 0x254000006ae07fae */ /* 0x0003e8000a121844 */
[----:B------:R1:W-:Y:S01]  /*6fa0*/  STL [R1+0xe8], RZ ;  /* 0x0000e8ff01007387 */ /* 0x0003e20000100800 */
[----:B------:R-:W-:-:S03]  /*6fb0*/  IMAD.WIDE R100, R234, 0x4, R100 ;  /* 0x00000004ea647825 */ /* 0x000fc600078e0264 */
[----:B------:R1:W-:Y:S01]  /*6fc0*/  LDGSTS.E [R224+0x25600], [R112.64], P4 ;  /* 0x2560000070e07fae */ /* 0x0003e2000a121844 */
[----:B------:R-:W-:-:S03]  /*6fd0*/  LOP3.LUT P4, RZ, R4, 0x1, RZ, 0xc0, !PT ;  /* 0x0000000104ff7812 */ /* 0x000fc6000788c0ff */
[----:B------:R1:W-:Y:S01]  /*6fe0*/  STL [R1+0xec], RZ ;  /* 0x0000ecff01007387 */ /* 0x0003e20000100800 */
[----:B------:R-:W-:-:S03]  /*6ff0*/  SHF.R.U64 R4, R0, 0x1c, RZ ;  /* 0x0000001c00047819 */ /* 0x000fc600000012ff */
[----:B------:R1:W-:Y:S01]  /*7000*/  STL [R1+0x190], RZ ;  /* 0x000190ff01007387 */ /* 0x0003e20000100800 */
[----:B------:R-:W-:-:S03]  /*7010*/  IMAD.WIDE R90, R234, 0x4, R90 ;  /* 0x00000004ea5a7825 */ /* 0x000fc600078e025a */
[----:B------:R1:W-:Y:S01]  /*7020*/  LDGSTS.E [R224+0x27000], [R110.64], P5 ;  /* 0x270000006ee07fae */ /* 0x0003e2000a921844 */
[----:B------:R-:W-:-:S03]  /*7030*/  IMAD.WIDE R96, R234, 0x4, R96 ;  /* 0x00000004ea607825 */ /* 0x000fc600078e0260 */
[----:B------:R1:W-:Y:S04]  /*7040*/  STL [R1+0x194], RZ ;  /* 0x000194ff01007387 */ /* 0x0003e80000100800 */
        /* <DEDUP_REMOVED lines=42> */
[----:B------:R1:W-:Y:S01]  /*72f0*/  LDGSTS.E [R224+0x2d000], [R228.64], P1 ;  /* 0x2d000000e4e07fae */ /* 0x0003e20008921844 */
[----:B------:R-:W-:-:S03]  /*7300*/  IMAD.WIDE R180, R234, 0x4, R180 ;  /* 0x00000004eab47825 */ /* 0x000fc600078e02b4 */
[----:B------:R1:W-:Y:S01]  /*7310*/  STL [R1+0x5c], RZ ;  /* 0x00005cff01007387 */ /* 0x0003e20000100800 */
[----:B------:R-:W-:-:S03]  /*7320*/  LOP3.LUT R225, R225, 0x60, RZ, 0x3c, !PT ;  /* 0x00000060e1e17812 */ /* 0x000fc600078e3cff */
[----:B------:R1:W-:Y:S01]  /*7330*/  LDGSTS.E [R224+0x2d200], [R86.64], P1 ;  /* 0x2d20000056e07fae */ /* 0x0003e20008921844 */
[----:B------:R-:W-:-:S03]  /*7340*/  IMAD.WIDE R250, R234, 0x4, R250 ;  /* 0x00000004eafa7825 */ /* 0x000fc600078e02fa */
        /* <DEDUP_REMOVED lines=35> */
[----:B------:R-:W-:-:S03]  /*7580*/  LOP3.LUT P5, RZ, R4, 0x1, RZ, 0xc0, !PT ;  /* 0x0000000104ff7812 */ /* 0x000fc600078ac0ff */
[----:B------:R1:W-:Y:S01]  /*7590*/  LDGSTS.E [R225+0x23800], [R66.64], P6 ;  /* 0x2380000042e17fae */ /* 0x0003e2000b121844 */
        /* <DEDUP_REMOVED lines=22> */
[----:B--2---:R-:W-:-:S03]  /*7700*/  IADD3 R0, R236, 0x1, RZ ;  /* 0x00000001ec007810 */ /* 0x004fc60007ffe0ff */
        /* <DEDUP_REMOVED lines=12> */
[----:B------:R-:W-:-:S03]  /*77d0*/  ISETP.GE.AND P2, PT, R0, c[0x0][0x17c], PT ;  /* 0x00005f0000007a0c */ /* 0x000fc60003f46270 */
[----:B------:R1:W-:Y:S01]  /*77e0*/  LDGSTS.E [R225+0x27e00], [R54.64], P1 ;  /* 0x27e0000036e17fae */ /* 0x0003e20008921844 */
[----:B------:R-:W-:-:S03]  /*77f0*/  IMAD.WIDE R192, R234, 0x4, R192 ;  /* 0x00000004eac07825 */ /* 0x000fc600078e02c0 */
[----:B------:R1:W-:Y:S01]  /*7800*/  STL [R1+0x148], RZ ;  /* 0x000148ff01007387 */ /* 0x0003e20000100800 */
[----:B------:R-:W-:-:S03]  /*7810*/  IADD3 R0, R236, 0x2, RZ ;  /* 0x00000002ec007810 */ /* 0x000fc60007ffe0ff */
[----:B------:R1:W-:Y:S01]  /*7820*/  LDGSTS.E [R225+0x29800], [R8.64], P4 ;  /* 0x2980000008e17fae */ /* 0x0003e2000a121844 */
[----:B------:R-:W-:-:S03]  /*7830*/  IMAD.WIDE R40, R234, 0x4, R40 ;  /* 0x00000004ea287825 */ /* 0x000fc600078e0228 */
[----:B------:R1:W-:Y:S01]  /*7840*/  STL [R1+0x14c], RZ ;  /* 0x00014cff01007387 */ /* 0x0003e20000100800 */
[----:B------:R-:W-:-:S03]  /*7850*/  IMAD.WIDE R182, R234, 0x4, R182 ;  /* 0x00000004eab67825 */ /* 0x000fc600078e02b6 */
[----:B------:R1:W-:Y:S01]  /*7860*/  LDGSTS.E [R225+0x29a00], [R36.64], P4 ;  /* 0x29a0000024e17fae */ /* 0x0003e2000a121844 */
[----:B------:R-:W-:-:S03]  /*7870*/  IMAD.MOV.U32 R236, RZ, RZ, c[0x0][0x18c] ;  /* 0x00006300ffec7624 */ /* 0x000fc600078e00ff */
        /* <DEDUP_REMOVED lines=9> */
[----:B------:R-:W-:-:S03]  /*7910*/  IMAD.WIDE R186, R234, 0x4, R186 ;  /* 0x00000004eaba7825 */ /* 0x000fc600078e02ba */
[----:B------:R1:W-:Y:S01]  /*7920*/  STL [R1+0x7c], RZ ;  /* 0x00007cff01007387 */ /* 0x0003e20000100800 */
[----:B------:R-:W-:-:S03]  /*7930*/  IMAD.WIDE R46, R234, 0x4, R46 ;  /* 0x00000004ea2e7825 */ /* 0x000fc600078e022e */
[----:B------:R1:W-:Y:S01]  /*7940*/  LDGSTS.E [R225+0x2ba00], [R194.64], P5 ;  /* 0x2ba00000c2e17fae */ /* 0x0003e2000a921844 */
[----:B------:R-:W-:-:S03]  /*7950*/  IMAD.WIDE R184, R234, 0x4, R184 ;  /* 0x00000004eab87825 */ /* 0x000fc600078e02b8 */
[----:B------:R1:W-:Y:S01]  /*7960*/  STL [R1+0x60], RZ ;  /* 0x000060ff01007387 */ /* 0x0003e20000100800 */
[----:B------:R-:W-:Y:S01]  /*7970*/  IMAD.SHL.U32 R236, R236, 0x20, RZ ;  /* 0x00000020ecec7824 */ /* 0x000fe200078e00ff */
[----:B------:R-:W-:Y:S02]  /*7980*/  SHF.R.U32.HI R234, RZ, 0x1, R235 ;  /* 0x00000001ffea7819 */ /* 0x000fe400000116eb */
[----:B------:R1:W-:Y:S04]  /*7990*/  LDGSTS.E [R225+0x2bc00], [R196.64], P5 ;  /* 0x2bc00000c4e17fae */ /* 0x0003e8000a921844 */
[----:B------:R1:W-:Y:S04]  /*79a0*/  STL [R1+0x64], RZ ;  /* 0x000064ff01007387 */ /* 0x0003e80000100800 */
[----:B------:R1:W-:Y:S04]  /*79b0*/  LDGSTS.E [R225+0x2be00], [R192.64], P5 ;  /* 0x2be00000c0e17fae */ /* 0x0003e8000a921844 */
[----:B------:R1:W-:Y:S04]  /*79c0*/  STL [R1+0x68], RZ ;  /* 0x000068ff01007387 */ /* 0x0003e80000100800 */
[----:B------:R1:W-:Y:S04]  /*79d0*/  LDGSTS.E [R225+0x2d800], [R40.64], P6 ;  /* 0x2d80000028e17fae */ /* 0x0003e8000b121844 */
[----:B------:R1:W-:Y:S01]  /*79e0*/  STL [R1+0x6c], RZ ;  /* 0x00006cff01007387 */ /* 0x0003e20000100800 */
[----:B------:R-:W-:-:S03]  /*79f0*/  IMAD.WIDE R52, R236, 0x4, R52 ;  /* 0x00000004ec347825 */ /* 0x000fc600078e0234 */
[----:B------:R1:W-:Y:S01]  /*7a00*/  LDGSTS.E [R225+0x2da00], [R182.64], P6 ;  /* 0x2da00000b6e17fae */ /* 0x0003e2000b121844 */
[----:B------:R-:W-:-:S03]  /*7a10*/  LOP3.LUT R235, R237, R234, RZ, 0x3c, !PT ;  /* 0x000000eaedeb7212 */ /* 0x000fc600078e3cff */
        /* <DEDUP_REMOVED lines=8> */
[----:B------:R1:W-:Y:S04]  /*7aa0*/  LDGSTS.E [R225+0x2f800], [R44.64], !P0 ;  /* 0x2f8000002ce17fae */ /* 0x0003e8000c121844 */
[----:B------:R1:W-:Y:S01]  /*7ab0*/  STL [R1+0x1c], RZ ;  /* 0x00001cff01007387 */ /* 0x0003e20000100800 */
[----:B------:R-:W-:-:S03]  /*7ac0*/  IMAD.WIDE R14, R236, 0x4, R14 ;  /* 0x00000004ec0e7825 */ /* 0x000fc600078e020e */
[----:B------:R1:W-:Y:S01]  /*7ad0*/  LDGSTS.E [R225+0x2fa00], [R186.64], !P0 ;  /* 0x2fa00000bae17fae */ /* 0x0003e2000c121844 */
[----:B------:R-:W-:-:S03]  /*7ae0*/  LOP3.LUT R237, R237, R234, RZ, 0x3c, !PT ;  /* 0x000000eaeded7212 */ /* 0x000fc600078e3cff */
[----:B------:R1:W-:Y:S01]  /*7af0*/  STL [R1], RZ ;  /* 0x000000ff01007387 */ /* 0x0003e20000100800 */
[----:B------:R-:W-:-:S03]  /*7b00*/  IMAD.WIDE R6, R236, 0x4, R6 ;  /* 0x00000004ec067825 */ /* 0x000fc600078e0206 */
[----:B------:R1:W-:Y:S04]  /*7b10*/  LDGSTS.E [R225+0x2fc00], [R46.64], !P0 ;  /* 0x2fc000002ee17fae */ /* 0x0003e8000c121844 */
[----:B------:R1:W-:Y:S01]  /*7b20*/  STL [R1+0x4], RZ ;  /* 0x000004ff01007387 */ /* 0x0003e20000100800 */
[----:B------:R-:W-:-:S03]  /*7b30*/  IMAD.WIDE R12, R236, 0x4, R12 ;  /* 0x00000004ec0c7825 */ /* 0x000fc600078e020c */
[----:B------:R1:W-:Y:S04]  /*7b40*/  LDGSTS.E [R225+0x2fe00], [R184.64], !P0 ;  /* 0x2fe00000b8e17fae */ /* 0x0003e8000c121844 */
[----:B------:R1:W-:Y:S01]  /*7b50*/  STL [R1+0x8], RZ ;  /* 0x000008ff01007387 */ /* 0x0003e20000100800 */
[----:B------:R-:W-:-:S03]  /*7b60*/  IMAD.WIDE R10, R236, 0x4, R10 ;  /* 0x00000004ec0a7825 */ /* 0x000fc600078e020a */
[----:B------:R-:W0:Y:S04]  /*7b70*/  LDGDEPBAR ;  /* 0x00000000000079af */ /* 0x000e280000000000 */
[----:B------:R1:W-:Y:S01]  /*7b80*/  STL [R1+0xc], RZ ;  /* 0x00000cff01007387 */ /* 0x0003e20000100800 */
[----:B------:R-:W-:-:S03]  /*7b90*/  IMAD.WIDE R38, R236, 0x4, R38 ;  /* 0x00000004ec267825 */ /* 0x000fc600078e0226 */
[----:B------:R1:W-:Y:S01]  /*7ba0*/  LDGSTS.E [R235+0x34000], [R52.64], P3 ;  /* 0x3400000034eb7fae */ /* 0x0003e20009921844 */
[----:B------:R-:W-:-:S03]  /*7bb0*/  LOP3.LUT R237, R237, 0x40, RZ, 0x3c, !PT ;  /* 0x00000040eded7812 */ /* 0x000fc600078e3cff */
[----:B------:R1:W-:Y:S01]  /*7bc0*/  LDGSTS.E [R235+0x34400], [R22.64], P3 ;  /* 0x3440000016eb7fae */ /* 0x0003e20009921844 */
[----:B------:R-:W-:Y:S01]  /*7bd0*/  IMAD.WIDE R34, R236, 0x4, R34 ;  /* 0x00000004ec227825 */ /* 0x000fe200078e0222 */
[----:B------:R-:W-:Y:S02]  /*7be0*/  ISETP.GE.AND P0, PT, R226, 0x20, PT ;  /* 0x00000020e200780c */ /* 0x000fe40003f06270 */
[----:B------:R1:W-:Y:S01]  /*7bf0*/  LDGSTS.E [R235+0x34800], [R20.64], P3 ;  /* 0x3480000014eb7fae */ /* 0x0003e20009921844 */
[----:B------:R-:W-:-:S03]  /*7c00*/  IMAD.WIDE R26, R236, 0x4, R26 ;  /* 0x00000004ec1a7825 */ /* 0x000fc600078e021a */
        /* <DEDUP_REMOVED lines=10> */
[----:B------:R1:W-:Y:S04]  /*7cb0*/  LDGSTS.E [R237+0x34200], [R38.64], P3 ;  /* 0x3420000026ed7fae */ /* 0x0003e80009921844 */
[----:B------:R1:W-:Y:S04]  /*7cc0*/  LDGSTS.E [R237+0x34600], [R34.64], P3 ;  /* 0x3460000022ed7fae */ /* 0x0003e80009921844 */
[----:B------:R1:W-:Y:S04]  /*7cd0*/  LDGSTS.E [R237+0x34a00], [R26.64], P3 ;  /* 0x34a000001aed7fae */ /* 0x0003e80009921844 */
[----:B------:R1:W-:Y:S04]  /*7ce0*/  LDGSTS.E [R237+0x34e00], [R32.64], P3 ;  /* 0x34e0000020ed7fae */ /* 0x0003e80009921844 */
[----:B------:R1:W-:Y:S04]  /*7cf0*/  LDGSTS.E [R237+0x35200], [R30.64], P3 ;  /* 0x352000001eed7fae */ /* 0x0003e80009921844 */
[----:B------:R1:W-:Y:S04]  /*7d00*/  LDGSTS.E [R237+0x35600], [R28.64], P3 ;  /* 0x356000001ced7fae */ /* 0x0003e80009921844 */
[----:B------:R1:W-:Y:S04]  /*7d10*/  LDGSTS.E [R237+0x35a00], [R24.64], P3 ;  /* 0x35a0000018ed7fae */ /* 0x0003e80009921844 */
[----:B------:R2:W-:Y:S01]  /*7d20*/  LDGSTS.E [R237+0x35e00], [R16.64], P3 ;  /* 0x35e0000010ed7fae */ /* 0x0005e20009921844 */
[----:B------:R-:W-:-:S03]  /*7d30*/  ISETP.GE.AND P1, PT, R0, c[0x0][0x17c], PT ;  /* 0x00005f0000007a0c */ /* 0x000fc60003f26270 */
[----:B------:R-:W0:Y:S01]  /*7d40*/  LDGDEPBAR ;  /* 0x00000000000079af */ /* 0x000e220000000000 */
[----:B------:R-:W-:Y:S01]  /*7d50*/  CS2R R212, SRZ ;  /* 0x0000000000d47805 */ /* 0x000fe2000001ff00 */
[----:B------:R-:W-:Y:S01]  /*7d60*/  CS2R R214, SRZ ;  /* 0x0000000000d67805 */ /* 0x000fe2000001ff00 */
[----:B------:R-:W-:Y:S01]  /*7d70*/  CS2R R208, SRZ ;  /* 0x0000000000d07805 */ /* 0x000fe2000001ff00 */
[----:B------:R-:W-:Y:S01]  /*7d80*/  CS2R R210, SRZ ;  /* 0x0000000000d27805 */ /* 0x000fe2000001ff00 */
[----:B-1----:R-:W-:Y:S01]  /*7d90*/  CS2R R248, SRZ ;  /* 0x0000000000f87805 */ /* 0x002fe2000001ff00 */
[----:B------:R-:W-:Y:S01]  /*7da0*/  CS2R R250, SRZ ;  /* 0x0000000000fa7805 */ /* 0x000fe2000001ff00 */
        /* <DEDUP_REMOVED lines=47> */
[----:B--2---:R-:W-:Y:S01]  /*80a0*/  CS2R R58, SRZ ;  /* 0x00000000003a7805 */ /* 0x004fe2000001ff00 */
        /* <DEDUP_REMOVED lines=38> */
[----:B---3--:R-:W-:Y:S01]  /*8310*/  CS2R R168, SRZ ;  /* 0x0000000000a87805 */ /* 0x008fe2000001ff00 */
[----:B------:R-:W-:Y:S01]  /*8320*/  CS2R R170, SRZ ;  /* 0x0000000000aa7805 */ /* 0x000fe2000001ff00 */
[----:B----4-:R-:W-:Y:S01]  /*8330*/  CS2R R176, SRZ ;  /* 0x0000000000b07805 */ /* 0x010fe2000001ff00 */
[----:B------:R-:W-:Y:S01]  /*8340*/  CS2R R178, SRZ ;  /* 0x0000000000b27805 */ /* 0x000fe2000001ff00 */
[----:B------:R-:W-:Y:S05]  /*8350*/  @!P0 BRA `(.L_x_0) ;  /* 0x0000d8b000008947 */ /* 0x000fea0003800000 */
[----:B------:R-:W2:Y:S04]  /*8360*/  LDL.LU R153, [R1+0x164] ;  /* 0x0001640001997983 */ /* 0x000ea80000300800 */
[----:B------:R-:W3:Y:S04]  /*8370*/  LDL.LU R172, [R1+0x168] ;  /* 0x0001680001ac7983 */ /* 0x000ee80000300800 */
[----:B------:R-:W4:Y:S04]  /*8380*/  LDL.LU R173, [R1+0x16c] ;  /* 0x00016c0001ad7983 */ /* 0x000f280000300800 */
[----:B------:R-:W4:Y:S04]  /*8390*/  LDL.LU R202, [R1+0x170] ;  /* 0x0001700001ca7983 */ /* 0x000f280000300800 */
[----:B------:R-:W4:Y:S04]  /*83a0*/  LDL.LU R174, [R1+0x174] ;  /* 0x0001740001ae7983 */ /* 0x000f280000300800 */
[----:B------:R-:W4:Y:S04]  /*83b0*/  LDL.LU R175, [R1+0x178] ;  /* 0x0001780001af7983 */ /* 0x000f280000300800 */
[----:B------:R-:W4:Y:S04]  /*83c0*/  LDL.LU R204, [R1+0x17c] ;  /* 0x00017c0001cc7983 */ /* 0x000f280000300800 */
[----:B------:R-:W4:Y:S04]  /*83d0*/  LDL.LU R205, [R1+0x180] ;  /* 0x0001800001cd7983 */ /* 0x000f280000300800 */
[----:B------:R-:W4:Y:S01]  /*83e0*/  LDL.LU R203, [R1+0x184] ;  /* 0x0001840001cb7983 */ /* 0x000f220000300800 */
[----:B------:R-:W-:-:S03]  /*83f0*/  IMAD R244, R227, c[0x0][0x18c], RZ ;  /* 0x00006300e3f47a24 */ /* 0x000fc600078e02ff */
[----:B------:R-:W4:Y:S04]  /*8400*/  LDL.LU R226, [R1+0x208] ;  /* 0x0002080001e27983 */ /* 0x000f280000300800 */
[----:B------:R-:W4:Y:S04]  /*8410*/  LDL.LU R245, [R1+0x20c] ;  /* 0x00020c0001f57983 */ /* 0x000f280000300800 */
[----:B------:R-:W4:Y:S04]  /*8420*/  LDL.LU R206, [R1+0x188] ;  /* 0x0001880001ce7983 */ /* 0x000f280000300800 */
[----:B------:R-:W4:Y:S01]  /*8430*/  LDL.LU R207, [R1+0x204] ;  /* 0x0002040001cf7983 */ /* 0x000f220000300800 */
[----:B------:R-:W-:-:S03]  /*8440*/  SHF.R.S32.HI R0, RZ, 0x1f, R244 ;  /* 0x0000001fff007819 */ /* 0x000fc600000114f4 */
[----:B------:R-:W4:Y:S04]  /*8450*/  LDL.LU R224, [R1+0x210] ;  /* 0x0002100001e07983 */ /* 0x000f280000300800 */
[----:B------:R-:W4:Y:S04]  /*8460*/  LDL.LU R225, [R1+0x214] ;  /* 0x0002140001e17983 */ /* 0x000f280000300800 */
[----:B------:R-:W4:Y:S01]  /*8470*/  LDL.LU R227, [R1+0x218] ;  /* 0x0002180001e37983 */ /* 0x000f220000300800 */
[C---:B--2---:R-:W-:Y:S02]  /*8480*/  IADD3 R5, P6, R244.reuse, R153, RZ ;  /* 0x00000099f4057210 */ /* 0x044fe40007fde0ff */
[----:B---3--:R-:W-:-:S02]  /*8490*/  IADD3 R4, P5, R244, R172, RZ ;  /* 0x000000acf4047210 */ /* 0x008fc40007fbe0ff */
[----:B----4-:R-:W-:-:S03]  /*84a0*/  IADD3 R6, P0, R244, R173, RZ ;  /* 0x000000adf4067210 */ /* 0x010fc60007f1e0ff */
[----:B------:R1:W-:Y:S01]  /*84b0*/  STL [R1+0x8b8], R4 ;  /* 0x0008b80401007387 */ /* 0x0003e20000100800 */
[----:B------:R-:W-:-:S03]  /*84c0*/  IADD3 R7, P4, R244, R202, RZ ;  /* 0x000000caf4077210 */ /* 0x000fc60007f9e0ff */
[----:B------:R2:W-:Y:S01]  /*84d0*/  STL [R1+0x8b4], R6 ;  /* 0x0008b40601007387 */ /* 0x0005e20000100800 */
[----:B------:R-:W-:-:S03]  /*84e0*/  IADD3 R8, P3, R244, R174, RZ ;  /* 0x000000aef4087210 */ /* 0x000fc60007f7e0ff */
[----:B------:R3:W-:Y:S01]  /*84f0*/  STL [R1+0x8b0], R7 ;  /* 0x0008b00701007387 */ /* 0x0007e20000100800 */
[-C--:B-1----:R-:W-:Y:S02]  /*8500*/  LEA.HI.X.SX32 R4, R153, R0.reuse, 0x1, P6 ;  /* 0x0000000099047211 */ /* 0x082fe400030f0eff */
[----:B------:R-:W-:Y:S01]  /*8510*/  IADD3 R9, P6, R244, R175, RZ ;  /* 0x000000aff4097210 */ /* 0x000fe20007fde0ff */
[----:B------:R1:W-:Y:S01]  /*8520*/  STL [R1+0x8ac], R8 ;  /* 0x0008ac0801007387 */ /* 0x0003e20000100800 */
[----:B--2---:R-:W-:Y:S02]  /*8530*/  LEA.HI.X.SX32 R6, R172, R0, 0x1, P5 ;  /* 0x00000000ac067211 */ /* 0x004fe400028f0eff */
[----:B------:R-:W-:Y:S01]  /*8540*/  IADD3 R10, P5, R244, R204, RZ ;  /* 0x000000ccf40a7210 */ /* 0x000fe20007fbe0ff */
[----:B------:R2:W-:Y:S01]  /*8550*/  STL [R1+0x8a8], R9 ;  /* 0x0008a80901007387 */ /* 0x0005e20000100800 */
[----:B---3--:R-:W-:-:S03]  /*8560*/  LEA.HI.X.SX32 R7, R173, R0, 0x1, P0 ;  /* 0x00000000ad077211 */ /* 0x008fc600000f0eff */
[----:B------:R3:W-:Y:S04]  /*8570*/  STL [R1+0x8a4], R10 ;  /* 0x0008a40a01007387 */ /* 0x0007e80000100800 */
[----:B------:R-:W4:Y:S04]  /*8580*/  LDL.LU R230, [R1+0x80] ;  /* 0x0000800001e67983 */ /* 0x000f280000300800 */
[----:B------:R-:W4:Y:S04]  /*8590*/  LDL.LU R234, [R1+0x84] ;  /* 0x0000840001ea7983 */ /* 0x000f280000300800 */
[----:B------:R-:W4:Y:S01]  /*85a0*/  LDL.LU R235, [R1+0x88] ;  /* 0x0000880001eb7983 */ /* 0x000f220000300800 */
[-C--:B-1----:R-:W-:Y:S01]  /*85b0*/  LEA.HI.X.SX32 R8, R202, R0.reuse, 0x1, P4 ;  /* 0x00000000ca087211 */ /* 0x082fe200020f0eff */
[----:B------:R-:W-:Y:S01]  /*85c0*/  IMAD.MOV.U32 R228, RZ, RZ, c[0x0][0x188] ;  /* 0x00006200ffe47624 */ /* 0x000fe200078e00ff */
[C---:B------:R-:W-:Y:S01]  /*85d0*/  IADD3 R12, P4, R244.reuse, R203, RZ ;  /* 0x000000cbf40c7210 */ /* 0x040fe20007f9e0ff */
[----:B------:R-:W-:Y:S01]  /*85e0*/  IMAD.MOV.U32 R231, RZ, RZ, c[0x0][0x188] ;  /* 0x00006200ffe77624 */ /* 0x000fe200078e00ff */
[----:B------:R-:W-:Y:S01]  /*85f0*/  IADD3 R11, P0, R244, R205, RZ ;  /* 0x000000cdf40b7210 */ /* 0x000fe20007f1e0ff */
[----:B------:R-:W-:Y:S01]  /*8600*/  IMAD R229, R228, 0xd, RZ ;  /* 0x0000000de4e57824 */ /* 0x000fe200078e02ff */
[-C--:B--2---:R-:W-:Y:S01]  /*8610*/  LEA.HI.X.SX32 R9, R174, R0.reuse, 0x1, P3 ;  /* 0x00000000ae097211 */ /* 0x084fe200018f0eff */
[----:B------:R-:W-:Y:S01]  /*8620*/  IMAD R233, R228, 0xc, RZ ;  /* 0x0000000ce4e97824 */ /* 0x000fe200078e02ff */
[----:B------:R-:W-:Y:S01]  /*8630*/  LEA.HI.X.SX32 R2, R203, R0, 0x1, P4 ;  /* 0x00000000cb027211 */ /* 0x000fe200020f0eff */
[----:B------:R1:W-:Y:S01]  /*8640*/  STL [R1+0x8a0], R11 ;  /* 0x0008a00b01007387 */ /* 0x0003e20000100800 */
[C---:B------:R-:W-:Y:S01]  /*8650*/  IADD3 R13, P3, R244.reuse, R206, RZ ;  /* 0x000000cef40d7210 */ /* 0x040fe20007f7e0ff */
[----:B------:R-:W-:Y:S01]  /*8660*/  CS2R R212, SRZ ;  /* 0x0000000000d47805 */ /* 0x000fe2000001ff00 */
[-C--:B---3--:R-:W-:Y:S01]  /*8670*/  LEA.HI.X.SX32 R10, R175, R0.reuse, 0x1, P6 ;  /* 0x00000000af0a7211 */ /* 0x088fe200030f0eff */
[----:B------:R2:W-:Y:S01]  /*8680*/  STL [R1+0x89c], R12 ;  /* 0x00089c0c01007387 */ /* 0x0005e20000100800 */
[----:B------:R-:W-:Y:S01]  /*8690*/  IADD3 R14, P6, R244, R207, RZ ;  /* 0x000000cff40e7210 */ /* 0x000fe20007fde0ff */
[----:B------:R-:W-:Y:S01]  /*86a0*/  CS2R R214, SRZ ;  /* 0x0000000000d67805 */ /* 0x000fe2000001ff00 */
[----:B------:R-:W-:Y:S01]  /*86b0*/  LEA.HI.X.SX32 R3, R206, R0, 0x1, P3 ;  /* 0x00000000ce037211 */ /* 0x000fe200018f0eff */
[----:B------:R3:W-:Y:S01]  /*86c0*/  STL [R1+0x1ec], R2 ;  /* 0x0001ec0201007387 */ /* 0x0007e20000100800 */
[----:B------:R-:W-:Y:S01]  /*86d0*/  IADD3 R17, P4, R244, R224, RZ ;  /* 0x000000e0f4117210 */ /* 0x000fe20007f9e0ff */
[----:B------:R-:W-:Y:S01]  /*86e0*/  CS2R R208, SRZ ;  /* 0x0000000000d07805 */ /* 0x000fe2000001ff00 */
[----:B-1----:R-:W-:Y:S01]  /*86f0*/  LEA.HI.X.SX32 R11, R204, R0, 0x1, P5 ;  /* 0x00000000cc0b7211 */ /* 0x002fe200028f0eff */
[----:B------:R1:W-:Y:S01]  /*8700*/  STL [R1+0x200], R3 ;  /* 0x0002000301007387 */ /* 0x0003e20000100800 */
[C---:B------:R-:W-:Y:S01]  /*8710*/  IADD3 R15, P5, R244.reuse, R226, RZ ;  /* 0x000000e2f40f7210 */ /* 0x040fe20007fbe0ff */
[----:B------:R-:W-:Y:S01]  /*8720*/  CS2R R210, SRZ ;  /* 0x0000000000d27805 */ /* 0x000fe2000001ff00 */
[-C--:B--2---:R-:W-:Y:S01]  /*8730*/  LEA.HI.X.SX32 R12, R205, R0.reuse, 0x1, P0 ;  /* 0x00000000cd0c7211 */ /* 0x084fe200000f0eff */
[----:B------:R-:W-:Y:S01]  /*8740*/  CS2R R248, SRZ ;  /* 0x0000000000f87805 */ /* 0x000fe2000001ff00 */
[C---:B------:R-:W-:Y:S01]  /*8750*/  IADD3 R16, P0, R244.reuse, R245, RZ ;  /* 0x000000f5f4107210 */ /* 0x040fe20007f1e0ff */
[----:B------:R-:W-:Y:S01]  /*8760*/  CS2R R250, SRZ ;  /* 0x0000000000fa7805 */ /* 0x000fe2000001ff00 */
[-C--:B---3--:R-:W-:Y:S01]  /*8770*/  LEA.HI.X.SX32 R2, R207, R0.reuse, 0x1, P6 ;  /* 0x00000000cf027211 */ /* 0x088fe200030f0eff */
[----:B------:R-:W-:Y:S01]  /*8780*/  CS2R R140, SRZ ;  /* 0x00000000008c7805 */ /* 0x000fe2000001ff00 */
[----:B------:R-:W-:Y:S01]  /*8790*/  IADD3 R18, P3, R244, R225, RZ ;  /* 0x000000e1f4127210 */ /* 0x000fe20007f7e0ff */
[----:B------:R-:W-:Y:S01]  /*87a0*/  CS2R R142, SRZ ;  /* 0x00000000008e7805 */ /* 0x000fe2000001ff00 */
[-C--:B-1----:R-:W-:Y:S01]  /*87b0*/  LEA.HI.X.SX32 R3, R226, R0.reuse, 0x1, P5 ;  /* 0x00000000e2037211 */ /* 0x082fe200028f0eff */
[----:B------:R1:W-:Y:S01]  /*87c0*/  STL [R1+0x204], R2 ;  /* 0x0002040201007387 */ /* 0x0003e20000100800 */
[----:B------:R-:W-:Y:S01]  /*87d0*/  IMAD.MOV.U32 R226, RZ, RZ, c[0x0][0x188] ;  /* 0x00006200ffe27624 */ /* 0x000fe200078e00ff */
[----:B------:R-:W-:Y:S01]  /*87e0*/  IADD3 R19, P6, R244, R227, RZ ;  /* 0x000000e3f4137210 */ /* 0x000fe20007fde0ff */
[----:B------:R-:W-:Y:S01]  /*87f0*/  CS2R R136, SRZ ;  /* 0x0000000000887805 */ /* 0x000fe2000001ff00 */
[----:B------:R2:W-:Y:S01]  /*8800*/  STL [R1+0x208], R3 ;  /* 0x0002080301007387 */ /* 0x0005e20000100800 */
[----:B------:R-:W-:Y:S01]  /*8810*/  IMAD R226, R226, 0x1f, RZ ;  /* 0x0000001fe2e27824 */ /* 0x000fe200078e02ff */
[----:B-----5:R-:W-:Y:S01]  /*8820*/  SHF.R.S32.HI R20, RZ, 0x1f, R252 ;  /* 0x0000001fff147819 */ /* 0x020fe200000114fc */
[----:B------:R-:W-:Y:S01]  /*8830*/  CS2R R138, SRZ ;  /* 0x00000000008a7805 */ /* 0x000fe2000001ff00 */
[----:B------:R-:W-:Y:S01]  /*8840*/  SHF.R.S32.HI R24, RZ, 0x1f, R231 ;  /* 0x0000001fff187819 */ /* 0x000fe200000114e7 */
[----:B------:R-:W-:Y:S01]  /*8850*/  IMAD.SHL.U32 R231, R231, 0x20, RZ ;  /* 0x00000020e7e77824 */ /* 0x000fe200078e00ff */
[-C--:B-1----:R-:W-:Y:S01]  /*8860*/  LEA.HI.X.SX32 R2, R245, R0.reuse, 0x1, P0 ;  /* 0x00000000f5027211 */ /* 0x082fe200000f0eff */
[----:B------:R-:W-:Y:S01]  /*8870*/  IMAD.MOV.U32 R245, RZ, RZ, c[0x0][0x188] ;  /* 0x00006200fff57624 */ /* 0x000fe200078e00ff */
[----:B------:R-:W-:Y:S01]  /*8880*/  SHF.R.S32.HI R25, RZ, 0x1f, R226 ;  /* 0x0000001fff197819 */ /* 0x000fe200000114e2 */
[----:B------:R-:W-:Y:S01]  /*8890*/  CS2R R132, SRZ ;  /* 0x0000000000847805 */ /* 0x000fe2000001ff00 */
[----:B--2---:R-:W-:Y:S01]  /*88a0*/  LEA.HI.X.SX32 R3, R224, R0, 0x1, P4 ;  /* 0x00000000e0037211 */ /* 0x004fe200020f0eff */
[----:B------:R1:W-:Y:S01]  /*88b0*/  STL [R1+0x20c], R2 ;  /* 0x00020c0201007387 */ /* 0x0003e20000100800 */
[C---:B------:R-:W-:Y:S01]  /*88c0*/  IADD3 R144, P5, R252.reuse, R226, RZ ;  /* 0x000000e2fc907210 */ /* 0x040fe20007fbe0ff */
[----:B------:R-:W-:Y:S01]  /*88d0*/  IMAD R247, R245, 0xe, RZ ;  /* 0x0000000ef5f77824 */ /* 0x000fe200078e02ff */
[----:B------:R-:W-:Y:S01]  /*88e0*/  SHF.L.U64.HI R4, R5, 0x2, R4 ;  /* 0x0000000205047819 */ /* 0x000fe20000010204 */
[----:B------:R2:W-:Y:S01]  /*88f0*/  STL [R1+0x210], R3 ;  /* 0x0002100301007387 */ /* 0x0005e20000100800 */
[----:B------:R-:W-:Y:S01]  /*8900*/  CS2R R134, SRZ ;  /* 0x0000000000867805 */ /* 0x000fe2000001ff00 */
[----:B------:R-:W-:Y:S01]  /*8910*/  CS2R R220, SRZ ;  /* 0x0000000000dc7805 */ /* 0x000fe2000001ff00 */
[----:B------:R-:W-:Y:S01]  /*8920*/  CS2R R222, SRZ ;  /* 0x0000000000de7805 */ /* 0x000fe2000001ff00 */
[----:B------:R-:W-:Y:S01]  /*8930*/  CS2R R128, SRZ ;  /* 0x0000000000807805 */ /* 0x000fe2000001ff00 */
[----:B------:R-:W-:Y:S01]  /*8940*/  CS2R R130, SRZ ;  /* 0x0000000000827805 */ /* 0x000fe2000001ff00 */
[-C--:B-1----:R-:W-:Y:S01]  /*8950*/  LEA.HI.X.SX32 R2, R225, R0.reuse, 0x1, P3 ;  /* 0x00000000e1027211 */ /* 0x082fe200018f0eff */
[----:B------:R-:W-:Y:S01]  /*8960*/  CS2R R124, SRZ ;  /* 0x00000000007c7805 */ /* 0x000fe2000001ff00 */
[----:B------:R-:W-:Y:S01]  /*8970*/  LEA.HI.X.SX32 R0, R227, R0, 0x1, P6 ;  /* 0x00000000e3007211 */ /* 0x000fe200030f0eff */
[----:B------:R-:W-:Y:S01]  /*8980*/  IMAD.MOV.U32 R227, RZ, RZ, c[0x0][0x188] ;  /* 0x00006200ffe37624 */ /* 0x000fe200078e00ff */
[----:B------:R-:W-:Y:S01]  /*8990*/  CS2R R126, SRZ ;  /* 0x00000000007e7805 */ /* 0x000fe2000001ff00 */
[----:B------:R-:W-:Y:S01]  /*89a0*/  STL [R1+0x214], R2 ;  /* 0x0002140201007387 */ /* 0x000fe20000100800 */
[----:B------:R-:W-:Y:S01]  /*89b0*/  CS2R R120, SRZ ;  /* 0x0000000000787805 */ /* 0x000fe2000001ff00 */
[----:B------:R-:W-:Y:S01]  /*89c0*/  IMAD R225, R227, 0x1e, RZ ;  /* 0x0000001ee3e17824 */ /* 0x000fe200078e02ff */
[----:B------:R-:W-:Y:S01]  /*89d0*/  CS2R R122, SRZ ;  /* 0x00000000007a7805 */ /* 0x000fe2000001ff00 */
[----:B------:R1:W-:Y:S01]  /*89e0*/  STL [R1+0x218], R0 ;  /* 0x0002180001007387 */ /* 0x0003e20000100800 */
[----:B------:R-:W-:Y:S01]  /*89f0*/  CS2R R116, SRZ ;  /* 0x0000000000747805 */ /* 0x000fe2000001ff00 */
[----:B------:R-:W-:Y:S01]  /*8a00*/  CS2R R118, SRZ ;  /* 0x0000000000767805 */ /* 0x000fe2000001ff00 */
[----:B------:R-:W-:Y:S01]  /*8a10*/  IADD3 R148, P6, R252, R225, RZ ;  /* 0x000000e1fc947210 */ /* 0x000fe20007fde0ff */
[----:B------:R-:W-:Y:S01]  /*8a20*/  CS2R R216, SRZ ;  /* 0x0000000000d87805 */ /* 0x000fe2000001ff00 */
[----:B------:R-:W-:Y:S01]  /*8a30*/  SHF.R.S32.HI R23, RZ, 0x1f, R225 ;  /* 0x0000001fff177819 */ /* 0x000fe200000114e1 */
        /* <DEDUP_REMOVED lines=49> */
[----:B----4-:R-:W-:-:S02]  /*8d50*/  IADD3 R145, P4, R230, R226, RZ ;  /* 0x000000e2e6917210 */ /* 0x010fc40007f9e0ff */
[----:B--2---:R-:W-:Y:S02]  /*8d60*/  SHF.R.S32.HI R3, RZ, 0x1f, R230 ;  /* 0x0000001fff037819 */ /* 0x004fe400000114e6 */
[-C--:B------:R-:W-:Y:S02]  /*8d70*/  IADD3 R146, P3, R234, R226.reuse, RZ ;  /* 0x000000e2ea927210 */ /* 0x080fe40007f7e0ff */
[----:B-1----:R-:W-:Y:S02]  /*8d80*/  SHF.R.S32.HI R0, RZ, 0x1f, R234 ;  /* 0x0000001fff007819 */ /* 0x002fe400000114ea */
[----:B------:R-:W-:Y:S01]  /*8d90*/  IADD3 R147, P0, R235, R226, RZ ;  /* 0x000000e2eb937210 */ /* 0x000fe20007f1e0ff */
[----:B------:R-:W-:Y:S01]  /*8da0*/  IMAD.MOV.U32 R226, RZ, RZ, c[0x0][0x188] ;  /* 0x00006200ffe27624 */ /* 0x000fe200078e00ff */
[----:B------:R-:W-:-:S03]  /*8db0*/  SHF.R.S32.HI R2, RZ, 0x1f, R235 ;  /* 0x0000001fff027819 */ /* 0x000fc600000114eb */
[----:B------:R1:W-:Y:S01]  /*8dc0*/  STL [R1+0x898], R147 ;  /* 0x0008989301007387 */ /* 0x0003e20000100800 */
[----:B------:R-:W-:-:S03]  /*8dd0*/  IMAD R227, R226, 0x1d, RZ ;  /* 0x0000001de2e37824 */ /* 0x000fc600078e02ff */
[----:B------:R2:W-:Y:S02]  /*8de0*/  STL [R1+0x894], R148 ;  /* 0x0008949401007387 */ /* 0x0005e40000100800 */
[----:B------:R-:W-:Y:S01]  /*8df0*/  SHF.R.S32.HI R21, RZ, 0x1f, R227 ;  /* 0x0000001fff157819 */ /* 0x000fe200000114e3 */
[--C-:B-1----:R-:W-:Y:S01]  /*8e00*/  IMAD.X R147, R20, 0x1, R25.reuse, P5 ;  /* 0x0000000114937824 */ /* 0x102fe200028e0619 */
[-C--:B------:R-:W-:Y:S01]  /*8e10*/  IADD3 R149, P5, R230, R225.reuse, RZ ;  /* 0x000000e1e6957210 */ /* 0x080fe20007fbe0ff */
[----:B--2---:R-:W-:Y:S01]  /*8e20*/  IMAD.X R148, R3, 0x1, R25, P4 ;  /* 0x0000000103947824 */ /* 0x004fe200020e0619 */
[----:B------:R-:W-:-:S03]  /*8e30*/  IADD3 R150, P4, R234, R225, RZ ;  /* 0x000000e1ea967210 */ /* 0x000fc60007f9e0ff */
[----:B------:R1:W-:Y:S04]  /*8e40*/  STL [R1+0x890], R149 ;  /* 0x0008909501007387 */ /* 0x0003e80000100800 */
[----:B------:R2:W-:Y:S01]  /*8e50*/  STL [R1+0x88c], R150 ;  /* 0x00088c9601007387 */ /* 0x0005e20000100800 */
[--C-:B-1----:R-:W-:Y:S01]  /*8e60*/  IMAD.X R149, R0, 0x1, R25.reuse, P3 ;  /* 0x0000000100957824 */ /* 0x102fe200018e0619 */
[----:B------:R-:W-:Y:S01]  /*8e70*/  IADD3 R151, P3, R235, R225, RZ ;  /* 0x000000e1eb977210 */ /* 0x000fe20007f7e0ff */
[----:B------:R-:W-:Y:S02]  /*8e80*/  IMAD R225, R226, 0x1c, RZ ;  /* 0x0000001ce2e17824 */ /* 0x000fe400078e02ff */
[----:B--2---:R-:W-:Y:S01]  /*8e90*/  IMAD.X R150, R2, 0x1, R25, P0 ;  /* 0x0000000102967824 */ /* 0x004fe200000e0619 */
[----:B------:R-:W-:Y:S01]  /*8ea0*/  IADD3 R152, P0, R252, R227, RZ ;  /* 0x000000e3fc987210 */ /* 0x000fe20007f1e0ff */
[----:B------:R1:W-:Y:S01]  /*8eb0*/  STL [R1+0x888], R151 ;  /* 0x0008889701007387 */ /* 0x0003e20000100800 */
[----:B------:R-:W-:-:S03]  /*8ec0*/  SHF.R.S32.HI R25, RZ, 0x1f, R225 ;  /* 0x0000001fff197819 */ /* 0x000fc600000114e1 */
[----:B------:R2:W-:Y:S01]  /*8ed0*/  STL [R1+0x884], R152 ;  /* 0x0008849801007387 */ /* 0x0005e20000100800 */
        /* <DEDUP_REMOVED lines=146> */
[----:B-1----:R-:W-:Y:S01]  /*9800*/  IMAD.X R193, R0, 0x1, R21, P4 ;  /* 0x0000000100c17824 */ /* 0x002fe200020e0615 */
[----:B------:R-:W-:Y:S01]  /*9810*/  IADD3 R195, P4, R235, R227, RZ ;  /* 0x000000e3ebc37210 */ /* 0x000fe20007f9e0ff */
[----:B------:R-:W-:Y:S01]  /*9820*/  IMAD R227, R226, 0x11, RZ ;  /* 0x00000011e2e37824 */ /* 0x000fe200078e02ff */
[----:B--2---:R-:W-:Y:S01]  /*9830*/  IADD3.X R194, R2, R21, RZ, P3, !PT ;  /* 0x0000001502c27210 */ /* 0x004fe20001ffe4ff */
[----:B------:R-:W-:Y:S02]  /*9840*/  IMAD.SHL.U32 R226, R226, 0x10, RZ ;  /* 0x00000010e2e27824 */ /* 0x000fe400078e00ff */
[----:B------:R1:W-:Y:S01]  /*9850*/  STL [R1+0x7d8], R195 ;  /* 0x0007d8c301007387 */ /* 0x0003e20000100800 */
[----:B------:R-:W-:-:S02]  /*9860*/  IADD3 R196, P3, R252, R225, RZ ;  /* 0x000000e1fcc47210 */ /* 0x000fc40007f7e0ff */
[----:B------:R-:W-:-:S03]  /*9870*/  SHF.R.S32.HI R21, RZ, 0x1f, R227 ;  /* 0x0000001fff157819 */ /* 0x000fc600000114e3 */
[----:B------:R2:W-:Y:S01]  /*9880*/  STL [R1+0x7d4], R196 ;  /* 0x0007d4c401007387 */ /* 0x0005e20000100800 */
[----:B-1----:R-:W-:Y:S01]  /*9890*/  IMAD.X R195, R20, 0x1, R25, P0 ;  /* 0x0000000114c37824 */ /* 0x002fe200000e0619 */
[----:B------:R-:W-:-:S05]  /*98a0*/  IADD3 R197, P0, R230, R225, RZ ;  /* 0x000000e1e6c57210 */ /* 0x000fca0007f1e0ff */
[----:B------:R1:W-:Y:S01]  /*98b0*/  STL [R1+0x7d0], R197 ;  /* 0x0007d0c501007387 */ /* 0x0003e20000100800 */
[----:B--2---:R-:W-:Y:S01]  /*98c0*/  IMAD.X R196, R3, 0x1, R25, P6 ;  /* 0x0000000103c47824 */ /* 0x004fe200030e0619 */
[----:B------:R-:W-:-:S05]  /*98d0*/  IADD3 R198, P6, R234, R225, RZ ;  /* 0x000000e1eac67210 */ /* 0x000fca0007fde0ff */
[----:B------:R2:W-:Y:S01]  /*98e0*/  STL [R1+0x7cc], R198 ;  /* 0x0007ccc601007387 */ /* 0x0005e20000100800 */
[----:B-1----:R-:W-:Y:S01]  /*98f0*/  IMAD.X R197, R0, 0x1, R25, P5 ;  /* 0x0000000100c57824 */ /* 0x002fe200028e0619 */
[----:B------:R-:W-:-:S05]  /*9900*/  IADD3 R199, P5, R235, R225, RZ ;  /* 0x000000e1ebc77210 */ /* 0x000fca0007fbe0ff */
[----:B------:R1:W-:Y:S01]  /*9910*/  STL [R1+0x7c8], R199 ;  /* 0x0007c8c701007387 */ /* 0x0003e20000100800 */
[----:B--2---:R-:W-:Y:S01]  /*9920*/  IMAD.X R198, R2, 0x1, R25, P4 ;  /* 0x0000000102c67824 */ /* 0x004fe200020e0619 */
[----:B------:R-:W-:Y:S02]  /*9930*/  IADD3 R200, P4, R252, R227, RZ ;  /* 0x000000e3fcc87210 */ /* 0x000fe40007f9e0ff */
[----:B------:R-:W-:-:S03]  /*9940*/  SHF.R.S32.HI R25, RZ, 0x1f, R226 ;  /* 0x0000001fff197819 */ /* 0x000fc600000114e2 */
[----:B------:R2:W-:Y:S01]  /*9950*/  STL [R1+0x7c4], R200 ;  /* 0x0007c4c801007387 */ /* 0x0005e20000100800 */
[----:B-1----:R-:W-:Y:S01]  /*9960*/  IMAD.X R199, R20, 0x1, R23, P3 ;  /* 0x0000000114c77824 */ /* 0x002fe200018e0617 */
[----:B------:R-:W-:-:S05]  /*9970*/  IADD3 R201, P3, R230, R227, RZ ;  /* 0x000000e3e6c97210 */ /* 0x000fca0007f7e0ff */
[----:B------:R1:W-:Y:S01]  /*9980*/  STL [R1+0x7c0], R201 ;  /* 0x0007c0c901007387 */ /* 0x0003e20000100800 */
[C---:B--2---:R-:W-:Y:S01]  /*9990*/  IMAD.X R200, R3.reuse, 0x1, R23, P0 ;  /* 0x0000000103c87824 */ /* 0x044fe200000e0617 */
[C---:B------:R-:W-:Y:S01]  /*99a0*/  IADD3 R202, P0, R234.reuse, R227, RZ ;  /* 0x000000e3eaca7210 */ /* 0x040fe20007f1e0ff */
[----:B------:R-:W-:Y:S01]  /*99b0*/  IMAD.X R22, R3, 0x1, R21, P3 ;  /* 0x0000000103167824 */ /* 0x000fe200018e0615 */
[----:B------:R-:W-:-:S03]  /*99c0*/  IADD3 R206, P3, R234, R226, RZ ;  /* 0x000000e2eace7210 */ /* 0x000fc60007f7e0ff */
[----:B------:R2:W-:Y:S01]  /*99d0*/  STL [R1+0x7bc], R202 ;  /* 0x0007bcca01007387 */ /* 0x0005e20000100800 */
[----:B-1----:R-:W-:Y:S01]  /*99e0*/  IMAD.X R201, R0, 0x1, R23, P6 ;  /* 0x0000000100c97824 */ /* 0x002fe200030e0617 */
[----:B------:R-:W-:Y:S01]  /*99f0*/  IADD3 R203, P6, R235, R227, RZ ;  /* 0x000000e3ebcb7210 */ /* 0x000fe20007fde0ff */
[----:B------:R-:W-:-:S04]  /*9a00*/  IMAD R227, R245, 0xf, RZ ;  /* 0x0000000ff5e37824 */ /* 0x000fc800078e02ff */
        /* <DEDUP_REMOVED lines=8> */
[--C-:B--2---:R-:W-:Y:S01]  /*9a90*/  IMAD.X R204, R2, 0x1, R21.reuse, P6 ;  /* 0x0000000102cc7824 */ /* 0x104fe200030e0615 */
[----:B------:R-:W-:Y:S02]  /*9aa0*/  IADD3 R224, P6, R252, R227, RZ ;  /* 0x000000e3fce07210 */ /* 0x000fe40007fde0ff */
[----:B------:R-:W-:Y:S01]  /*9ab0*/  STL [R1+0x324], R22 ;  /* 0x0003241601007387 */ /* 0x000fe20000100800 */
[----:B-1----:R-:W-:Y:S01]  /*9ac0*/  IMAD.X R205, R0, 0x1, R21, P0 ;  /* 0x0000000100cd7824 */ /* 0x002fe200000e0615 */
[----:B------:R-:W-:Y:S02]  /*9ad0*/  IADD3 R207, P0, R235, R226, RZ ;  /* 0x000000e2ebcf7210 */ /* 0x000fe40007f1e0ff */
[----:B------:R-:W-:-:S03]  /*9ae0*/  SHF.R.S32.HI R21, RZ, 0x1f, R247 ;  /* 0x0000001fff157819 */ /* 0x000fc600000114f7 */
[----:B------:R1:W-:Y:S04]  /*9af0*/  STL [R1+0x7ac], R207 ;  /* 0x0007accf01007387 */ /* 0x0003e80000100800 */
        /* <DEDUP_REMOVED lines=9> */
[----:B--2---:R-:W-:Y:S01]  /*9b90*/  IMAD.X R226, R2, 0x1, R25, P0 ;  /* 0x0000000102e27824 */ /* 0x004fe200000e0619 */
[----:B------:R-:W-:-:S03]  /*9ba0*/  IADD3 R244, P0, R252, R247, RZ ;  /* 0x000000f7fcf47210 */ /* 0x000fc60007f1e0ff */
[----:B------:R1:W-:Y:S01]  /*9bb0*/  STL [R1+0x79c], R227 ;  /* 0x00079ce301007387 */ /* 0x0003e20000100800 */
[----:B------:R-:W-:-:S03]  /*9bc0*/  SHF.R.S32.HI R25, RZ, 0x1f, R229 ;  /* 0x0000001fff197819 */ /* 0x000fc600000114e5 */
[----:B------:R2:W-:Y:S01]  /*9bd0*/  STL [R1+0x798], R244 ;  /* 0x000798f401007387 */ /* 0x0005e20000100800 */
[C---:B------:R-:W-:Y:S02]  /*9be0*/  IMAD.X R26, R20.reuse, 0x1, R21, P0 ;  /* 0x00000001141a7824 */ /* 0x040fe400000e0615 */
[--C-:B-1----:R-:W-:Y:S01]  /*9bf0*/  IMAD.X R227, R20, 0x1, R23.reuse, P6 ;  /* 0x0000000114e37824 */ /* 0x102fe200030e0617 */
[-C--:B------:R-:W-:Y:S01]  /*9c00*/  IADD3 R245, P6, R230, R247.reuse, RZ ;  /* 0x000000f7e6f57210 */ /* 0x080fe20007fde0ff */
[----:B--2---:R-:W-:Y:S01]  /*9c10*/  IMAD.X R244, R3, 0x1, R23, P5 ;  /* 0x0000000103f47824 */ /* 0x004fe200028e0617 */
[----:B------:R-:W-:-:S03]  /*9c20*/  IADD3 R246, P5, R234, R247, RZ ;  /* 0x000000f7eaf67210 */ /* 0x000fc60007fbe0ff */
[----:B------:R1:W-:Y:S02]  /*9c30*/  STL [R1+0x794], R245 ;  /* 0x000794f501007387 */ /* 0x0003e40000100800 */
[----:B-1----:R-:W-:Y:S01]  /*9c40*/  IMAD.X R245, R0, 0x1, R23, P4 ;  /* 0x0000000100f57824 */ /* 0x002fe200020e0617 */
[----:B------:R-:W-:-:S05]  /*9c50*/  IADD3 R247, P4, R235, R247, RZ ;  /* 0x000000f7ebf77210 */ /* 0x000fca0007f9e0ff */
[----:B------:R1:W-:Y:S02]  /*9c60*/  STL [R1+0x790], R247 ;  /* 0x000790f701007387 */ /* 0x0003e40000100800 */
[----:B-1----:R-:W-:Y:S01]  /*9c70*/  IMAD.X R247, R2, 0x1, R23, P3 ;  /* 0x0000000102f77824 */ /* 0x002fe200018e0617 */
[-C--:B------:R-:W-:Y:S02]  /*9c80*/  IADD3 R22, P3, R252, R229.reuse, RZ ;  /* 0x000000e5fc167210 */ /* 0x080fe40007f7e0ff */
[----:B------:R-:W-:-:S03]  /*9c90*/  IADD3 R23, P0, R230, R229, RZ ;  /* 0x000000e5e6177210 */ /* 0x000fc60007f1e0ff */
[----:B------:R1:W-:Y:S04]  /*9ca0*/  STL [R1+0x20], R22 ;  /* 0x0000201601007387 */ /* 0x0003e80000100800 */
[----:B------:R-:W-:Y:S04]  /*9cb0*/  STL [R1+0x350], R26 ;  /* 0x0003501a01007387 */ /* 0x000fe80000100800 */
[----:B------:R2:W-:Y:S01]  /*9cc0*/  STL [R1+0x24], R23 ;  /* 0x0000241701007387 */ /* 0x0005e20000100800 */
[----:B-1----:R-:W-:-:S05]  /*9cd0*/  IMAD.X R22, R3, 0x1, R21, P6 ;  /* 0x0000000103167824 */ /* 0x002fca00030e0615 */
[----:B------:R1:W-:Y:S01]  /*9ce0*/  STL [R1+0x354], R22 ;  /* 0x0003541601007387 */ /* 0x0003e20000100800 */
[----:B--2---:R-:W-:-:S05]  /*9cf0*/  IADD3 R23, P6, R234, R229, RZ ;  /* 0x000000e5ea177210 */ /* 0x004fca0007fde0ff */
[----:B------:R2:W-:Y:S01]  /*9d00*/  STL [R1+0x28], R23 ;  /* 0x0000281701007387 */ /* 0x0005e20000100800 */
[----:B-1----:R-:W-:Y:S01]  /*9d10*/  IMAD.X R22, R0, 0x1, R21, P5 ;  /* 0x0000000100167824 */ /* 0x002fe200028e0615 */
[----:B------:R-:W-:Y:S01]  /*9d20*/  IADD3 R26, P5, R235, R229, RZ ;  /* 0x000000e5eb1a7210 */ /* 0x000fe20007fbe0ff */
[----:B------:R-:W-:-:S03]  /*9d30*/  IMAD R229, R228, 0xb, RZ ;  /* 0x0000000be4e57824 */ /* 0x000fc600078e02ff */
[----:B------:R1:W-:Y:S01]  /*9d40*/  STL [R1+0x358], R22 ;  /* 0x0003581601007387 */ /* 0x0003e20000100800 */
[----:B--2---:R-:W-:-:S03]  /*9d50*/  SHF.R.S32.HI R23, RZ, 0x1f, R233 ;  /* 0x0000001fff177819 */ /* 0x004fc600000114e9 */
[----:B------:R2:W-:Y:S01]  /*9d60*/  STL [R1+0x2c], R26 ;  /* 0x00002c1a01007387 */ /* 0x0005e20000100800 */
[----:B-1----:R-:W-:Y:S01]  /*9d70*/  IMAD.X R22, R2, 0x1, R21, P4 ;  /* 0x0000000102167824 */ /* 0x002fe200020e0615 */
[----:B------:R-:W-:Y:S01]  /*9d80*/  IADD3 R21, P4, R252, R233, RZ ;  /* 0x000000e9fc157210 */ /* 0x000fe20007f9e0ff */
[----:B--2---:R-:W-:-:S03]  /*9d90*/  IMAD.X R26, R20, 0x1, R25, P3 ;  /* 0x00000001141a7824 */ /* 0x004fc600018e0619 */
[----:B------:R1:W-:Y:S04]  /*9da0*/  STL [R1+0x35c], R22 ;  /* 0x00035c1601007387 */ /* 0x0003e80000100800 */
[----:B------:R2:W-:Y:S04]  /*9db0*/  STL [R1+0x30], R21 ;  /* 0x0000301501007387 */ /* 0x0005e80000100800 */
[----:B------:R-:W-:Y:S01]  /*9dc0*/  STL [R1+0x360], R26 ;  /* 0x0003601a01007387 */ /* 0x000fe20000100800 */
[----:B-1----:R-:W-:Y:S01]  /*9dd0*/  IMAD.X R22, R3, 0x1, R25, P0 ;  /* 0x0000000103167824 */ /* 0x002fe200000e0619 */
[----:B--2---:R-:W-:-:S05]  /*9de0*/  IADD3 R21, P3, R230, R233, RZ ;  /* 0x000000e9e6157210 */ /* 0x004fca0007f7e0ff */
[----:B------:R1:W-:Y:S04]  /*9df0*/  STL [R1+0x34], R21 ;  /* 0x0000341501007387 */ /* 0x0003e80000100800 */
[----:B------:R2:W-:Y:S01]  /*9e00*/  STL [R1+0x364], R22 ;  /* 0x0003641601007387 */ /* 0x0005e20000100800 */
[----:B-1----:R-:W-:Y:S01]  /*9e10*/  IADD3 R21, P0, R234, R233, RZ ;  /* 0x000000e9ea157210 */ /* 0x002fe20007f1e0ff */
[----:B--2---:R-:W-:-:S04]  /*9e20*/  IMAD.X R22, R0, 0x1, R25, P6 ;  /* 0x0000000100167824 */ /* 0x004fc800030e0619 */
[----:B------:R1:W-:Y:S01]  /*9e30*/  STL [R1+0x38], R21 ;  /* 0x0000381501007387 */ /* 0x0003e20000100800 */
[----:B------:R-:W-:Y:S01]  /*9e40*/  IADD3 R26, P6, R235, R233, RZ ;  /* 0x000000e9eb1a7210 */ /* 0x000fe20007fde0ff */
[----:B------:R-:W-:Y:S02]  /*9e50*/  IMAD R233, R228, 0xa, RZ ;  /* 0x0000000ae4e97824 */ /* 0x000fe400078e02ff */
[----:B------:R2:W-:Y:S04]  /*9e60*/  STL [R1+0x368], R22 ;  /* 0x0003681601007387 */ /* 0x0005e80000100800 */
[----:B------:R3:W-:Y:S01]  /*9e70*/  STL [R1+0x3c], R26 ;  /* 0x00003c1a01007387 */ /* 0x0007e20000100800 */
[----:B-1----:R-:W-:Y:S01]  /*9e80*/  SHF.R.S32.HI R21, RZ, 0x1f, R229 ;  /* 0x0000001fff157819 */ /* 0x002fe200000114e5 */
[----:B--2---:R-:W-:Y:S01]  /*9e90*/  IMAD.X R22, R2, 0x1, R25, P5 ;  /* 0x0000000102167824 */ /* 0x004fe200028e0619 */
[----:B------:R-:W-:Y:S01]  /*9ea0*/  IADD3 R25, P5, R252, R229, RZ ;  /* 0x000000e5fc197210 */ /* 0x000fe20007fbe0ff */
[----:B---3--:R-:W-:-:S03]  /*9eb0*/  IMAD.X R26, R20, 0x1, R23, P4 ;  /* 0x00000001141a7824 */ /* 0x008fc600020e0617 */
[----:B------:R1:W-:Y:S04]  /*9ec0*/  STL [R1+0x36c], R22 ;  /* 0x00036c1601007387 */ /* 0x0003e80000100800 */
[----:B------:R2:W-:Y:S04]  /*9ed0*/  STL [R1+0x8c], R25 ;  /* 0x00008c1901007387 */ /* 0x0005e80000100800 */
[----:B------:R-:W-:Y:S01]  /*9ee0*/  STL [R1+0x370], R26 ;  /* 0x0003701a01007387 */ /* 0x000fe20000100800 */
[----:B-1----:R-:W-:Y:S01]  /*9ef0*/  IADD3 R22, P4, R230, R229, RZ ;  /* 0x000000e5e6167210 */ /* 0x002fe20007f9e0ff */
[----:B--2---:R-:W-:-:S04]  /*9f00*/  IMAD.X R25, R3, 0x1, R23, P3 ;  /* 0x0000000103197824 */ /* 0x004fc800018e0617 */
        /* <DEDUP_REMOVED lines=15> */
[----:B------:R3:W-:Y:S01]  /*a000*/  STL [R1+0x380], R26 ;  /* 0x0003801a01007387 */ /* 0x0007e20000100800 */
[--C-:B-1----:R-:W-:Y:S01]  /*a010*/  IMAD.X R25, R3, 0x1, R21.reuse, P4 ;  /* 0x0000000103197824 */ /* 0x102fe200020e0615 */
[----:B--2---:R-:W-:Y:S01]  /*a020*/  IADD3 R23, P5, R230, R233, RZ ;  /* 0x000000e9e6177210 */ /* 0x004fe20007fbe0ff */
[----:B---3--:R-:W-:-:S04]  /*a030*/  IMAD.X R26, R0, 0x1, R21, P3 ;  /* 0x00000001001a7824 */ /* 0x008fc800018e0615 */
[----:B------:R1:W-:Y:S01]  /*a040*/  STL [R1+0xb0], R23 ;  /* 0x0000b01701007387 */ /* 0x0003e20000100800 */
[----:B------:R-:W-:-:S03]  /*a050*/  IMAD.X R21, R2, 0x1, R21, P0 ;  /* 0x0000000102157824 */ /* 0x000fc600000e0615 */
[----:B------:R2:W-:Y:S01]  /*a060*/  STL [R1+0x384], R25 ;  /* 0x0003841901007387 */ /* 0x0005e20000100800 */
[-C--:B-1----:R-:W-:Y:S02]  /*a070*/  IADD3 R23, P4, R234, R233.reuse, RZ ;  /* 0x000000e9ea177210 */ /* 0x082fe40007f9e0ff */
[----:B--2---:R-:W-:-:S03]  /*a080*/  IADD3 R25, P3, R235, R233, RZ ;  /* 0x000000e9eb197210 */ /* 0x004fc60007f7e0ff */
[----:B------:R1:W-:Y:S01]  /*a090*/  STL [R1+0xb4], R23 ;  /* 0x0000b41701007387 */ /* 0x0003e20000100800 */
[----:B------:R-:W-:-:S03]  /*a0a0*/  IMAD.SHL.U32 R233, R228, 0x8, RZ ;  /* 0x00000008e4e97824 */ /* 0x000fc600078e00ff */
[----:B------:R2:W-:Y:S04]  /*a0b0*/  STL [R1+0x388], R26 ;  /* 0x0003881a01007387 */ /* 0x0005e80000100800 */
[----:B------:R3:W-:Y:S01]  /*a0c0*/  STL [R1+0xb8], R25 ;  /* 0x0000b81901007387 */ /* 0x0007e20000100800 */
[----:B-1----:R-:W-:-:S03]  /*a0d0*/  SHF.R.S32.HI R23, RZ, 0x1f, R229 ;  /* 0x0000001fff177819 */ /* 0x002fc600000114e5 */
[----:B------:R1:W-:Y:S01]  /*a0e0*/  STL [R1+0x38c], R21 ;  /* 0x00038c1501007387 */ /* 0x0003e20000100800 */
[----:B--2---:R-:W-:Y:S01]  /*a0f0*/  IMAD.X R26, R20, 0x1, R22, P6 ;  /* 0x00000001141a7824 */ /* 0x004fe200030e0616 */
[-C--:B---3--:R-:W-:Y:S02]  /*a100*/  IADD3 R25, P0, R252, R229.reuse, RZ ;  /* 0x000000e5fc197210 */ /* 0x088fe40007f1e0ff */
[----:B-1----:R-:W-:-:S03]  /*a110*/  IADD3 R21, P6, R230, R229, RZ ;  /* 0x000000e5e6157210 */ /* 0x002fc60007fde0ff */
        /* <DEDUP_REMOVED lines=28> */
[----:B------:R-:W-:-:S03]  /*a2e0*/  IMAD R233, R228, 0x6, RZ ;  /* 0x00000006e4e97824 */ /* 0x000fc600078e02ff */
        /* <DEDUP_REMOVED lines=52> */
[----:B------:R-:W-:-:S03]  /*a630*/  IMAD.MOV.U32 R229, RZ, RZ, c[0x0][0x188] ;  /* 0x00006200ffe57624 */ /* 0x000fc600078e00ff */
[----:B------:R1:W-:Y:S01]  /*a640*/  STL [R1+0x73c], R25 ;  /* 0x00073c1901007387 */ /* 0x0003e20000100800 */
[C---:B------:R-:W-:Y:S01]  /*a650*/  IMAD R228, R229.reuse, 0x3, RZ ;  /* 0x00000003e5e47824 */ /* 0x040fe200078e02ff */
[----:B--2---:R-:W-:Y:S02]  /*a660*/  SHF.R.S32.HI R22, RZ, 0x1f, R233 ;  /* 0x0000001fff167819 */ /* 0x004fe400000114e9 */
[----:B------:R2:W-:Y:S01]  /*a670*/  STL [R1+0x128], R26 ;  /* 0x0001281a01007387 */ /* 0x0005e20000100800 */
[----:B------:R-:W-:Y:S02]  /*a680*/  IMAD.SHL.U32 R229, R229, 0x2, RZ ;  /* 0x00000002e5e57824 */ /* 0x000fe400078e00ff */
        /* <DEDUP_REMOVED lines=15> */
[----:B------:R-:W-:Y:S01]  /*a780*/  IMAD.SHL.U32 R5, R5, 0x4, RZ ;  /* 0x0000000405057824 */ /* 0x000fe200078e00ff */
[----:B------:R-:W-:Y:S02]  /*a790*/  CS2R R232, SRZ ;  /* 0x0000000000e87805 */ /* 0x000fe4000001ff00 */
        /* <DEDUP_REMOVED lines=8> */
[----:B------:R2:W-:Y:S04]  /*a820*/  STL [R1+0x754], R26 ;  /* 0x0007541a01007387 */ /* 0x0005e80000100800 */
[----:B------:R3:W-:Y:S01]  /*a830*/  STL [R1+0x160], R21 ;  /* 0x0001601501007387 */ /* 0x0007e20000100800 */
[--C-:B-1----:R-:W-:Y:S02]  /*a840*/  IMAD.X R25, R3, 0x1, R22.reuse, P6 ;  /* 0x0000000103197824 */ /* 0x102fe400030e0616 */
[----:B--2---:R-:W-:-:S03]  /*a850*/  IMAD.X R26, R0, 0x1, R22, P5 ;  /* 0x00000001001a7824 */ /* 0x004fc600028e0616 */
[----:B------:R1:W-:Y:S01]  /*a860*/  STL [R1+0x758], R25 ;  /* 0x0007581901007387 */ /* 0x0003e20000100800 */
[----:B---3--:R-:W-:-:S05]  /*a870*/  IADD3 R21, P6, R234, R228, RZ ;  /* 0x000000e4ea157210 */ /* 0x008fca0007fde0ff */
[----:B------:R2:W-:Y:S01]  /*a880*/  STL [R1+0x164], R21 ;  /* 0x0001641501007387 */ /* 0x0005e20000100800 */
[----:B-1----:R-:W-:Y:S01]  /*a890*/  IADD3 R25, P5, R235, R228, RZ ;  /* 0x000000e4eb197210 */ /* 0x002fe20007fbe0ff */
[----:B------:R-:W-:Y:S02]  /*a8a0*/  IMAD.MOV.U32 R228, RZ, RZ, 0x1f ;  /* 0x0000001fffe47424 */ /* 0x000fe400078e00ff */
[----:B------:R1:W-:Y:S04]  /*a8b0*/  STL [R1+0x75c], R26 ;  /* 0x00075c1a01007387 */ /* 0x0003e80000100800 */
[----:B------:R3:W-:Y:S01]  /*a8c0*/  STL [R1+0x168], R25 ;  /* 0x0001681901007387 */ /* 0x0007e20000100800 */
[----:B------:R-:W-:Y:S02]  /*a8d0*/  IADD3 R228, R228, c[0x0][0x180], RZ ;  /* 0x00006000e4e47a10 */ /* 0x000fe40007ffe0ff */
[----:B--2---:R-:W-:Y:S01]  /*a8e0*/  SHF.R.S32.HI R21, RZ, 0x1f, R229 ;  /* 0x0000001fff157819 */ /* 0x004fe200000114e5 */
[----:B-1----:R-:W-:Y:S01]  /*a8f0*/  IMAD.X R26, R2, 0x1, R22, P4 ;  /* 0x00000001021a7824 */ /* 0x002fe200020e0616 */
[----:B------:R-:W-:Y:S01]  /*a900*/  IADD3 R22, P4, R252, R229, RZ ;  /* 0x000000e5fc167210 */ /* 0x000fe20007f9e0ff */
[----:B---3--:R-:W-:-:S03]  /*a910*/  IMAD.X R25, R20, 0x1, R23, P3 ;  /* 0x0000000114197824 */ /* 0x008fc600018e0617 */
[----:B------:R1:W-:Y:S04]  /*a920*/  STL [R1+0x760], R26 ;  /* 0x0007601a01007387 */ /* 0x0003e80000100800 */
[----:B------:R2:W-:Y:S04]  /*a930*/  STL [R1+0x16c], R22 ;  /* 0x00016c1601007387 */ /* 0x0005e80000100800 */
[----:B------:R3:W-:Y:S01]  /*a940*/  STL [R1+0x764], R25 ;  /* 0x0007641901007387 */ /* 0x0007e20000100800 */
[----:B-1----:R-:W-:Y:S01]  /*a950*/  IADD3 R26, P3, R230, R229, RZ ;  /* 0x000000e5e61a7210 */ /* 0x002fe20007f7e0ff */
[----:B--2---:R-:W-:-:S04]  /*a960*/  IMAD.X R22, R3, 0x1, R23, P0 ;  /* 0x0000000103167824 */ /* 0x004fc800000e0617 */
[----:B------:R1:W-:Y:S01]  /*a970*/  STL [R1+0x170], R26 ;  /* 0x0001701a01007387 */ /* 0x0003e20000100800 */
[----:B---3--:R-:W-:-:S03]  /*a980*/  IADD3 R25, P0, R234, R229, RZ ;  /* 0x000000e5ea197210 */ /* 0x008fc60007f1e0ff */
[----:B------:R2:W-:Y:S04]  /*a990*/  STL [R1+0x768], R22 ;  /* 0x0007681601007387 */ /* 0x0005e80000100800 */
[----:B------:R3:W-:Y:S01]  /*a9a0*/  STL [R1+0x174], R25 ;  /* 0x0001741901007387 */ /* 0x0007e20000100800 */
[----:B-1----:R-:W-:Y:S01]  /*a9b0*/  IMAD.X R26, R0, 0x1, R23, P6 ;  /* 0x00000001001a7824 */ /* 0x002fe200030e0617 */
[----:B--2---:R-:W-:-:S04]  /*a9c0*/  IADD3 R22, P6, R235, R229, RZ ;  /* 0x000000e5eb167210 */ /* 0x004fc80007fde0ff */
[----:B------:R1:W-:Y:S01]  /*a9d0*/  STL [R1+0x76c], R26 ;  /* 0x00076c1a01007387 */ /* 0x0003e20000100800 */
[----:B---3--:R-:W-:Y:S01]  /*a9e0*/  IMAD.X R25, R2, 0x1, R23, P5 ;  /* 0x0000000102197824 */ /* 0x008fe200028e0617 */
[----:B------:R-:W-:Y:S02]  /*a9f0*/  IADD3 R23, P5, R252, c[0x0][0x188], RZ ;  /* 0x00006200fc177a10 */ /* 0x000fe40007fbe0ff */
[----:B------:R2:W-:Y:S04]  /*aa00*/  STL [R1+0x178], R22 ;  /* 0x0001781601007387 */ /* 0x0005e80000100800 */
[----:B------:R3:W-:Y:S01]  /*aa10*/  STL [R1+0x770], R25 ;  /* 0x0007701901007387 */ /* 0x0007e20000100800 */
[----:B-1----:R-:W-:-:S03]  /*aa20*/  CS2R R26, SRZ ;  /* 0x00000000001a7805 */ /* 0x002fc6000001ff00 */
[----:B------:R1:W-:Y:S01]  /*aa30*/  STL [R1+0x17c], R23 ;  /* 0x00017c1701007387 */ /* 0x0003e20000100800 */
[----:B--2---:R-:W-:-:S03]  /*aa40*/  IMAD.X R22, R20, 0x1, R21, P4 ;  /* 0x0000000114167824 */ /* 0x004fc600020e0615 */
[----:B------:R-:W2:Y:S01]  /*aa50*/  S2R R229, SR_TID.X ;  /* 0x0000000000e57919 */ /* 0x000ea20000002100 */
[----:B---3--:R-:W-:-:S03]  /*aa60*/  IADD3 R25, P4, R230, c[0x0][0x188], RZ ;  /* 0x00006200e6197a10 */ /* 0x008fc60007f9e0ff */
[----:B------:R3:W-:Y:S01]  /*aa70*/  STL [R1+0x774], R22 ;  /* 0x0007741601007387 */ /* 0x0007e20000100800 */
[----:B-1----:R-:W-:-:S03]  /*aa80*/  IMAD.X R23, R3, 0x1, R21, P3 ;  /* 0x0000000103177824 */ /* 0x002fc600018e0615 */
[----:B------:R-:W-:Y:S04]  /*aa90*/  STL [R1+0x180], R25 ;  /* 0x0001801901007387 */ /* 0x000fe80000100800 */
[----:B------:R1:W-:Y:S01]  /*aaa0*/  STL [R1+0x778], R23 ;  /* 0x0007781701007387 */ /* 0x0003e20000100800 */
[----:B---3--:R-:W-:-:S05]  /*aab0*/  IADD3 R22, P3, R234, c[0x0][0x188], RZ ;  /* 0x00006200ea167a10 */ /* 0x008fca0007f7e0ff */
[----:B------:R3:W-:Y:S01]  /*aac0*/  STL [R1+0x184], R22 ;  /* 0x0001841601007387 */ /* 0x0007e20000100800 */
[--C-:B-1----:R-:W-:Y:S01]  /*aad0*/  IMAD.X R23, R0, 0x1, R21.reuse, P0 ;  /* 0x0000000100177824 */ /* 0x102fe200000e0615 */
[----:B------:R-:W-:Y:S01]  /*aae0*/  IADD3 R25, P0, R235, c[0x0][0x188], RZ ;  /* 0x00006200eb197a10 */ /* 0x000fe20007f1e0ff */
[----:B------:R-:W-:-:S03]  /*aaf0*/  IMAD.X R21, R2, 0x1, R21, P6 ;  /* 0x0000000102157824 */ /* 0x000fc600030e0615 */
[----:B------:R2:W-:Y:S01]  /*ab00*/  STL [R1+0x77c], R23 ;  /* 0x00077c1701007387 */ /* 0x0005e20000100800 */
[----:B---3--:R-:W-:-:S03]  /*ab10*/  SHF.R.S32.HI R22, RZ, 0x1f, R228 ;  /* 0x0000001fff167819 */ /* 0x008fc600000114e4 */
[----:B------:R1:W-:Y:S04]  /*ab20*/  STL [R1+0x188], R25 ;  /* 0x0001881901007387 */ /* 0x0003e80000100800 */
[----:B------:R3:W-:Y:S01]  /*ab30*/  STL [R1+0x780], R21 ;  /* 0x0007801501007387 */ /* 0x0007e20000100800 */
[----:B--2---:R-:W-:Y:S02]  /*ab40*/  LOP3.LUT R23, R229, 0x1c, RZ, 0xc0, !PT ;  /* 0x0000001ce5177812 */ /* 0x004fe400078ec0ff */
[----:B-1----:R-:W-:Y:S01]  /*ab50*/  SHF.L.U64.HI R25, R252, 0x2, R20 ;  /* 0x00000002fc197819 */ /* 0x002fe20000010214 */
[----:B------:R-:W-:Y:S01]  /*ab60*/  IMAD.X R20, R20, 0x1, R24, P5 ;  /* 0x0000000114147824 */ /* 0x000fe200028e0618 */
[----:B---3--:R-:W-:-:S03]  /*ab70*/  SHF.L.U64.HI R21, R230, 0x2, R3 ;  /* 0x00000002e6157819 */ /* 0x008fc60000010203 */
[----:B------:R1:W-:Y:S04]  /*ab80*/  STL [R1+0x6f0], R25 ;  /* 0x0006f01901007387 */ /* 0x0003e80000100800 */
[----:B------:R-:W2:Y:S04]  /*ab90*/  S2R R230, SR_TID.X ;  /* 0x0000000000e67919 */ /* 0x000ea80000002100 */
[----:B------:R3:W-:Y:S01]  /*aba0*/  STL [R1+0x784], R20 ;  /* 0x0007841401007387 */ /* 0x0007e20000100800 */
[----:B-1----:R-:W-:-:S03]  /*abb0*/  IMAD.SHL.U32 R25, R229, 0x2, RZ ;  /* 0x00000002e5197824 */ /* 0x002fc600078e00ff */
[----:B------:R-:W-:Y:S01]  /*abc0*/  STL [R1+0x6ec], R21 ;  /* 0x0006ec1501007387 */ /* 0x000fe20000100800 */
[----:B---3--:R-:W-:Y:S01]  /*abd0*/  IMAD.X R20, R3, 0x1, R24, P4 ;  /* 0x0000000103147824 */ /* 0x008fe200020e0618 */
[----:B------:R-:W-:Y:S01]  /*abe0*/  SHF.L.U64.HI R3, R234, 0x2, R0 ;  /* 0x00000002ea037819 */ /* 0x000fe20000010200 */
[----:B------:R-:W-:-:S03]  /*abf0*/  IMAD.X R0, R0, 0x1, R24, P3 ;  /* 0x0000000100007824 */ /* 0x000fc600018e0618 */
[----:B------:R-:W-:Y:S04]  /*ac00*/  STL [R1+0x788], R20 ;  /* 0x0007881401007387 */ /* 0x000fe80000100800 */
[----:B------:R1:W-:Y:S01]  /*ac10*/  STL [R1+0x6e8], R3 ;  /* 0x0006e80301007387 */ /* 0x0003e20000100800 */
[----:B--2---:R-:W-:-:S03]  /*ac20*/  LOP3.LUT R230, R230, 0x60, RZ, 0xc0, !PT ;  /* 0x00000060e6e67812 */ /* 0x004fc600078ec0ff */
[----:B------:R2:W-:Y:S01]  /*ac30*/  STL [R1+0x84], R0 ;  /* 0x0000840001007387 */ /* 0x0005e20000100800 */
[----:B-1----:R-:W-:Y:S01]  /*ac40*/  IMAD.X R3, R2, 0x1, R24, P0 ;  /* 0x0000000102037824 */ /* 0x002fe200000e0618 */
[----:B------:R-:W-:Y:S02]  /*ac50*/  LOP3.LUT R24, R229, 0x7, RZ, 0xc0, !PT ;  /* 0x00000007e5187812 */ /* 0x000fe400078ec0ff */
[----:B------:R-:W-:Y:S02]  /*ac60*/  SHF.L.U64.HI R2, R235, 0x2, R2 ;  /* 0x00000002eb027819 */ /* 0x000fe40000010202 */
[----:B--2---:R-:W-:Y:S01]  /*ac70*/  LEA.HI R0, R22, R228, RZ, 0x5 ;  /* 0x000000e416007211 */ /* 0x004fe200078f28ff */
[----:B------:R-:W-:Y:S01]  /*ac80*/  IMAD R22, R230, 0x2, R23 ;  /* 0x00000002e6167824 */ /* 0x000fe200078e0217 */
[----:B------:R-:W-:Y:S01]  /*ac90*/  LOP3.LUT R23, R229, 0x3, RZ, 0xc0, !PT ;  /* 0x00000003e5177812 */ /* 0x000fe200078ec0ff */
[----:B------:R-:W-:Y:S01]  /*aca0*/  IMAD.MOV.U32 R230, RZ, RZ, c[0x0][0x18c] ;  /* 0x00006300ffe67624 */ /* 0x000fe200078e00ff */
[----:B------:R1:W-:Y:S01]  /*acb0*/  STL [R1+0x78c], R3 ;  /* 0x00078c0301007387 */ /* 0x0003e20000100800 */
[----:B------:R-:W-:Y:S01]  /*acc0*/  IMAD R24, R24, 0x90, RZ ;  /* 0x0000009018187824 */ /* 0x000fe200078e02ff */
[----:B------:R-:W-:Y:S01]  /*acd0*/  SHF.R.S32.HI R0, RZ, 0x1f, R231 ;  /* 0x0000001fff007819 */ /* 0x000fe200000114e7 */
[----:B------:R-:W-:Y:S01]  /*ace0*/  IMAD.SHL.U32 R230, R230, 0x20, RZ ;  /* 0x00000020e6e67824 */ /* 0x000fe200078e00ff */
[----:B------:R2:W-:Y:S01]  /*acf0*/  STL [R1+0x6e0], R2 ;  /* 0x0006e00201007387 */ /* 0x0005e20000100800 */
[----:B------:R-:W-:Y:S01]  /*ad00*/  IMAD R23, R23, 0x820, RZ ;  /* 0x0000082017177824 */ /* 0x000fe200078e02ff */
[----:B------:R-:W-:Y:S01]  /*ad10*/  CS2R R234, SRZ ;  /* 0x0000000000ea7805 */ /* 0x000fe2000001ff00 */
[----:B------:R-:W-:Y:S01]  /*ad20*/  IMAD R0, R0, 0xc, RZ ;  /* 0x0000000c00007824 */ /* 0x000fe200078e02ff */
[----:B------:R-:W-:Y:S01]  /*ad30*/  CS2R R228, SRZ ;  /* 0x0000000000e47805 */ /* 0x000fe2000001ff00 */
[----:B-1----:R-:W-:-:S02]  /*ad40*/  SHF.R.S32.HI R3, RZ, 0x1f, R230 ;  /* 0x0000001fff037819 */ /* 0x002fc400000114e6 */
[----:B------:R-:W-:Y:S01]  /*ad50*/  LOP3.LUT R23, R23, R22, RZ, 0x3c, !PT ;  /* 0x0000001617177212 */ /* 0x000fe200078e3cff */
[----:B--2---:R-:W-:Y:S01]  /*ad60*/  IMAD.MOV.U32 R2, RZ, RZ, 0xc ;  /* 0x0000000cff027424 */ /* 0x004fe200078e00ff */
[----:B------:R-:W-:Y:S01]  /*ad70*/  LOP3.LUT R22, R24, 0x30, R25, 0x78, !PT ;  /* 0x0000003018167812 */ /* 0x000fe200078e7819 */
[----:B------:R-:W-:Y:S02]  /*ad80*/  IMAD R252, R3, 0xc, RZ ;  /* 0x0000000c03fc7824 */ /* 0x000fe400078e02ff */
[----:B------:R-:W-:Y:S01]  /*ad90*/  STL [R1+0x270], R23 ;  /* 0x0002701701007387 */ /* 0x000fe20000100800 */
[----:B------:R-:W-:Y:S01]  /*ada0*/  IMAD.WIDE.U32 R20, R230, R2, c[0x0][0x168] ;  /* 0x00005a00e6147625 */ /* 0x000fe200078e0002 */
[----:B------:R-:W-:Y:S02]  /*adb0*/  CS2R R24, SRZ ;  /* 0x0000000000187805 */ /* 0x000fe4000001ff00 */
[----:B------:R1:W-:Y:S01]  /*adc0*/  STL [R1+0x274], R22 ;  /* 0x0002741601007387 */ /* 0x0003e20000100800 */
[----:B------:R-:W-:-:S02]  /*add0*/  IMAD.IADD R252, R21, 0x1, R252 ;  /* 0x0000000115fc7824 */ /* 0x000fc400078e02fc */
[----:B------:R-:W-:Y:S01]  /*ade0*/  IMAD.WIDE.U32 R2, R231, R2, c[0x0][0x160] ;  /* 0x00005800e7027625 */ /* 0x000fe200078e0002 */
[----:B------:R2:W-:Y:S03]  /*adf0*/  STL [R1+0x248], R20 ;  /* 0x0002481401007387 */ /* 0x0005e60000100800 */
[----:B------:R-:W-:Y:S01]  /*ae00*/  IMAD.MOV.U32 R231, RZ, RZ, c[0x0][0x180] ;  /* 0x00006000ffe77624 */ /* 0x000fe200078e00ff */
[----:B------:R-:W-:Y:S01]  /*ae10*/  STL [R1+0x260], RZ ;  /* 0x000260ff01007387 */ /* 0x000fe20000100800 */
[----:B------:R-:W-:Y:S01]  /*ae20*/  IMAD.IADD R0, R3, 0x1, R0 ;  /* 0x0000000103007824 */ /* 0x000fe200078e0200 */
[----:B-1----:R-:W-:Y:S02]  /*ae30*/  CS2R R22, SRZ ;  /* 0x0000000000167805 */ /* 0x002fe4000001ff00 */
[----:B------:R-:W-:Y:S01]  /*ae40*/  IADD3 R231, R231, -0x60, RZ ;  /* 0xffffffa0e7e77810 */ /* 0x000fe20007ffe0ff */
[----:B--2---:R-:W-:-:S02]  /*ae50*/  IMAD.MOV.U32 R21, RZ, RZ, 0x2 ;  /* 0x00000002ff157424 */ /* 0x004fc400078e00ff */
[----:B------:R-:W-:Y:S02]  /*ae60*/  IMAD.MOV.U32 R20, RZ, RZ, -0x1 ;  /* 0xffffffffff147424 */ /* 0x000fe400078e00ff */
[----:B------:R-:W-:Y:S01]  /*ae70*/  IMAD.MOV.U32 R3, RZ, RZ, R231 ;  /* 0x000000ffff037224 */ /* 0x000fe200078e00e7 */
[----:B------:R-:W-:Y:S01]  /*ae80*/  STL [R1+0x24c], R21 ;  /* 0x00024c1501007387 */ /* 0x000fe20000100800 */
[----:B------:R-:W-:-:S03]  /*ae90*/  CS2R R230, SRZ ;  /* 0x0000000000e67805 */ /* 0x000fc6000001ff00 */
[----:B------:R1:W-:Y:S04]  /*aea0*/  STL [R1+0x250], R20 ;  /* 0x0002501401007387 */ /* 0x0003e80000100800 */
[----:B------:R-:W-:Y:S04]  /*aeb0*/  STL [R1+0x90], RZ ;  /* 0x000090ff01007387 */ /* 0x000fe80000100800 */
[----:B------:R-:W-:Y:S01]  /*aec0*/  STL [R1+0x94], RZ ;  /* 0x000094ff01007387 */ /* 0x000fe20000100800 */
[----:B-1----:R-:W-:-:S03]  /*aed0*/  CS2R R20, SRZ ;  /* 0x0000000000147805 */ /* 0x002fc6000001ff00 */
[----:B------:R-:W-:Y:S04]  /*aee0*/  STL [R1+0x98], RZ ;  /* 0x000098ff01007387 */ /* 0x000fe80000100800 */
        /* <DEDUP_REMOVED lines=57> */
[----:B------:R-:W-:Y:S04]  /*b280*/  STL [R1], RZ ;  /* 0x000000ff01007387 */ /* 0x000fe80000100800 */
[----:B------:R-:W-:Y:S04]  /*b290*/  STL [R1+0x4], RZ ;  /* 0x000004ff01007387 */ /* 0x000fe80000100800 */
[----:B------:R-:W-:Y:S04]  /*b2a0*/  STL [R1+0x8], RZ ;  /* 0x000008ff01007387 */ /* 0x000fe80000100800 */
[----:B------:R-:W-:Y:S04]  /*b2b0*/  STL [R1+0xc], RZ ;  /* 0x00000cff01007387 */ /* 0x000fe80000100800 */
[----:B------:R1:W-:Y:S04]  /*b2c0*/  STL [R1+0x6e4], R4 ;  /* 0x0006e40401007387 */ /* 0x0003e80000100800 */
[----:B-1----:R-:W2:Y:S04]  /*b2d0*/  LDL.LU R4, [R1+0x8b8] ;  /* 0x0008b80001047983 */ /* 0x002ea80000300800 */
[----:B------:R1:W-:Y:S04]  /*b2e0*/  STL [R1+0x6dc], R5 ;  /* 0x0006dc0501007387 */ /* 0x0003e80000100800 */
[----:B-1----:R-:W3:Y:S01]  /*b2f0*/  LDL.LU R5, [R1+0x218] ;  /* 0x0002180001057983 */ /* 0x002ee20000300800 */
[----:B--2---:R-:W-:-:S05]  /*b300*/  SHF.L.U64.HI R6, R4, 0x2, R6 ;  /* 0x0000000204067819 */ /* 0x004fca0000010206 */
[----:B------:R1:W-:Y:S04]  /*b310*/  STL [R1+0x6d8], R6 ;  /* 0x0006d80601007387 */ /* 0x0003e80000100800 */
[----:B-1----:R-:W2:Y:S01]  /*b320*/  LDL.LU R6, [R1+0x8b4] ;  /* 0x0008b40001067983 */ /* 0x002ea20000300800 */
[----:B------:R-:W-:-:S05]  /*b330*/  IMAD.SHL.U32 R4, R4, 0x4, RZ ;  /* 0x0000000404047824 */ /* 0x000fca00078e00ff */
[----:B------:R1:W-:Y:S04]  /*b340*/  STL [R1+0x6d4], R4 ;  /* 0x0006d40401007387 */ /* 0x0003e80000100800 */
[----:B-1----:R-:W4:Y:S01]  /*b350*/  LDL.LU R4, [R1+0x214] ;  /* 0x0002140001047983 */ /* 0x002f220000300800 */
[----:B--2---:R-:W-:-:S05]  /*b360*/  SHF.L.U64.HI R7, R6, 0x2, R7 ;  /* 0x0000000206077819 */ /* 0x004fca0000010207 */
[----:B------:R1:W-:Y:S04]  /*b370*/  STL [R1+0x6d0], R7 ;  /* 0x0006d00701007387 */ /* 0x0003e80000100800 */
[----:B-1----:R-:W2:Y:S01]  /*b380*/  LDL.LU R7, [R1+0x8b0] ;  /* 0x0008b00001077983 */ /* 0x002ea20000300800 */
[----:B------:R-:W-:-:S05]  /*b390*/  IMAD.SHL.U32 R6, R6, 0x4, RZ ;  /* 0x0000000406067824 */ /* 0x000fca00078e00ff */
[----:B------:R1:W-:Y:S04]  /*b3a0*/  STL [R1+0x6cc], R6 ;  /* 0x0006cc0601007387 */ /* 0x0003e80000100800 */
[----:B-1----:R-:W3:Y:S01]  /*b3b0*/  LDL.LU R6, [R1+0x210] ;  /* 0x0002100001067983 */ /* 0x002ee20000300800 */
        /* <DEDUP_REMOVED lines=24> */
[C---:B--2---:R-:W-:Y:S01]  /*b540*/  SHF.L.U64.HI R12, R11.reuse, 0x2, R12 ;  /* 0x000000020b0c7819 */ /* 0x044fe2000001020c */
[----:B------:R-:W-:-:S04]  /*b550*/  IMAD.SHL.U32 R11, R11, 0x4, RZ ;  /* 0x000000040b0b7824 */ /* 0x000fc800078e00ff */
[----:B------:R1:W-:Y:S04]  /*b560*/  STL [R1+0x6a8], R12 ;  /* 0x0006a80c01007387 */ /* 0x0003e80000100800 */
[----:B-1----:R-:W2:Y:S04]  /*b570*/  LDL.LU R12, [R1+0x89c] ;  /* 0x00089c00010c7983 */ /* 0x002ea80000300800 */
[----:B------:R1:W-:Y:S04]  /*b580*/  STL [R1+0x6a4], R11 ;  /* 0x0006a40b01007387 */ /* 0x0003e80000100800 */
[----:B-1----:R-:W2:Y:S01]  /*b590*/  LDL.LU R11, [R1+0x1ec] ;  /* 0x0001ec00010b7983 */ /* 0x002ea20000300800 */
[----:B---3--:R-:W-:-:S02]  /*b5a0*/  SHF.L.U64.HI R8, R15, 0x2, R8 ;  /* 0x000000020f087819 */ /* 0x008fc40000010208 */
[----:B----4-:R-:W-:Y:S02]  /*b5b0*/  SHF.L.U64.HI R4, R18, 0x2, R4 ;  /* 0x0000000212047819 */ /* 0x010fe40000010204 */
[----:B--2---:R-:W-:-:S05]  /*b5c0*/  SHF.L.U64.HI R11, R12, 0x2, R11 ;  /* 0x000000020c0b7819 */ /* 0x004fca000001020b */
[----:B------:R1:W-:Y:S02]  /*b5d0*/  STL [R1+0x6a0], R11 ;  /* 0x0006a00b01007387 */ /* 0x0003e40000100800 */
[----:B-1----:R-:W-:Y:S01]  /*b5e0*/  IMAD.SHL.U32 R11, R12, 0x4, RZ ;  /* 0x000000040c0b7824 */ /* 0x002fe200078e00ff */
[C---:B------:R-:W-:Y:S02]  /*b5f0*/  SHF.L.U64.HI R12, R13.reuse, 0x2, R10 ;  /* 0x000000020d0c7819 */ /* 0x040fe4000001020a */
[C---:B------:R-:W-:Y:S01]  /*b600*/  SHF.L.U64.HI R10, R14.reuse, 0x2, R9 ;  /* 0x000000020e0a7819 */ /* 0x040fe20000010209 */
[----:B------:R-:W-:Y:S01]  /*b610*/  IMAD.SHL.U32 R9, R14, 0x4, RZ ;  /* 0x000000040e097824 */ /* 0x000fe200078e00ff */
[----:B------:R1:W-:Y:S04]  /*b620*/  STL [R1+0x69c], R11 ;  /* 0x00069c0b01007387 */ /* 0x0003e80000100800 */
[----:B------:R-:W-:Y:S01]  /*b630*/  STL [R1+0x698], R12 ;  /* 0x0006980c01007387 */ /* 0x000fe20000100800 */
[----:B-1----:R-:W-:-:S05]  /*b640*/  IMAD.SHL.U32 R11, R13, 0x4, RZ ;  /* 0x000000040d0b7824 */ /* 0x002fca00078e00ff */
[----:B------:R-:W-:Y:S04]  /*b650*/  STL [R1+0x694], R11 ;  /* 0x0006940b01007387 */ /* 0x000fe80000100800 */
[----:B------:R1:W-:Y:S04]  /*b660*/  STL [R1+0x690], R10 ;  /* 0x0006900a01007387 */ /* 0x0003e80000100800 */
[----:B------:R2:W-:Y:S04]  /*b670*/  STL [R1+0x68c], R9 ;  /* 0x00068c0901007387 */ /* 0x0005e80000100800 */
[----:B------:R3:W-:Y:S01]  /*b680*/  STL [R1+0x688], R8 ;  /* 0x0006880801007387 */ /* 0x0007e20000100800 */
[----:B-1----:R-:W-:Y:S01]  /*b690*/  IMAD.SHL.U32 R10, R15, 0x4, RZ ;  /* 0x000000040f0a7824 */ /* 0x002fe200078e00ff */
[----:B--2---:R-:W-:-:S04]  /*b6a0*/  SHF.L.U64.HI R9, R16, 0x2, R7 ;  /* 0x0000000210097819 */ /* 0x004fc80000010207 */
[----:B------:R-:W-:Y:S01]  /*b6b0*/  STL [R1+0x684], R10 ;  /* 0x0006840a01007387 */ /* 0x000fe20000100800 */
[C---:B------:R-:W-:Y:S01]  /*b6c0*/  SHF.L.U64.HI R7, R17.reuse, 0x2, R6 ;  /* 0x0000000211077819 */ /* 0x040fe20000010206 */
[----:B------:R-:W-:Y:S01]  /*b6d0*/  IMAD.SHL.U32 R6, R17, 0x4, RZ ;  /* 0x0000000411067824 */ /* 0x000fe200078e00ff */
[----:B---3--:R-:W-:Y:S01]  /*b6e0*/  SHF.L.U32 R8, R16, 0x2, RZ ;  /* 0x0000000210087819 */ /* 0x008fe200000006ff */
[----:B------:R-:W-:Y:S04]  /*b6f0*/  STL [R1+0x680], R9 ;  /* 0x0006800901007387 */ /* 0x000fe80000100800 */
[----:B------:R-:W-:Y:S04]  /*b700*/  STL [R1+0x67c], R8 ;  /* 0x00067c0801007387 */ /* 0x000fe80000100800 */
[----:B------:R1:W-:Y:S04]  /*b710*/  STL [R1+0x678], R7 ;  /* 0x0006780701007387 */ /* 0x0003e80000100800 */
[----:B------:R2:W-:Y:S04]  /*b720*/  STL [R1+0x674], R6 ;  /* 0x0006740601007387 */ /* 0x0005e80000100800 */
[----:B------:R3:W-:Y:S01]  /*b730*/  STL [R1+0x670], R4 ;  /* 0x0006700401007387 */ /* 0x0007e20000100800 */
[----:B-1----:R-:W-:Y:S01]  /*b740*/  IMAD.SHL.U32 R7, R18, 0x4, RZ ;  /* 0x0000000412077824 */ /* 0x002fe200078e00ff */
[----:B--2---:R-:W-:-:S04]  /*b750*/  SHF.L.U64.HI R6, R19, 0x2, R5 ;  /* 0x0000000213067819 */ /* 0x004fc80000010205 */
[----:B------:R-:W-:Y:S01]  /*b760*/  STL [R1+0x66c], R7 ;  /* 0x00066c0701007387 */ /* 0x000fe20000100800 */
[----:B------:R-:W-:Y:S01]  /*b770*/  SHF.L.U64.HI R5, R144, 0x2, R147 ;  /* 0x0000000290057819 */ /* 0x000fe20000010293 */
[----:B---3--:R-:W-:Y:S02]  /*b780*/  IMAD.SHL.U32 R4, R19, 0x4, RZ ;  /* 0x0000000413047824 */ /* 0x008fe400078e00ff */
[----:B------:R1:W-:Y:S04]  /*b790*/  STL [R1+0x668], R6 ;  /* 0x0006680601007387 */ /* 0x0003e80000100800 */
[----:B------:R-:W2:Y:S04]  /*b7a0*/  LDL.LU R147, [R1+0x898] ;  /* 0x0008980001937983 */ /* 0x000ea80000300800 */
[----:B------:R3:W-:Y:S01]  /*b7b0*/  STL [R1+0x664], R4 ;  /* 0x0006640401007387 */ /* 0x0007e20000100800 */
[----:B-1----:R-:W-:-:S03]  /*b7c0*/  SHF.L.U64.HI R6, R145, 0x2, R148 ;  /* 0x0000000291067819 */ /* 0x002fc60000010294 */
[----:B------:R1:W-:Y:S04]  /*b7d0*/  STL [R1+0x660], R5 ;  /* 0x0006600501007387 */ /* 0x0003e80000100800 */
[----:B------:R-:W4:Y:S01]  /*b7e0*/  LDL.LU R148, [R1+0x894] ;  /* 0x0008940001947983 */ /* 0x000f220000300800 */
[----:B---3--:R-:W-:Y:S01]  /*b7f0*/  IMAD.SHL.U32 R4, R144, 0x4, RZ ;  /* 0x0000000490047824 */ /* 0x008fe200078e00ff */
[----:B-1----:R-:W-:-:S04]  /*b800*/  SHF.L.U64.HI R5, R146, 0x2, R149 ;  /* 0x0000000292057819 */ /* 0x002fc80000010295 */
[----:B------:R1:W-:Y:S04]  /*b810*/  STL [R1+0x65c], R4 ;  /* 0x00065c0401007387 */ /* 0x0003e80000100800 */
[----:B------:R-:W-:Y:S04]  /*b820*/  STL [R1+0x658], R6 ;  /* 0x0006580601007387 */ /* 0x000fe80000100800 */
[----:B------:R-:W3:Y:S01]  /*b830*/  LDL.LU R149, [R1+0x890] ;  /* 0x0008900001957983 */ /* 0x000ee20000300800 */
[----:B-1----:R-:W-:-:S05]  /*b840*/  IMAD.SHL.U32 R4, R145, 0x4, RZ ;  /* 0x0000000491047824 */ /* 0x002fca00078e00ff */
[----:B------:R1:W-:Y:S04]  /*b850*/  STL [R1+0x654], R4 ;  /* 0x0006540401007387 */ /* 0x0003e80000100800 */
[----:B------:R4:W-:Y:S01]  /*b860*/  STL [R1+0x650], R5 ;  /* 0x0006500501007387 */ /* 0x0009e20000100800 */
[----:B-1----:R-:W-:Y:S01]  /*b870*/  IMAD.SHL.U32 R4, R146, 0x4, RZ ;  /* 0x0000000492047824 */ /* 0x002fe200078e00ff */
[----:B--2---:R-:W-:Y:S02]  /*b880*/  SHF.L.U64.HI R6, R147, 0x2, R150 ;  /* 0x0000000293067819 */ /* 0x004fe40000010296 */
[----:B------:R-:W2:Y:S04]  /*b890*/  LDL.LU R150, [R1+0x88c] ;  /* 0x00088c0001967983 */ /* 0x000ea80000300800 */
[----:B------:R1:W-:Y:S04]  /*b8a0*/  STL [R1+0x64c], R4 ;  /* 0x00064c0401007387 */ /* 0x0003e80000100800 */
[----:B------:R3:W-:Y:S01]  /*b8b0*/  STL [R1+0x648], R6 ;  /* 0x0006480601007387 */ /* 0x0007e20000100800 */
[----:B----4-:R-:W-:-:S03]  /*b8c0*/  SHF.L.U64.HI R5, R148, 0x2, R151 ;  /* 0x0000000294057819 */ /* 0x010fc60000010297 */
[----:B------:R-:W4:Y:S01]  /*b8d0*/  LDL.LU R151, [R1+0x888] ;  /* 0x0008880001977983 */ /* 0x000f220000300800 */
[----:B-1----:R-:W-:-:S05]  /*b8e0*/  IMAD.SHL.U32 R4, R147, 0x4, RZ ;  /* 0x0000000493047824 */ /* 0x002fca00078e00ff */
[----:B------:R1:W-:Y:S04]  /*b8f0*/  STL [R1+0x644], R4 ;  /* 0x0006440401007387 */ /* 0x0003e80000100800 */
[----:B------:R-:W-:Y:S01]  /*b900*/  STL [R1+0x640], R5 ;  /* 0x0006400501007387 */ /* 0x000fe20000100800 */
[----:B---3--:R-:W-:-:S03]  /*b910*/  SHF.L.U64.HI R6, R149, 0x2, R152 ;  /* 0x0000000295067819 */ /* 0x008fc60000010298 */
        /* <DEDUP_REMOVED lines=178> */
[----:B------:R1:W-:Y:S01]  /*c440*/  STL [R1+0x518], R5 ;  /* 0x0005180501007387 */ /* 0x0003e20000100800 */
[----:B---3--:R-:W-:-:S03]  /*c450*/  SHF.L.U64.HI R6, R185, 0x2, R188 ;  /* 0x00000002b9067819 */ /* 0x008fc600000102bc */
[----:B------:R-:W3:Y:S01]  /*c460*/  LDL.LU R188, [R1+0x7f4] ;  /* 0x0007f40001bc7983 */ /* 0x000ee20000300800 */
[----:B-1----:R-:W-:-:S05]  /*c470*/  IMAD.SHL.U32 R4, R184, 0x4, RZ ;  /* 0x00000004b8047824 */ /* 0x002fca00078e00ff */
[----:B------:R1:W-:Y:S04]  /*c480*/  STL [R1+0x514], R4 ;  /* 0x0005140401007387 */ /* 0x0003e80000100800 */
[----:B------:R-:W3:Y:S01]  /*c490*/  LDL.LU R5, [R1+0x324] ;  /* 0x0003240001057983 */ /* 0x000ee20000300800 */
[----:B-1----:R-:W-:-:S03]  /*c4a0*/  IMAD.SHL.U32 R4, R185, 0x4, RZ ;  /* 0x00000004b9047824 */ /* 0x002fc600078e00ff */
[----:B------:R2:W-:Y:S04]  /*c4b0*/  STL [R1+0x510], R6 ;  /* 0x0005100601007387 */ /* 0x0005e80000100800 */
[----:B------:R1:W-:Y:S01]  /*c4c0*/  STL [R1+0x50c], R4 ;  /* 0x00050c0401007387 */ /* 0x0003e20000100800 */
[----:B--2---:R-:W-:-:S03]  /*c4d0*/  SHF.L.U64.HI R6, R186, 0x2, R189 ;  /* 0x00000002ba067819 */ /* 0x004fc600000102bd */
[----:B------:R-:W2:Y:S01]  /*c4e0*/  LDL.LU R189, [R1+0x7f0] ;  /* 0x0007f00001bd7983 */ /* 0x000ea20000300800 */
[----:B-1----:R-:W-:-:S03]  /*c4f0*/  IMAD.SHL.U32 R4, R186, 0x4, RZ ;  /* 0x00000004ba047824 */ /* 0x002fc600078e00ff */
[----:B------:R3:W-:Y:S01]  /*c500*/  STL [R1+0x508], R6 ;  /* 0x0005080601007387 */ /* 0x0007e20000100800 */
[----:B----4-:R-:W-:-:S03]  /*c510*/  SHF.L.U64.HI R7, R187, 0x2, R190 ;  /* 0x00000002bb077819 */ /* 0x010fc600000102be */
[----:B------:R-:W4:Y:S04]  /*c520*/  LDL.LU R190, [R1+0x7ec] ;  /* 0x0007ec0001be7983 */ /* 0x000f280000300800 */
        /* <DEDUP_REMOVED lines=56> */
[----:B------:R-:W-:Y:S01]  /*c8b0*/  STL [R1+0x4a8], R6 ;  /* 0x0004a80601007387 */ /* 0x000fe20000100800 */
[----:B----4-:R-:W-:-:S03]  /*c8c0*/  SHF.L.U64.HI R7, R199, 0x2, R202 ;  /* 0x00000002c7077819 */ /* 0x010fc600000102ca */
[----:B------:R-:W4:Y:S01]  /*c8d0*/  LDL.LU R202, [R1+0x7bc] ;  /* 0x0007bc0001ca7983 */ /* 0x000f220000300800 */
[----:B-1----:R-:W-:-:S05]  /*c8e0*/  IMAD.SHL.U32 R4, R198, 0x4, RZ ;  /* 0x00000004c6047824 */ /* 0x002fca00078e00ff */
[----:B------:R3:W-:Y:S04]  /*c8f0*/  STL [R1+0x4a4], R4 ;  /* 0x0004a40401007387 */ /* 0x0007e80000100800 */
[----:B------:R1:W-:Y:S01]  /*c900*/  STL [R1+0x4a0], R7 ;  /* 0x0004a00701007387 */ /* 0x0003e20000100800 */
[----:B---3--:R-:W-:-:S03]  /*c910*/  SHF.L.U64.HI R4, R200, 0x2, R203 ;  /* 0x00000002c8047819 */ /* 0x008fc600000102cb */
[----:B------:R-:W3:Y:S01]  /*c920*/  LDL.LU R203, [R1+0x7b8] ;  /* 0x0007b80001cb7983 */ /* 0x000ee20000300800 */
[----:B------:R-:W-:Y:S02]  /*c930*/  IMAD.SHL.U32 R6, R199, 0x4, RZ ;  /* 0x00000004c7067824 */ /* 0x000fe400078e00ff */
[----:B-1----:R-:W-:-:S03]  /*c940*/  IMAD.SHL.U32 R7, R200, 0x4, RZ ;  /* 0x00000004c8077824 */ /* 0x002fc600078e00ff */
[----:B------:R2:W-:Y:S04]  /*c950*/  STL [R1+0x49c], R6 ;  /* 0x00049c0601007387 */ /* 0x0005e80000100800 */
[----:B------:R1:W-:Y:S04]  /*c960*/  STL [R1+0x498], R4 ;  /* 0x0004980401007387 */ /* 0x0003e80000100800 */
[----:B------:R-:W-:Y:S01]  /*c970*/  STL [R1+0x494], R7 ;  /* 0x0004940701007387 */ /* 0x000fe20000100800 */
[C---:B--2---:R-:W-:Y:S01]  /*c980*/  SHF.L.U64.HI R6, R201.reuse, 0x2, R5 ;  /* 0x00000002c9067819 */ /* 0x044fe20000010205 */
[----:B-1----:R-:W-:-:S04]  /*c990*/  IMAD.SHL.U32 R4, R201, 0x4, RZ ;  /* 0x00000004c9047824 */ /* 0x002fc800078e00ff */
[----:B------:R-:W-:Y:S01]  /*c9a0*/  STL [R1+0x490], R6 ;  /* 0x0004900601007387 */ /* 0x000fe20000100800 */
[----:B----4-:R-:W-:-:S03]  /*c9b0*/  SHF.L.U64.HI R5, R202, 0x2, R205 ;  /* 0x00000002ca057819 */ /* 0x010fc600000102cd */
[----:B------:R-:W2:Y:S04]  /*c9c0*/  LDL.LU R205, [R1+0x7b4] ;  /* 0x0007b40001cd7983 */ /* 0x000ea80000300800 */
[----:B------:R1:W-:Y:S04]  /*c9d0*/  STL [R1+0x48c], R4 ;  /* 0x00048c0401007387 */ /* 0x0003e80000100800 */
[----:B------:R-:W4:Y:S01]  /*c9e0*/  LDL.LU R15, [R1+0x350] ;  /* 0x00035000010f7983 */ /* 0x000f220000300800 */
[----:B-1----:R-:W-:-:S03]  /*c9f0*/  IMAD.SHL.U32 R4, R202, 0x4, RZ ;  /* 0x00000004ca047824 */ /* 0x002fc600078e00ff */
[----:B------:R3:W-:Y:S04]  /*ca00*/  STL [R1+0x488], R5 ;  /* 0x0004880501007387 */ /* 0x0007e80000100800 */
[----:B------:R-:W4:Y:S04]  /*ca10*/  LDL.LU R14, [R1+0x354] ;  /* 0x00035400010e7983 */ /* 0x000f280000300800 */
[----:B------:R1:W-:Y:S01]  /*ca20*/  STL [R1+0x484], R4 ;  /* 0x0004840401007387 */ /* 0x0003e20000100800 */
[----:B---3--:R-:W-:-:S03]  /*ca30*/  SHF.L.U64.HI R5, R203, 0x2, R204 ;  /* 0x00000002cb057819 */ /* 0x008fc600000102cc */
[----:B------:R-:W3:Y:S04]  /*ca40*/  LDL.LU R204, [R1+0x7b0] ;  /* 0x0007b00001cc7983 */ /* 0x000ee80000300800 */
[----:B------:R-:W4:Y:S01]  /*ca50*/  LDL.LU R13, [R1+0x358] ;  /* 0x00035800010d7983 */ /* 0x000f220000300800 */
[----:B-1----:R-:W-:-:S03]  /*ca60*/  IMAD.SHL.U32 R4, R203, 0x4, RZ ;  /* 0x00000004cb047824 */ /* 0x002fc600078e00ff */
[----:B------:R-:W-:Y:S04]  /*ca70*/  STL [R1+0x480], R5 ;  /* 0x0004800501007387 */ /* 0x000fe80000100800 */
[----:B------:R-:W4:Y:S04]  /*ca80*/  LDL.LU R12, [R1+0x35c] ;  /* 0x00035c00010c7983 */ /* 0x000f280000300800 */
[----:B------:R-:W4:Y:S04]  /*ca90*/  LDL.LU R11, [R1+0x360] ;  /* 0x00036000010b7983 */ /* 0x000f280000300800 */
[----:B------:R1:W-:Y:S04]  /*caa0*/  STL [R1+0x47c], R4 ;  /* 0x00047c0401007387 */ /* 0x0003e80000100800 */
[----:B------:R-:W4:Y:S04]  /*cab0*/  LDL.LU R10, [R1+0x20] ;  /* 0x00002000010a7983 */ /* 0x000f280000300800 */
[----:B------:R-:W4:Y:S04]  /*cac0*/  LDL.LU R9, [R1+0x364] ;  /* 0x0003640001097983 */ /* 0x000f280000300800 */
[----:B------:R-:W4:Y:S04]  /*cad0*/  LDL.LU R8, [R1+0x24] ;  /* 0x0000240001087983 */ /* 0x000f280000300800 */
[----:B------:R-:W4:Y:S04]  /*cae0*/  LDL.LU R7, [R1+0x368] ;  /* 0x0003680001077983 */ /* 0x000f280000300800 */
[----:B-1----:R-:W4:Y:S01]  /*caf0*/  LDL.LU R4, [R1+0x28] ;  /* 0x0000280001047983 */ /* 0x002f220000300800 */
[----:B--2---:R-:W-:-:S02]  /*cb00*/  SHF.L.U64.HI R17, R205, 0x2, R224 ;  /* 0x00000002cd117819 */ /* 0x004fc400000102e0 */
[C---:B---3--:R-:W-:Y:S01]  /*cb10*/  SHF.L.U64.HI R5, R204.reuse, 0x2, R207 ;  /* 0x00000002cc057819 */ /* 0x048fe200000102cf */
[----:B------:R-:W-:Y:S01]  /*cb20*/  IMAD.SHL.U32 R16, R204, 0x4, RZ ;  /* 0x00000004cc107824 */ /* 0x000fe200078e00ff */
[----:B------:R-:W2:Y:S04]  /*cb30*/  LDL.LU R207, [R1+0x7ac] ;  /* 0x0007ac0001cf7983 */ /* 0x000ea80000300800 */
[----:B------:R-:W3:Y:S04]  /*cb40*/  LDL.LU R6, [R1+0x36c] ;  /* 0x00036c0001067983 */ /* 0x000ee80000300800 */
[----:B------:R1:W-:Y:S04]  /*cb50*/  STL [R1+0x478], R5 ;  /* 0x0004780501007387 */ /* 0x0003e80000100800 */
[----:B-1----:R-:W3:Y:S04]  /*cb60*/  LDL.LU R5, [R1+0x2c] ;  /* 0x00002c0001057983 */ /* 0x002ee80000300800 */
[----:B------:R1:W-:Y:S04]  /*cb70*/  STL [R1+0x474], R16 ;  /* 0x0004741001007387 */ /* 0x0003e80000100800 */
[----:B------:R-:W3:Y:S01]  /*cb80*/  LDL.LU R224, [R1+0x7a8] ;  /* 0x0007a80001e07983 */ /* 0x000ee20000300800 */
[----:B------:R-:W-:Y:S01]  /*cb90*/  SHF.L.U64.HI R18, R206, 0x2, R225 ;  /* 0x00000002ce127819 */ /* 0x000fe200000102e1 */
[----:B-1----:R-:W-:-:S02]  /*cba0*/  IMAD.SHL.U32 R16, R205, 0x4, RZ ;  /* 0x00000004cd107824 */ /* 0x002fc400078e00ff */
[----:B------:R-:W-:Y:S04]  /*cbb0*/  STL [R1+0x470], R17 ;  /* 0x0004701101007387 */ /* 0x000fe80000100800 */
[----:B------:R-:W4:Y:S04]  /*cbc0*/  LDL.LU R225, [R1+0x7a4] ;  /* 0x0007a40001e17983 */ /* 0x000f280000300800 */
[----:B------:R1:W-:Y:S04]  /*cbd0*/  STL [R1+0x46c], R16 ;  /* 0x00046c1001007387 */ /* 0x0003e80000100800 */
[----:B------:R3:W-:Y:S01]  /*cbe0*/  STL [R1+0x468], R18 ;  /* 0x0004681201007387 */ /* 0x0007e20000100800 */
[----:B-1----:R-:W-:Y:S01]  /*cbf0*/  IMAD.SHL.U32 R16, R206, 0x4, RZ ;  /* 0x00000004ce107824 */ /* 0x002fe200078e00ff */
[----:B--2---:R-:W-:-:S02]  /*cc00*/  SHF.L.U64.HI R17, R207, 0x2, R226 ;  /* 0x00000002cf117819 */ /* 0x004fc400000102e2 */
[----:B------:R-:W2:Y:S04]  /*cc10*/  LDL.LU R226, [R1+0x7a0] ;  /* 0x0007a00001e27983 */ /* 0x000ea80000300800 */
[----:B------:R1:W-:Y:S04]  /*cc20*/  STL [R1+0x464], R16 ;  /* 0x0004641001007387 */ /* 0x0003e80000100800 */
[----:B------:R4:W-:Y:S01]  /*cc30*/  STL [R1+0x460], R17 ;  /* 0x0004601101007387 */ /* 0x0009e20000100800 */
[----:B---3--:R-:W-:-:S03]  /*cc40*/  SHF.L.U64.HI R18, R224, 0x2, R227 ;  /* 0x00000002e0127819 */ /* 0x008fc600000102e3 */
[----:B------:R-:W3:Y:S01]  /*cc50*/  LDL.LU R227, [R1+0x79c] ;  /* 0x00079c0001e37983 */ /* 0x000ee20000300800 */
[----:B-1----:R-:W-:-:S05]  /*cc60*/  IMAD.SHL.U32 R16, R207, 0x4, RZ ;  /* 0x00000004cf107824 */ /* 0x002fca00078e00ff */
[----:B------:R1:W-:Y:S01]  /*cc70*/  STL [R1+0x45c], R16 ;  /* 0x00045c1001007387 */ /* 0x0003e20000100800 */
[----:B----4-:R-:W-:-:S03]  /*cc80*/  SHF.L.U64.HI R17, R225, 0x2, R244 ;  /* 0x00000002e1117819 */ /* 0x010fc600000102f4 */
[----:B------:R-:W-:Y:S04]  /*cc90*/  STL [R1+0x458], R18 ;  /* 0x0004581201007387 */ /* 0x000fe80000100800 */
[----:B------:R-:W4:Y:S01]  /*cca0*/  LDL.LU R244, [R1+0x798] ;  /* 0x0007980001f47983 */ /* 0x000f220000300800 */
        /* <DEDUP_REMOVED lines=8> */
[----:B---3--:R-:W-:-:S03]  /*cd30*/  SHF.L.U64.HI R17, R227, 0x2, R247 ;  /* 0x00000002e3117819 */ /* 0x008fc600000102f7 */
[----:B------:R-:W3:Y:S01]  /*cd40*/  LDL.LU R247, [R1+0x790] ;  /* 0x0007900001f77983 */ /* 0x000ee20000300800 */
[----:B-1----:R-:W-:-:S05]  /*cd50*/  IMAD.SHL.U32 R16, R226, 0x4, RZ ;  /* 0x00000004e2107824 */ /* 0x002fca00078e00ff */
[----:B------:R1:W-:Y:S01]  /*cd60*/  STL [R1+0x444], R16 ;  /* 0x0004441001007387 */ /* 0x0003e20000100800 */
[C---:B----4-:R-:W-:Y:S01]  /*cd70*/  SHF.L.U64.HI R15, R244.reuse, 0x2, R15 ;  /* 0x00000002f40f7819 */ /* 0x050fe2000001020f */
[----:B-1----:R-:W-:Y:S02]  /*cd80*/  IMAD.SHL.U32 R16, R227, 0x4, RZ ;  /* 0x00000004e3107824 */ /* 0x002fe400078e00ff */
[----:B------:R1:W-:Y:S04]  /*cd90*/  STL [R1+0x440], R17 ;  /* 0x0004401101007387 */ /* 0x0003e80000100800 */
[----:B------:R2:W-:Y:S04]  /*cda0*/  STL [R1+0x43c], R16 ;  /* 0x00043c1001007387 */ /* 0x0005e80000100800 */
[----:B------:R4:W-:Y:S01]  /*cdb0*/  STL [R1+0x438], R15 ;  /* 0x0004380f01007387 */ /* 0x0009e20000100800 */
[----:B-1----:R-:W-:-:S05]  /*cdc0*/  IMAD.SHL.U32 R17, R244, 0x4, RZ ;  /* 0x00000004f4117824 */ /* 0x002fca00078e00ff */
[----:B------:R-:W-:Y:S01]  /*cdd0*/  STL [R1+0x434], R17 ;  /* 0x0004341101007387 */ /* 0x000fe20000100800 */
[C---:B------:R-:W-:Y:S01]  /*cde0*/  SHF.L.U64.HI R6, R5.reuse, 0x2, R6 ;  /* 0x0000000205067819 */ /* 0x040fe20000010206 */
[----:B------:R-:W-:Y:S01]  /*cdf0*/  IMAD.SHL.U32 R5, R5, 0x4, RZ ;  /* 0x0000000405057824 */ /* 0x000fe200078e00ff */
[C---:B--2---:R-:W-:Y:S01]  /*ce00*/  SHF.L.U64.HI R16, R245.reuse, 0x2, R14 ;  /* 0x00000002f5107819 */ /* 0x044fe2000001020e */
[----:B----4-:R-:W-:Y:S01]  /*ce10*/  IMAD.SHL.U32 R15, R245, 0x4, RZ ;  /* 0x00000004f50f7824 */ /* 0x010fe200078e00ff */
[C---:B------:R-:W-:Y:S01]  /*ce20*/  SHF.L.U64.HI R14, R246.reuse, 0x2, R13 ;  /* 0x00000002f60e7819 */ /* 0x040fe2000001020d */
[----:B------:R-:W-:Y:S02]  /*ce30*/  IMAD.SHL.U32 R13, R246, 0x4, RZ ;  /* 0x00000004f60d7824 */ /* 0x000fe400078e00ff */
[----:B------:R-:W-:Y:S04]  /*ce40*/  STL [R1+0x430], R16 ;  /* 0x0004301001007387 */ /* 0x000fe80000100800 */
[----:B------:R-:W-:Y:S04]  /*ce50*/  STL [R1+0x42c], R15 ;  /* 0x00042c0f01007387 */ /* 0x000fe80000100800 */
[----:B------:R1:W-:Y:S04]  /*ce60*/  STL [R1+0x428], R14 ;  /* 0x0004280e01007387 */ /* 0x0003e80000100800 */
[----:B------:R2:W-:Y:S01]  /*ce70*/  STL [R1+0x424], R13 ;  /* 0x0004240d01007387 */ /* 0x0005e20000100800 */
[C---:B---3--:R-:W-:Y:S01]  /*ce80*/  SHF.L.U64.HI R12, R247.reuse, 0x2, R12 ;  /* 0x00000002f70c7819 */ /* 0x048fe2000001020c */
[----:B-1----:R-:W-:Y:S01]  /*ce90*/  IMAD.SHL.U32 R14, R247, 0x4, RZ ;  /* 0x00000004f70e7824 */ /* 0x002fe200078e00ff */
[----:B--2---:R-:W-:-:S03]  /*cea0*/  SHF.L.U64.HI R13, R10, 0x2, R11 ;  /* 0x000000020a0d7819 */ /* 0x004fc6000001020b */
[----:B------:R1:W-:Y:S01]  /*ceb0*/  STL [R1+0x420], R12 ;  /* 0x0004200c01007387 */ /* 0x0003e20000100800 */
[----:B------:R-:W-:Y:S02]  /*cec0*/  SHF.L.U64.HI R11, R8, 0x2, R9 ;  /* 0x00000002080b7819 */ /* 0x000fe40000010209 */
[----:B------:R-:W-:Y:S01]  /*ced0*/  SHF.L.U64.HI R9, R4, 0x2, R7 ;  /* 0x0000000204097819 */ /* 0x000fe20000010207 */
[----:B------:R2:W-:Y:S01]  /*cee0*/  STL [R1+0x41c], R14 ;  /* 0x00041c0e01007387 */ /* 0x0005e20000100800 */
[----:B-1----:R-:W-:Y:S02]  /*cef0*/  IMAD.SHL.U32 R12, R10, 0x4, RZ ;  /* 0x000000040a0c7824 */ /* 0x002fe400078e00ff */
[----:B------:R-:W-:Y:S01]  /*cf00*/  IMAD.SHL.U32 R10, R8, 0x4, RZ ;  /* 0x00000004080a7824 */ /* 0x000fe200078e00ff */
[----:B------:R1:W-:Y:S04]  /*cf10*/  STL [R1+0x418], R13 ;  /* 0x0004180d01007387 */ /* 0x0003e80000100800 */
[----:B------:R3:W-:Y:S01]  /*cf20*/  STL [R1+0x414], R12 ;  /* 0x0004140c01007387 */ /* 0x0007e20000100800 */
[----:B------:R-:W-:-:S03]  /*cf30*/  IMAD.SHL.U32 R8, R4, 0x4, RZ ;  /* 0x0000000404087824 */ /* 0x000fc600078e00ff */
[----:B------:R2:W-:Y:S04]  /*cf40*/  STL [R1+0x410], R11 ;  /* 0x0004100b01007387 */ /* 0x0005e80000100800 */
[----:B------:R1:W-:Y:S04]  /*cf50*/  STL [R1+0x40c], R10 ;  /* 0x00040c0a01007387 */ /* 0x0003e80000100800 */
[----:B------:R-:W4:Y:S04]  /*cf60*/  LDL.LU R7, [R1+0x370] ;  /* 0x0003700001077983 */ /* 0x000f280000300800 */
        /* <DEDUP_REMOVED lines=24> */
[----:B--2---:R-:W2:Y:S04]  /*d0f0*/  LDL.LU R14, [R1+0xb4] ;  /* 0x0000b400010e7983 */ /* 0x004ea80000300800 */
[----:B-1----:R-:W2:Y:S04]  /*d100*/  LDL.LU R13, [R1+0x39c] ;  /* 0x00039c00010d7983 */ /* 0x002ea80000300800 */
[----:B---3--:R-:W3:Y:S04]  /*d110*/  LDL.LU R12, [R1+0xb8] ;  /* 0x0000b800010c7983 */ /* 0x008ee80000300800 */
[----:B------:R-:W3:Y:S04]  /*d120*/  LDL R11, [R1+0x600] ;  /* 0x00060000010b7983 */ /* 0x000ee80000100800 */
[----:B------:R-:W3:Y:S04]  /*d130*/  LDL.LU R10, [R1+0xbc] ;  /* 0x0000bc00010a7983 */ /* 0x000ee80000300800 */
[----:B------:R-:W3:Y:S04]  /*d140*/  LDL R9, [R1+0x604] ;  /* 0x0006040001097983 */ /* 0x000ee80000100800 */
[----:B------:R-:W3:Y:S04]  /*d150*/  LDL.LU R8, [R1+0xc0] ;  /* 0x0000c00001087983 */ /* 0x000ee80000300800 */
[----:B------:R-:W3:Y:S04]  /*d160*/  LDL R6, [R1+0x70c] ;  /* 0x00070c0001067983 */ /* 0x000ee80000100800 */
[----:B------:R-:W3:Y:S01]  /*d170*/  LDL.LU R5, [R1+0xc4] ;  /* 0x0000c40001057983 */ /* 0x000ee20000300800 */
[C---:B----4-:R-:W-:Y:S01]  /*d180*/  SHF.L.U64.HI R159, R4.reuse, 0x2, R7 ;  /* 0x00000002049f7819 */ /* 0x050fe20000010207 */
[----:B------:R-:W-:-:S02]  /*d190*/  IMAD.SHL.U32 R158, R4, 0x4, RZ ;  /* 0x00000004049e7824 */ /* 0x000fc400078e00ff */
[----:B------:R-:W4:Y:S04]  /*d1a0*/  LDL R7, [R1+0x710] ;  /* 0x0007100001077983 */ /* 0x000f280000100800 */
[----:B------:R1:W-:Y:S04]  /*d1b0*/  STL [R1+0x3f8], R159 ;  /* 0x0003f89f01007387 */ /* 0x0003e80000100800 */
[----:B------:R-:W4:Y:S04]  /*d1c0*/  LDL.LU R4, [R1+0xc8] ;  /* 0x0000c80001047983 */ /* 0x000f280000300800 */
[----:B------:R1:W-:Y:S02]  /*d1d0*/  STL [R1+0x3f4], R158 ;  /* 0x0003f49e01007387 */ /* 0x0003e40000100800 */
[C---:B-1----:R-:W-:Y:S01]  /*d1e0*/  SHF.L.U64.HI R159, R156.reuse, 0x2, R157 ;  /* 0x000000029c9f7819 */ /* 0x042fe2000001029d */
[----:B------:R-:W-:-:S04]  /*d1f0*/  IMAD.SHL.U32 R158, R156, 0x4, RZ ;  /* 0x000000049c9e7824 */ /* 0x000fc800078e00ff */
[----:B------:R-:W-:Y:S01]  /*d200*/  STL [R1+0x3f0], R159 ;  /* 0x0003f09f01007387 */ /* 0x000fe20000100800 */
[C---:B------:R-:W-:Y:S01]  /*d210*/  SHF.L.U64.HI R157, R154.reuse, 0x2, R155 ;  /* 0x000000029a9d7819 */ /* 0x040fe2000001029b */
[----:B------:R-:W-:Y:S02]  /*d220*/  IMAD.SHL.U32 R156, R154, 0x4, RZ ;  /* 0x000000049a9c7824 */ /* 0x000fe400078e00ff */
[----:B------:R-:W-:Y:S01]  /*d230*/  STL [R1+0x3ec], R158 ;  /* 0x0003ec9e01007387 */ /* 0x000fe20000100800 */
[C---:B------:R-:W-:Y:S01]  /*d240*/  SHF.L.U64.HI R155, R152.reuse, 0x2, R153 ;  /* 0x00000002989b7819 */ /* 0x040fe20000010299 */
[----:B------:R-:W-:Y:S02]  /*d250*/  IMAD.SHL.U32 R154, R152, 0x4, RZ ;  /* 0x00000004989a7824 */ /* 0x000fe400078e00ff */
[----:B------:R1:W-:Y:S04]  /*d260*/  STL [R1+0x3e8], R157 ;  /* 0x0003e89d01007387 */ /* 0x0003e80000100800 */
[----:B------:R1:W-:Y:S01]  /*d270*/  STL [R1+0x3e4], R156 ;  /* 0x0003e49c01007387 */ /* 0x0003e20000100800 */
[C---:B------:R-:W-:Y:S01]  /*d280*/  SHF.L.U64.HI R153, R150.reuse, 0x2, R151 ;  /* 0x0000000296997819 */ /* 0x040fe20000010297 */
[----:B------:R-:W-:-:S02]  /*d290*/  IMAD.SHL.U32 R152, R150, 0x4, RZ ;  /* 0x0000000496987824 */ /* 0x000fc400078e00ff */
[----:B------:R1:W-:Y:S04]  /*d2a0*/  STL [R1+0x3e0], R155 ;  /* 0x0003e09b01007387 */ /* 0x0003e80000100800 */
[----:B------:R1:W-:Y:S01]  /*d2b0*/  STL [R1+0x3d8], R154 ;  /* 0x0003d89a01007387 */ /* 0x0003e20000100800 */
        /* <DEDUP_REMOVED lines=20> */
[C---:B--2---:R-:W-:Y:S01]  /*d400*/  SHF.L.U64.HI R17, R14.reuse, 0x2, R15 ;  /* 0x000000020e117819 */ /* 0x044fe2000001020f */
[----:B------:R-:W-:-:S02]  /*d410*/  IMAD.SHL.U32 R16, R14, 0x4, RZ ;  /* 0x000000040e107824 */ /* 0x000fc400078e00ff */
[----:B------:R2:W-:Y:S04]  /*d420*/  STL [R1+0x3ac], R19 ;  /* 0x0003ac1301007387 */ /* 0x0005e80000100800 */
[----:B------:R1:W-:Y:S01]  /*d430*/  STL [R1+0x3a8], R18 ;  /* 0x0003a81201007387 */ /* 0x0003e20000100800 */
[C---:B---3--:R-:W-:Y:S01]  /*d440*/  SHF.L.U64.HI R15, R12.reuse, 0x2, R13 ;  /* 0x000000020c0f7819 */ /* 0x048fe2000001020d */
        /* <DEDUP_REMOVED lines=11> */
[----:B------:R-:W-:-:S03]  /*d500*/  SHF.L.U64.HI R9, R5, 0x2, R6 ;  /* 0x0000000205097819 */ /* 0x000fc60000010206 */
[----:B------:R1:W-:Y:S01]  /*d510*/  STL [R1+0x38c], R11 ;  /* 0x00038c0b01007387 */ /* 0x0003e20000100800 */
[----:B------:R-:W-:-:S03]  /*d520*/  IMAD.SHL.U32 R8, R5, 0x4, RZ ;  /* 0x0000000405087824 */ /* 0x000fc600078e00ff */
[----:B------:R1:W-:Y:S04]  /*d530*/  STL [R1+0x388], R10 ;  /* 0x0003880a01007387 */ /* 0x0003e80000100800 */
[----:B------:R-:W3:Y:S04]  /*d540*/  LDL R6, [R1+0x714] ;  /* 0x0007140001067983 */ /* 0x000ee80000100800 */
[----:B------:R1:W-:Y:S04]  /*d550*/  STL [R1+0x384], R9 ;  /* 0x0003840901007387 */ /* 0x0003e80000100800 */
[----:B------:R-:W3:Y:S04]  /*d560*/  LDL.LU R5, [R1+0xcc] ;  /* 0x0000cc0001057983 */ /* 0x000ee80000300800 */
[----:B------:R2:W-:Y:S04]  /*d570*/  STL [R1+0x380], R8 ;  /* 0x0003800801007387 */ /* 0x0005e80000100800 */
[----:B-1----:R-:W3:Y:S01]  /*d580*/  LDL.LU R157, [R1+0x718] ;  /* 0x00071800019d7983 */ /* 0x002ee20000300800 */
[C---:B----4-:R-:W-:Y:S01]  /*d590*/  SHF.L.U64.HI R7, R4.reuse, 0x2, R7 ;  /* 0x0000000204077819 */ /* 0x050fe20000010207 */
[----:B------:R-:W-:-:S04]  /*d5a0*/  IMAD.SHL.U32 R4, R4, 0x4, RZ ;  /* 0x0000000404047824 */ /* 0x000fc800078e00ff */
[----:B------:R-:W-:Y:S04]  /*d5b0*/  STL [R1+0x37c], R7 ;  /* 0x00037c0701007387 */ /* 0x000fe80000100800 */
        /* <DEDUP_REMOVED lines=15> */
[----:B------:R-:W2:Y:S04]  /*d6b0*/  LDL.LU R18, [R1+0x10c] ;  /* 0x00010c0001127983 */ /* 0x000ea80000300800 */
[----:B---3--:R-:W3:Y:S04]  /*d6c0*/  LDL.LU R17, [R1+0x738] ;  /* 0x0007380001117983 */ /* 0x008ee80000300800 */
[----:B------:R-:W3:Y:S04]  /*d6d0*/  LDL.LU R16, [R1+0x110] ;  /* 0x0001100001107983 */ /* 0x000ee80000300800 */
        /* <DEDUP_REMOVED lines=8> */
[----:B-1----:R-:W3:Y:S04]  /*d760*/  LDL.LU R4, [R1+0x74c] ;  /* 0x00074c0001047983 */ /* 0x002ee80000300800 */
[----:B------:R-:W3:Y:S01]  /*d770*/  LDL.LU R7, [R1+0x124] ;  /* 0x0001240001077983 */ /* 0x000ee20000300800 */
[C---:B------:R-:W-:Y:S01]  /*d780*/  SHF.L.U64.HI R6, R5.reuse, 0x2, R6 ;  /* 0x0000000205067819 */ /* 0x040fe20000010206 */
[----:B------:R-:W-:-:S02]  /*d790*/  IMAD.SHL.U32 R158, R5, 0x4, RZ ;  /* 0x00000004059e7824 */ /* 0x000fc400078e00ff */
[----:B------:R-:W3:Y:S04]  /*d7a0*/  LDL.LU R5, [R1+0x750] ;  /* 0x0007500001057983 */ /* 0x000ee80000300800 */
[----:B------:R1:W-:Y:S04]  /*d7b0*/  STL [R1+0x374], R6 ;  /* 0x0003740601007387 */ /* 0x0003e80000100800 */
[----:B-1----:R-:W3:Y:S04]  /*d7c0*/  LDL.LU R6, [R1+0x128] ;  /* 0x0001280001067983 */ /* 0x002ee80000300800 */
[----:B------:R4:W-:Y:S02]  /*d7d0*/  STL [R1+0x370], R158 ;  /* 0x0003709e01007387 */ /* 0x0009e40000100800 */
[C---:B----4-:R-:W-:Y:S01]  /*d7e0*/  SHF.L.U64.HI R158, R156.reuse, 0x2, R157 ;  /* 0x000000029c9e7819 */ /* 0x050fe2000001029d */
[----:B------:R-:W-:-:S04]  /*d7f0*/  IMAD.SHL.U32 R157, R156, 0x4, RZ ;  /* 0x000000049c9d7824 */ /* 0x000fc800078e00ff */
[----:B------:R-:W-:Y:S01]  /*d800*/  STL [R1+0x36c], R158 ;  /* 0x00036c9e01007387 */ /* 0x000fe20000100800 */
[C---:B------:R-:W-:Y:S01]  /*d810*/  SHF.L.U64.HI R156, R154.reuse, 0x2, R155 ;  /* 0x000000029a9c7819 */ /* 0x040fe2000001029b */
[----:B------:R-:W-:Y:S02]  /*d820*/  IMAD.SHL.U32 R155, R154, 0x4, RZ ;  /* 0x000000049a9b7824 */ /* 0x000fe400078e00ff */
[----:B------:R1:W-:Y:S01]  /*d830*/  STL [R1+0x368], R157 ;  /* 0x0003689d01007387 */ /* 0x0003e20000100800 */
[C---:B------:R-:W-:Y:S01]  /*d840*/  SHF.L.U64.HI R154, R152.reuse, 0x2, R153 ;  /* 0x00000002989a7819 */ /* 0x040fe20000010299 */
[----:B------:R-:W-:Y:S02]  /*d850*/  IMAD.SHL.U32 R153, R152, 0x4, RZ ;  /* 0x0000000498997824 */ /* 0x000fe400078e00ff */
[----:B------:R-:W-:Y:S04]  /*d860*/  STL [R1+0x364], R156 ;  /* 0x0003649c01007387 */ /* 0x000fe80000100800 */
[----:B------:R-:W-:Y:S01]  /*d870*/  STL [R1+0x360], R155 ;  /* 0x0003609b01007387 */ /* 0x000fe20000100800 */
[C---:B------:R-:W-:Y:S01]  /*d880*/  SHF.L.U64.HI R152, R150.reuse, 0x2, R151 ;  /* 0x0000000296987819 */ /* 0x040fe20000010297 */
[----:B------:R-:W-:-:S02]  /*d890*/  IMAD.SHL.U32 R151, R150, 0x4, RZ ;  /* 0x0000000496977824 */ /* 0x000fc400078e00ff */
[----:B------:R-:W-:Y:S04]  /*d8a0*/  STL [R1+0x35c], R154 ;  /* 0x00035c9a01007387 */ /* 0x000fe80000100800 */
[----:B------:R-:W-:Y:S01]  /*d8b0*/  STL [R1+0x358], R153 ;  /* 0x0003589901007387 */ /* 0x000fe20000100800 */
        /* <DEDUP_REMOVED lines=12> */
[C---:B--2---:R-:W-:Y:S01]  /*d980*/  SHF.L.U64.HI R144, R18.reuse, 0x2, R19 ;  /* 0x0000000212907819 */ /* 0x044fe20000010213 */
[----:B------:R-:W-:-:S02]  /*d990*/  IMAD.SHL.U32 R19, R18, 0x4, RZ ;  /* 0x0000000412137824 */ /* 0x000fc400078e00ff */
[----:B------:R-:W-:Y:S04]  /*d9a0*/  STL [R1+0x33c], R146 ;  /* 0x00033c9201007387 */ /* 0x000fe80000100800 */
[----:B------:R-:W-:Y:S01]  /*d9b0*/  STL [R1+0x338], R145 ;  /* 0x0003389101007387 */ /* 0x000fe20000100800 */
[C---:B---3--:R-:W-:Y:S01]  /*d9c0*/  SHF.L.U64.HI R18, R16.reuse, 0x2, R17 ;  /* 0x0000000210127819 */ /* 0x048fe20000010211 */
        /* <DEDUP_REMOVED lines=15> */
[C---:B------:R-:W-:Y:S02]  /*dac0*/  SHF.L.U64.HI R10, R8.reuse, 0x2, R9 ;  /* 0x00000002080a7819 */ /* 0x040fe40000010209 */
[----:B------:R-:W-:Y:S01]  /*dad0*/  SHF.L.U32 R9, R8, 0x2, RZ ;  /* 0x0000000208097819 */ /* 0x000fe200000006ff */
[----:B------:R-:W-:Y:S04]  /*dae0*/  STL [R1+0x314], R12 ;  /* 0x0003140c01007387 */ /* 0x000fe80000100800 */
[----:B------:R-:W-:Y:S01]  /*daf0*/  STL [R1+0x310], R11 ;  /* 0x0003100b01007387 */ /* 0x000fe20000100800 */
[----:B------:R-:W-:-:S03]  /*db00*/  SHF.L.U64.HI R8, R7, 0x2, R4 ;  /* 0x0000000207087819 */ /* 0x000fc60000010204 */
[----:B------:R-:W-:Y:S04]  /*db10*/  STL [R1+0x30c], R10 ;  /* 0x00030c0a01007387 */ /* 0x000fe80000100800 */
[----:B------:R-:W2:Y:S04]  /*db20*/  LDL.LU R4, [R1+0x754] ;  /* 0x0007540001047983 */ /* 0x000ea80000300800 */
[----:B------:R-:W-:Y:S04]  /*db30*/  STL [R1+0x308], R9 ;  /* 0x0003080901007387 */ /* 0x000fe80000100800 */
[----:B-1----:R-:W2:Y:S04]  /*db40*/  LDL.LU R157, [R1+0x12c] ;  /* 0x00012c00019d7983 */ /* 0x002ea80000300800 */
[----:B------:R1:W-:Y:S02]  /*db50*/  STL [R1+0x304], R8 ;  /* 0x0003040801007387 */ /* 0x0003e40000100800 */
[----:B-1----:R-:W-:Y:S01]  /*db60*/  IMAD.SHL.U32 R8, R7, 0x4, RZ ;  /* 0x0000000407087824 */ /* 0x002fe200078e00ff */
[----:B------:R-:W-:-:S02]  /*db70*/  SHF.L.U64.HI R7, R6, 0x2, R5 ;  /* 0x0000000206077819 */ /* 0x000fc40000010205 */
[----:B------:R-:W3:Y:S04]  /*db80*/  LDL.LU R5, [R1+0x758] ;  /* 0x0007580001057983 */ /* 0x000ee80000300800 */
[----:B------:R1:W-:Y:S04]  /*db90*/  STL [R1+0x300], R8 ;  /* 0x0003000801007387 */ /* 0x0003e80000100800 */
[----:B------:R-:W3:Y:S01]  /*dba0*/  LDL.LU R156, [R1+0x130] ;  /* 0x00013000019c7983 */ /* 0x000ee20000300800 */
[----:B------:R-:W-:-:S03]  /*dbb0*/  IMAD.SHL.U32 R6, R6, 0x4, RZ ;  /* 0x0000000406067824 */ /* 0x000fc600078e00ff */
[----:B------:R4:W-:Y:S04]  /*dbc0*/  STL [R1+0x2fc], R7 ;  /* 0x0002fc0701007387 */ /* 0x0009e80000100800 */
[----:B------:R-:W3:Y:S04]  /*dbd0*/  LDL.LU R155, [R1+0x75c] ;  /* 0x00075c00019b7983 */ /* 0x000ee80000300800 */
[----:B------:R-:W3:Y:S04]  /*dbe0*/  LDL.LU R154, [R1+0x134] ;  /* 0x00013400019a7983 */ /* 0x000ee80000300800 */
[----:B------:R1:W-:Y:S04]  /*dbf0*/  STL [R1+0x2f8], R6 ;  /* 0x0002f80601007387 */ /* 0x0003e80000100800 */
        /* <DEDUP_REMOVED lines=21> */
[----:B----4-:R-:W4:Y:S04]  /*dd50*/  LDL.LU R7, [R1+0x180] ;  /* 0x0001800001077983 */ /* 0x010f280000300800 */
[----:B------:R-:W4:Y:S04]  /*dd60*/  LDL.LU R9, [R1+0x188] ;  /* 0x0001880001097983 */ /* 0x000f280000300800 */
[----:B------:R-:W4:Y:S01]  /*dd70*/  LDL.LU R6, [R1+0x84] ;  /* 0x0000840001067983 */ /* 0x000f220000300800 */
[----:B--2---:R-:W-:-:S03]  /*dd80*/  SHF.L.U64.HI R158, R157, 0x2, R4 ;  /* 0x000000029d9e7819 */ /* 0x004fc60000010204 */
[----:B------:R-:W2:Y:S04]  /*dd90*/  LDL.LU R4, [R1+0x184] ;  /* 0x0001840001047983 */ /* 0x000ea80000300800 */
[----:B------:R1:W-:Y:S02]  /*dda0*/  STL [R1+0x2f4], R158 ;  /* 0x0002f49e01007387 */ /* 0x0003e40000100800 */
[----:B-1----:R-:W-:Y:S01]  /*ddb0*/  IMAD.SHL.U32 R158, R157, 0x4, RZ ;  /* 0x000000049d9e7824 */ /* 0x002fe200078e00ff */
[C---:B---3--:R-:W-:Y:S02]  /*ddc0*/  SHF.L.U64.HI R157, R156.reuse, 0x2, R5 ;  /* 0x000000029c9d7819 */ /* 0x048fe40000010205 */
[----:B------:R-:W3:Y:S01]  /*ddd0*/  LDL.LU R5, [R1+0x78c] ;  /* 0x00078c0001057983 */ /* 0x000ee20000300800 */
[----:B------:R-:W-:-:S03]  /*dde0*/  IMAD.SHL.U32 R156, R156, 0x4, RZ ;  /* 0x000000049c9c7824 */ /* 0x000fc600078e00ff */
        /* <DEDUP_REMOVED lines=45> */
[C---:B----4-:R-:W-:Y:S01]  /*e0c0*/  SHF.L.U64.HI R8, R7.reuse, 0x2, R8 ;  /* 0x0000000207087819 */ /* 0x050fe20000010208 */
[----:B------:R-:W-:-:S02]  /*e0d0*/  IMAD.SHL.U32 R7, R7, 0x4, RZ ;  /* 0x0000000407077824 */ /* 0x000fc400078e00ff */
[----:B------:R-:W-:Y:S04]  /*e0e0*/  STL [R1+0x294], R11 ;  /* 0x0002940b01007387 */ /* 0x000fe80000100800 */
[----:B------:R1:W-:Y:S04]  /*e0f0*/  STL [R1+0x290], R10 ;  /* 0x0002900a01007387 */ /* 0x0003e80000100800 */
[----:B------:R4:W-:Y:S04]  /*e100*/  STL [R1+0x28c], R8 ;  /* 0x00028c0801007387 */ /* 0x0009e80000100800 */
[----:B------:R2:W-:Y:S01]  /*e110*/  STL [R1+0x288], R7 ;  /* 0x0002880701007387 */ /* 0x0005e20000100800 */
[----:B-1----:R-:W-:-:S02]  /*e120*/  IMAD.MOV.U32 R10, RZ, RZ, 0x1f ;  /* 0x0000001fff0a7424 */ /* 0x002fc400078e00ff */
[----:B----4-:R-:W-:-:S03]  /*e130*/  IMAD.MOV.U32 R8, RZ, RZ, c[0x0][0x18c] ;  /* 0x00006300ff087624 */ /* 0x010fc600078e00ff */
[----:B------:R-:W-:Y:S01]  /*e140*/  IADD3 R10, R10, c[0x0][0x180], RZ ;  /* 0x000060000a0a7a10 */ /* 0x000fe20007ffe0ff */
[----:B------:R-:W-:-:S05]  /*e150*/  IMAD.SHL.U32 R8, R8, 0x20, RZ ;  /* 0x0000002008087824 */ /* 0x000fca00078e00ff */
[----:B------:R-:W-:Y:S02]  /*e160*/  SHF.R.S32.HI R8, RZ, 0x1f, R8 ;  /* 0x0000001fff087819 */ /* 0x000fe40000011408 */
[C---:B--2---:R-:W-:Y:S01]  /*e170*/  SHF.L.U64.HI R7, R4.reuse, 0x2, R6 ;  /* 0x0000000204077819 */ /* 0x044fe20000010206 */
[----:B------:R-:W-:-:S04]  /*e180*/  IMAD.SHL.U32 R4, R4, 0x4, RZ ;  /* 0x0000000404047824 */ /* 0x000fc800078e00ff */
[----:B------:R-:W-:Y:S01]  /*e190*/  STL [R1+0x284], R7 ;  /* 0x0002840701007387 */ /* 0x000fe20000100800 */
[----:B------:R-:W-:-:S03]  /*e1a0*/  IMAD.MOV.U32 R6, RZ, RZ, c[0x0][0x188] ;  /* 0x00006200ff067624 */ /* 0x000fc600078e00ff */
[----:B------:R1:W-:Y:S02]  /*e1b0*/  STL [R1+0x280], R4 ;  /* 0x0002800401007387 */ /* 0x0003e40000100800 */
[C---:B-1----:R-:W-:Y:S01]  /*e1c0*/  IMAD.SHL.U32 R4, R6.reuse, 0x20, RZ ;  /* 0x0000002006047824 */ /* 0x042fe200078e00ff */
[----:B---3--:R-:W-:Y:S01]  /*e1d0*/  SHF.L.U64.HI R7, R9, 0x2, R5 ;  /* 0x0000000209077819 */ /* 0x008fe20000010205 */
[----:B------:R-:W-:Y:S01]  /*e1e0*/  IMAD.SHL.U32 R6, R6, 0x20, RZ ;  /* 0x0000002006067824 */ /* 0x000fe200078e00ff */
[----:B------:R-:W-:-:S03]  /*e1f0*/  SHF.R.S32.HI R5, RZ, 0x1f, R10 ;  /* 0x0000001fff057819 */ /* 0x000fc6000001140a */
[----:B------:R1:W-:Y:S01]  /*e200*/  STL [R1+0x27c], R7 ;  /* 0x00027c0701007387 */ /* 0x0003e20000100800 */
[----:B------:R-:W-:Y:S01]  /*e210*/  IMAD.SHL.U32 R9, R9, 0x4, RZ ;  /* 0x0000000409097824 */ /* 0x000fe200078e00ff */
[----:B------:R-:W-:Y:S02]  /*e220*/  SHF.R.S32.HI R6, RZ, 0x1f, R6 ;  /* 0x0000001fff067819 */ /* 0x000fe40000011406 */
[----:B------:R-:W-:Y:S01]  /*e230*/  LEA.HI R5, R5, R10, RZ, 0x5 ;  /* 0x0000000a05057211 */ /* 0x000fe200078f28ff */
[----:B-1----:R-:W-:-:S04]  /*e240*/  IMAD.MOV.U32 R7, RZ, RZ, c[0x0][0x18c] ;  /* 0x00006300ff077624 */ /* 0x002fc800078e00ff */
[----:B------:R-:W-:Y:S01]  /*e250*/  IMAD.SHL.U32 R7, R7, 0x20, RZ ;  /* 0x0000002007077824 */ /* 0x000fe200078e00ff */
[----:B------:R1:W-:Y:S04]  /*e260*/  STL [R1+0x278], R9 ;  /* 0x0002780901007387 */ /* 0x0003e80000100800 */
[----:B------:R-:W-:Y:S02]  /*e270*/  SHF.L.U64.HI R8, R7, 0x2, R8 ;  /* 0x0000000207087819 */ /* 0x000fe40000010208 */
[----:B------:R-:W-:Y:S02]  /*e280*/  SHF.L.U64.HI R7, R4, 0x2, R6 ;  /* 0x0000000204077819 */ /* 0x000fe40000010206 */
[----:B------:R-:W-:Y:S01]  /*e290*/  SHF.R.S32.HI R6, RZ, 0x5, R5 ;  /* 0x00000005ff067819 */ /* 0x000fe20000011405 */
[----:B------:R-:W2:Y:S04]  /*e2a0*/  LDL R4, [R1+0x270] ;  /* 0x0002700001047983 */ /* 0x000ea80000100800 */
[----:B------:R-:W3:Y:S01]  /*e2b0*/  LDL R5, [R1+0x274] ;  /* 0x0002740001057983 */ /* 0x000ee20000100800 */
[----:B------:R-:W-:Y:S01]  /*e2c0*/  IADD3 R7, R6, -0x3, RZ ;  /* 0xfffffffd06077810 */ /* 0x000fe20007ffe0ff */
        /* <DEDUP_REMOVED lines=16> */
[----:B--2---:R-:W-:-:S02]  /*e3d0*/  LOP3.LUT R6, R4, 0x20, RZ, 0x3c, !PT ;  /* 0x0000002004067812 */ /* 0x004fc400078e3cff */
[----:B---3--:R-:W-:-:S06]  /*e3e0*/  LOP3.LUT R4, R5, 0x40, RZ, 0x3c, !PT ;  /* 0x0000004005047812 */ /* 0x008fcc00078e3cff */
.L_x_1:
[----:B------:R-:W2:Y:S01]  /*e3f0*/  LDL.LU R4, [R1+0x250] ;  /* 0x0002500001047983 */ /* 0x000ea20000300800 */
[----:B------:R-:W-:-:S04]  /*e400*/  DEPBAR.LE SB0, 0x4 ;  /* 0x000081000000791a */ /* 0x000fc80000000000 */
[----:B------:R-:W1:Y:S04]  /*e410*/  S2R R6, SR_TID.X ;  /* 0x0000000000067919 */ /* 0x000e680000002100 */
[----:B------:R-:W3:Y:S04]  /*e420*/  S2R R5, SR_TID.X ;  /* 0x0000000000057919 */ /* 0x000ee80000002100 */
[----:B------:R-:W4:Y:S04]  /*e430*/  S2R R144, SR_TID.X ;  /* 0x0000000000907919 */ /* 0x000f280000002100 */
[----:B------:R-:W-:Y:S04]  /*e440*/  STL [R1+0x844], R176 ;  /* 0x000844b001007387 */ /* 0x000fe80000100800 */
[----:B------:R-:W-:Y:S04]  /*e450*/  STL [R1+0x840], R177 ;  /* 0x000840b101007387 */ /* 0x000fe80000100800 */
[----:B------:R-:W-:Y:S01]  /*e460*/  STL [R1+0x83c], R178 ;  /* 0x00083cb201007387 */ /* 0x000fe20000100800 */
[----:B-1----:R-:W-:-:S03]  /*e470*/  LOP3.LUT R6, R6, 0x60, RZ, 0xc0, !PT ;  /* 0x0000006006067812 */ /* 0x002fc600078ec0ff */
[----:B------:R-:W-:Y:S01]  /*e480*/  STL [R1+0x838], R179 ;  /* 0x000838b301007387 */ /* 0x000fe20000100800 */
[----:B---3--:R-:W-:-:S03]  /*e490*/  LOP3.LUT R7, R5, 0x1c, RZ, 0xc0, !PT ;  /* 0x0000001c05077812 */ /* 0x008fc600078ec0ff */
[----:B------:R-:W-:Y:S01]  /*e4a0*/  STL [R1+0x79c], R3 ;  /* 0x00079c0301007387 */ /* 0x000fe20000100800 */
[----:B------:R-:W-:Y:S02]  /*e4b0*/  LOP3.LUT R5, R5, 0x3, RZ, 0xc0, !PT ;  /* 0x0000000305057812 */ /* 0x000fe400078ec0ff */
[----:B----4-:R-:W-:Y:S01]  /*e4c0*/  LOP3.LUT R145, R144, 0x1c, RZ, 0xc0, !PT ;  /* 0x0000001c90917812 */ /* 0x010fe200078ec0ff */
[----:B------:R-:W-:Y:S01]  /*e4d0*/  IMAD R7, R6, 0x2, R7 ;  /* 0x0000000206077824 */ /* 0x000fe200078e0207 */
[----:B------:R-:W-:Y:S01]  /*e4e0*/  STL [R1+0x798], R2 ;  /* 0x0007980201007387 */ /* 0x000fe20000100800 */
[----:B------:R-:W-:-:S03]  /*e4f0*/  IMAD R5, R5, 0x820, RZ ;  /* 0x0000082005057824 */ /* 0x000fc600078e02ff */
[----:B------:R-:W1:Y:S02]  /*e500*/  S2R R6, SR_TID.X ;  /* 0x0000000000067919 */ /* 0x000e640000002100 */
[----:B------:R-:W-:Y:S01]  /*e510*/  LOP3.LUT R5, R5, R7, RZ, 0x3c, !PT ;  /* 0x0000000705057212 */ /* 0x000fe200078e3cff */
[----:B------:R-:W-:Y:S01]  /*e520*/  IMAD.SHL.U32 R7, R144, 0x2, RZ ;  /* 0x0000000290077824 */ /* 0x000fe200078e00ff */
[----:B------:R3:W-:Y:S04]  /*e530*/  STL [R1+0x794], R0 ;  /* 0x0007940001007387 */ /* 0x0007e80000100800 */
[----:B------:R-:W-:Y:S01]  /*e540*/  STL [R1+0x790], R252 ;  /* 0x000790fc01007387 */ /* 0x000fe20000100800 */
[----:B-1----:R-:W-:Y:S02]  /*e550*/  LOP3.LUT R146, R6, 0x60, RZ, 0xc0, !PT ;  /* 0x0000006006927812 */ /* 0x002fe400078ec0ff */
[----:B------:R-:W-:-:S02]  /*e560*/  LOP3.LUT R6, R144, 0x7, RZ, 0xc0, !PT ;  /* 0x0000000790067812 */ /* 0x000fc400078ec0ff */
[----:B------:R-:W-:Y:S01]  /*e570*/  LOP3.LUT R144, R144, 0x3, RZ, 0xc0, !PT ;  /* 0x0000000390907812 */ /* 0x000fe200078ec0ff */
[----:B------:R-:W-:Y:S02]  /*e580*/  IMAD R145, R146, 0x2, R145 ;  /* 0x0000000292917824 */ /* 0x000fe400078e0291 */
[----:B------:R-:W-:Y:S02]  /*e590*/  IMAD R6, R6, 0x90, RZ ;  /* 0x0000009006067824 */ /* 0x000fe400078e02ff */
[----:B------:R-:W-:-:S03]  /*e5a0*/  IMAD R144, R144, 0x820, RZ ;  /* 0x0000082090907824 */ /* 0x000fc600078e02ff */
[----:B------:R-:W-:Y:S02]  /*e5b0*/  LOP3.LUT R6, R6, 0x30, R7, 0x78, !PT ;  /* 0x0000003006067812 */ /* 0x000fe400078e7807 */
[----:B------:R-:W-:-:S04]  /*e5c0*/  LOP3.LUT R144, R144, R145, RZ, 0x3c, !PT ;  /* 0x0000009190907212 */ /* 0x000fc800078e3cff */
[----:B------:R-:W-:Y:S01]  /*e5d0*/  LOP3.LUT R144, R144, 0x20, RZ, 0x3c, !PT ;  /* 0x0000002090907812 */ /* 0x000fe200078e3cff */
[----:B------:R-:W-:Y:S01]  /*e5e0*/  BAR.SYNC.DEFER_BLOCKING 0x0 ;  /* 0x0000000000007b1d */ /* 0x000fe20000010000 */
[----:B--2---:R-:W-:-:S04]  /*e5f0*/  IADD3 R4, R4, 0x1, RZ ;  /* 0x0000000104047810 */ /* 0x004fc80007ffe0ff */
[----:B------:R-:W-:-:S04]  /*e600*/  ISETP.GT.AND P0, PT, R4, 0x2, PT ;  /* 0x000000020400780c */ /* 0x000fc80003f04270 */
[----:B---3--:R-:W-:-:S05]  /*e610*/  SEL R0, R4, RZ, !P0 ;  /* 0x000000ff04007207 */ /* 0x008fca0004000000 */
[C---:B------:R-:W-:Y:S01]  /*e620*/  IMAD R5, R0.reuse, 0x10000, R5 ;  /* 0x0001000000057824 */ /* 0x040fe200078e0205 */
[----:B------:R-:W-:Y:S01]  /*e630*/  STL [R1+0x250], R0 ;  /* 0x0002500001007387 */ /* 0x000fe20000100800 */
[C---:B------:R-:W-:Y:S02]  /*e640*/  IMAD R4, R0.reuse, 0x10000, R144 ;  /* 0x0001000000047824 */ /* 0x040fe400078e0290 */
[----:B------:R-:W-:Y:S01]  /*e650*/  IMAD R6, R0, 0x2000, R6 ;  /* 0x0000200000067824 */ /* 0x000fe200078e0206 */
[----:B------:R-:W-:Y:S04]  /*e660*/  LDS R200, [R5+0x200] ;  /* 0x0002000005c87984 */ /* 0x000fe80000000800 */
[----:B------:R-:W-:Y:S04]  /*e670*/  LDS R202, [R5+0x2200] ;  /* 0x0022000005ca7984 */ /* 0x000fe80000000800 */
[----:B------:R-:W-:Y:S04]  /*e680*/  LDS R201, [R4+0x200] ;  /* 0x0002000004c97984 */ /* 0x000fe80000000800 */
[----:B------:R-:W-:Y:S04]  /*e690*/  LDS R203, [R4+0x2200] ;  /* 0x0022000004cb7984 */ /* 0x000fe80000000800 */
[----:B------:R-:W1:Y:S04]  /*e6a0*/  LDSM.16.M88.4 R152, [R6+0x30000] ;  /* 0x030000000698783b */ /* 0x000e680000000200 */
[----:B------:R-:W-:Y:S04]  /*e6b0*/  LDS R196, [R5+0x300] ;  /* 0x0003000005c47984 */ /* 0x000fe80000000800 */
[----:B------:R-:W-:Y:S04]  /*e6c0*/  LDS R198, [R5+0x2300] ;  /* 0x0023000005c67984 */ /* 0x000fe80000000800 */
[----:B------:R-:W-:Y:S04]  /*e6d0*/  LDS R197, [R4+0x300] ;  /* 0x0003000004c57984 */ /* 0x000fe80000000800 */
[----:B------:R-:W2:Y:S04]  /*e6e0*/  LDS R199, [R4+0x2300] ;  /* 0x0023000004c77984 */ /* 0x000ea80000000800 */
[----:B------:R-:W-:Y:S04]  /*e6f0*/  LDS R192, [R5+0x400] ;  /* 0x0004000005c07984 */ /* 0x000fe80000000800 */
[----:B------:R-:W-:Y:S04]  /*e700*/  LDS R194, [R5+0x2400] ;  /* 0x0024000005c27984 */ /* 0x000fe80000000800 */
[----:B------:R-:W-:Y:S04]  /*e710*/  LDS R193, [R4+0x400] ;  /* 0x0004000004c17984 */ /* 0x000fe80000000800 */
[----:B------:R-:W3:Y:S04]  /*e720*/  LDS R195, [R4+0x2400] ;  /* 0x0024000004c37984 */ /* 0x000ee80000000800 */
[----:B------:R-:W-:Y:S04]  /*e730*/  LDS R188, [R5+0x500] ;  /* 0x0005000005bc7984 */ /* 0x000fe80000000800 */
[----:B------:R-:W-:Y:S01]  /*e740*/  LDS R190, [R5+0x2500] ;  /* 0x0025000005be7984 */ /* 0x000fe20000000800 */
[-C--:B-1----:R-:W-:Y:S03]  /*e750*/  HMMA.1688.F32.TF32 R128, R200, R152.reuse, R128 ;  /* 0x00000098c880723c */ /* 0x082fe60000081080 */
[----:B------:R-:W-:Y:S04]  /*e760*/  LDS R189, [R4+0x500] ;  /* 0x0005000004bd7984 */ /* 0x000fe80000000800 */
[----:B------:R-:W-:Y:S04]  /*e770*/  LDS R191, [R4+0x2500] ;  /* 0x0025000004bf7984 */ /* 0x000fe80000000800 */
[----:B------:R-:W-:Y:S04]  /*e780*/  LDS R184, [R5+0x600] ;  /* 0x0006000005b87984 */ /* 0x000fe80000000800 */
[----:B------:R-:W-:Y:S01]  /*e790*/  LDS R186, [R5+0x2600] ;  /* 0x0026000005ba7984 */ /* 0x000fe20000000800 */
[-C--:B--2---:R-:W-:Y:S03]  /*e7a0*/  HMMA.1688.F32.TF32 R112, R196, R152.reuse, R112 ;  /* 0x00000098c470723c */ /* 0x084fe60000081070 */
[----:B------:R-:W-:Y:S04]  /*e7b0*/  LDS R185, [R4+0x600] ;  /* 0x0006000004b97984 */ /* 0x000fe80000000800 */
[----:B------:R-:W-:Y:S04]  /*e7c0*/  LDS R187, [R4+0x2600] ;  /* 0x0026000004bb7984 */ /* 0x000fe80000000800 */
[----:B------:R-:W-:Y:S04]  /*e7d0*/  LDS R180, [R5+0x700] ;  /* 0x0007000005b47984 */ /* 0x000fe80000000800 */
[----:B------:R-:W-:Y:S01]  /*e7e0*/  LDS R182, [R5+0x2700] ;  /* 0x0027000005b67984 */ /* 0x000fe20000000800 */
[----:B---3--:R-:W-:Y:S03]  /*e7f0*/  HMMA.1688.F32.TF32 R88, R192, R152, R88 ;  /* 0x00000098c058723c */ /* 0x008fe60000081058 */
[----:B------:R-:W-:Y:S04]  /*e800*/  LDS R181, [R4+0x700] ;  /* 0x0007000004b57984 */ /* 0x000fe80000000800 */
[----:B------:R-:W1:Y:S01]  /*e810*/  LDS R183, [R4+0x2700] ;  /* 0x0027000004b77984 */ /* 0x000e620000000800 */
[----:B------:R-:W-:-:S02]  /*e820*/  IMAD.MOV.U32 R7, RZ, RZ, R113 ;  /* 0x000000ffff077224 */ /* 0x000fc400078e0071 */
[----:B------:R-:W-:Y:S01]  /*e830*/  IMAD.MOV.U32 R2, RZ, RZ, R114 ;  /* 0x000000ffff027224 */ /* 0x000fe200078e0072 */
[----:B------:R-:W2:Y:S01]  /*e840*/  LDSM.16.M88.4 R148, [R6+0x30400] ;  /* 0x030400000694783b */ /* 0x000ea20000000200 */
[----:B------:R-:W-:-:S03]  /*e850*/  IMAD.MOV.U32 R0, RZ, RZ, R115 ;  /* 0x000000ffff007224 */ /* 0x000fc600078e0073 */
[----:B------:R-:W-:Y:S04]  /*e860*/  STL [R1+0x834], R5 ;  /* 0x0008340501007387 */ /* 0x000fe80000100800 */
[----:B------:R-:W-:Y:S04]  /*e870*/  STL [R1+0x830], R154 ;  /* 0x0008309a01007387 */ /* 0x000fe80000100800 */
[----:B------:R-:W-:Y:S01]  /*e880*/  STL [R1+0x82c], R155 ;  /* 0x00082c9b01007387 */ /* 0x000fe20000100800 */
[----:B------:R-:W-:-:S03]  /*e890*/  IMAD.MOV.U32 R252, RZ, RZ, R91 ;  /* 0x000000fffffc7224 */ /* 0x000fc600078e005b */
[----:B------:R-:W-:Y:S04]  /*e8a0*/  STL.64 [R1+0x80], R128 ;  /* 0x0000808001007387 */ /* 0x000fe80000100a00 */
[----:B------:R-:W-:Y:S04]  /*e8b0*/  STL.64 [R1+0x88], R130 ;  /* 0x0000888201007387 */ /* 0x000fe80000100a00 */
[----:B------:R-:W-:Y:S04]  /*e8c0*/  STL [R1+0xa0], R112 ;  /* 0x0000a07001007387 */ /* 0x000fe80000100800 */
[----:B------:R-:W-:Y:S04]  /*e8d0*/  STL.64 [R1+0x130], R88 ;  /* 0x0001305801007387 */ /* 0x000fe80000100a00 */
[----:B------:R3:W-:Y:S01]  /*e8e0*/  STL [R1+0x138], R90 ;  /* 0x0001385a01007387 */ /* 0x0007e20000100800 */
[-C--:B-1----:R-:W-:Y:S03]  /*e8f0*/  HMMA.1688.F32.TF32 R16, R180, R152.reuse, R16 ;  /* 0x00000098b410723c */ /* 0x082fe60000081010 */
[----:B------:R-:W-:Y:S04]  /*e900*/  LDSM.16.M88.4 R144, [R6+0x30800] ;  /* 0x030800000690783b */ /* 0x000fe80000000200 */
[----:B------:R-:W-:Y:S01]  /*e910*/  STL [R1+0x828], R252 ;  /* 0x000828fc01007387 */ /* 0x000fe20000100800 */
[-C--:B---3--:R-:W-:Y:S03]  /*e920*/  HMMA.1688.F32.TF32 R88, R188, R152.reuse, R64 ;  /* 0x00000098bc58723c */ /* 0x088fe60000081040 */
[----:B------:R-:W-:Y:S04]  /*e930*/  LDS R172, [R5] ;  /* 0x0000000005ac7984 */ /* 0x000fe80000000800 */
[----:B------:R-:W-:Y:S01]  /*e940*/  LDS R174, [R5+0x2000] ;  /* 0x0020000005ae7984 */ /* 0x000fe20000000800 */
[----:B------:R-:W-:Y:S03]  /*e950*/  HMMA.1688.F32.TF32 R64, R184, R152, R40 ;  /* 0x00000098b840723c */ /* 0x000fe60000081028 */
[----:B------:R-:W-:Y:S04]  /*e960*/  LDS R173, [R4] ;  /* 0x0000000004ad7984 */ /* 0x000fe80000000800 */
[----:B------:R-:W1:Y:S01]  /*e970*/  LDS R175, [R4+0x2000] ;  /* 0x0020000004af7984 */ /* 0x000e620000000800 */
[-C--:B--2---:R-:W-:Y:S03]  /*e980*/  HMMA.1688.F32.TF32 R60, R188, R148.reuse, R60 ;  /* 0x00000094bc3c723c */ /* 0x084fe6000008103c */
[----:B------:R-:W-:Y:S04]  /*e990*/  LDS R204, [R5+0x100] ;  /* 0x0001000005cc7984 */ /* 0x000fe80000000800 */
[----:B------:R-:W-:Y:S04]  /*e9a0*/  LDS R206, [R5+0x2100] ;  /* 0x0021000005ce7984 */ /* 0x000fe80000000800 */
[----:B------:R-:W-:Y:S04]  /*e9b0*/  STL.64 [R1+0x180], R88 ;  /* 0x0001805801007387 */ /* 0x000fe80000100a00 */
[----:B------:R-:W-:Y:S04]  /*e9c0*/  STL.64 [R1+0x188], R90 ;  /* 0x0001885a01007387 */ /* 0x000fe80000100a00 */
[----:B------:R-:W2:Y:S04]  /*e9d0*/  LDL.LU.64 R40, [R1+0x90] ;  /* 0x0000900001287983 */ /* 0x000ea80000300a00 */
[----:B------:R-:W-:Y:S04]  /*e9e0*/  STL.64 [R1+0x1e0], R64 ;  /* 0x0001e04001007387 */ /* 0x000fe80000100a00 */
[----:B------:R3:W-:Y:S04]  /*e9f0*/  STL.64 [R1+0x1e8], R66 ;  /* 0x0001e84201007387 */ /* 0x0007e80000100a00 */
[----:B------:R-:W2:Y:S04]  /*ea00*/  LDL.LU.64 R42, [R1+0x98] ;  /* 0x00009800012a7983 */ /* 0x000ea80000300a00 */
[----:B------:R-:W-:Y:S01]  /*ea10*/  STL.64 [R1+0x210], R16 ;  /* 0x0002101001007387 */ /* 0x000fe20000100a00 */
[-C--:B---3--:R-:W-:Y:S03]  /*ea20*/  HMMA.1688.F32.TF32 R64, R192, R148.reuse, R84 ;  /* 0x00000094c040723c */ /* 0x088fe60000081054 */
[----:B------:R3:W-:Y:S04]  /*ea30*/  STL.64 [R1+0x218], R18 ;  /* 0x0002181201007387 */ /* 0x0007e80000100a00 */
[----:B------:R-:W-:Y:S04]  /*ea40*/  LDS R205, [R4+0x100] ;  /* 0x0001000004cd7984 */ /* 0x000fe80000000800 */
[----:B------:R-:W4:Y:S01]  /*ea50*/  LDS R207, [R4+0x2100] ;  /* 0x0021000004cf7984 */ /* 0x000f220000000800 */
[-C--:B------:R-:W-:Y:S08]  /*ea60*/  HMMA.1688.F32.TF32 R12, R180, R148.reuse, R12 ;  /* 0x00000094b40c723c */ /* 0x080ff0000008100c */
[----:B---3--:R-:W-:Y:S03]  /*ea70*/  HMMA.1688.F32.TF32 R16, R184, R148, R36 ;  /* 0x00000094b810723c */ /* 0x008fe60000081024 */
[----:B------:R-:W-:Y:S05]  /*ea80*/  STL [R1+0xc0], R64 ;  /* 0x0000c04001007387 */ /* 0x000fea0000100800 */
[-C--:B-1----:R-:W-:Y:S01]  /*ea90*/  HMMA.1688.F32.TF32 R212, R172, R152.reuse, R212 ;  /* 0x00000098acd4723c */ /* 0x082fe200000810d4 */
[----:B------:R-:W-:Y:S04]  /*eaa0*/  STL.64 [R1+0xc8], R66 ;  /* 0x0000c84201007387 */ /* 0x000fe80000100a00 */
[----:B------:R-:W-:Y:S04]  /*eab0*/  STL.64 [R1+0x120], R60 ;  /* 0x0001203c01007387 */ /* 0x000fe80000100a00 */
[----:B------:R-:W-:Y:S06]  /*eac0*/  STL.64 [R1+0x128], R62 ;  /* 0x0001283e01007387 */ /* 0x000fec0000100a00 */
[----:B------:R-:W-:Y:S04]  /*ead0*/  STL.64 [R1+0x170], R16 ;  /* 0x0001701001007387 */ /* 0x000fe80000100a00 */
[----:B------:R1:W-:Y:S01]  /*eae0*/  STL.64 [R1+0x178], R18 ;  /* 0x0001781201007387 */ /* 0x0003e20000100a00 */
[----:B----4-:R-:W-:Y:S08]  /*eaf0*/  HMMA.1688.F32.TF32 R140, R204, R152, R140 ;  /* 0x00000098cc8c723c */ /* 0x010ff0000008108c */
[----:B------:R-:W-:Y:S01]  /*eb00*/  HMMA.1688.F32.TF32 R224, R192, R144, R80 ;  /* 0x00000090c0e0723c */ /* 0x000fe20000081050 */
[----:B------:R-:W-:-:S02]  /*eb10*/  IMAD.MOV.U32 R252, RZ, RZ, R65 ;  /* 0x000000fffffc7224 */ /* 0x000fc400078e0041 */
[----:B------:R-:W-:Y:S02]  /*eb20*/  IMAD.MOV.U32 R176, RZ, RZ, R212 ;  /* 0x000000ffffb07224 */ /* 0x000fe400078e00d4 */
[----:B------:R-:W-:Y:S02]  /*eb30*/  IMAD.MOV.U32 R177, RZ, RZ, R213 ;  /* 0x000000ffffb17224 */ /* 0x000fe400078e00d5 */
[----:B------:R-:W-:Y:S01]  /*eb40*/  IMAD.MOV.U32 R178, RZ, RZ, R214 ;  /* 0x000000ffffb27224 */ /* 0x000fe200078e00d6 */
[-C--:B-1----:R-:W-:Y:S01]  /*eb50*/  HMMA.1688.F32.TF32 R16, R188, R144.reuse, R56 ;  /* 0x00000090bc10723c */ /* 0x082fe20000081038 */
[----:B------:R-:W-:Y:S01]  /*eb60*/  IMAD.MOV.U32 R153, RZ, RZ, R14 ;  /* 0x000000ffff997224 */ /* 0x000fe200078e000e */
[----:B------:R1:W-:Y:S01]  /*eb70*/  STL.64 [R1+0x1d0], R12 ;  /* 0x0001d00c01007387 */ /* 0x0003e20000100a00 */
[----:B------:R-:W-:Y:S02]  /*eb80*/  IMAD.MOV.U32 R152, RZ, RZ, R15 ;  /* 0x000000ffff987224 */ /* 0x000fe400078e000f */
[----:B------:R-:W-:Y:S01]  /*eb90*/  IMAD.MOV.U32 R179, RZ, RZ, R215 ;  /* 0x000000ffffb37224 */ /* 0x000fe200078e00d7 */
[----:B------:R-:W-:Y:S02]  /*eba0*/  LDSM.16.M88.4 R64, [R6+0x31400] ;  /* 0x031400000640783b */ /* 0x000fe40000000200 */
[----:B------:R-:W-:Y:S01]  /*ebb0*/  HMMA.1688.F32.TF32 R36, R172, R144, R248 ;  /* 0x00000090ac24723c */ /* 0x000fe200000810f8 */
[----:B------:R-:W-:Y:S01]  /*ebc0*/  IMAD.MOV.U32 R5, RZ, RZ, R140 ;  /* 0x000000ffff057224 */ /* 0x000fe200078e008c */
[----:B------:R-:W-:Y:S01]  /*ebd0*/  STL [R1+0x80c], R152 ;  /* 0x00080c9801007387 */ /* 0x000fe20000100800 */
[----:B------:R-:W-:-:S02]  /*ebe0*/  IMAD.MOV.U32 R154, RZ, RZ, R141 ;  /* 0x000000ffff9a7224 */ /* 0x000fc400078e008d */
[----:B------:R-:W-:Y:S02]  /*ebf0*/  IMAD.MOV.U32 R155, RZ, RZ, R142 ;  /* 0x000000ffff9b7224 */ /* 0x000fe400078e008e */
[----:B------:R-:W-:Y:S01]  /*ec00*/  IMAD.MOV.U32 R3, RZ, RZ, R143 ;  /* 0x000000ffff037224 */ /* 0x000fe200078e008f */
[-C--:B-1----:R-:W-:Y:S01]  /*ec10*/  HMMA.1688.F32.TF32 R12, R184, R144.reuse, R32 ;  /* 0x00000090b80c723c */ /* 0x082fe20000081020 */
[----:B------:R-:W-:Y:S06]  /*ec20*/  STL [R1+0x808], R153 ;  /* 0x0008089901007387 */ /* 0x000fec0000100800 */
[----:B------:R-:W-:Y:S04]  /*ec30*/  STL.64 [R1+0xb0], R16 ;  /* 0x0000b01001007387 */ /* 0x000fe80000100a00 */
[----:B------:R1:W-:Y:S02]  /*ec40*/  STL.64 [R1+0xb8], R18 ;  /* 0x0000b81201007387 */ /* 0x0003e40000100a00 */
[----:B-1----:R-:W-:Y:S11]  /*ec50*/  HMMA.1688.F32.TF32 R16, R180, R144, R8 ;  /* 0x00000090b410723c */ /* 0x002ff60000081008 */
[----:B------:R-:W-:Y:S01]  /*ec60*/  IMAD.MOV.U32 R152, RZ, RZ, R14 ;  /* 0x000000ffff987224 */ /* 0x000fe200078e000e */
[----:B------:R-:W-:Y:S01]  /*ec70*/  STL.64 [R1+0x110], R12 ;  /* 0x0001100c01007387 */ /* 0x000fe20000100a00 */
[----:B------:R-:W-:-:S03]  /*ec80*/  IMAD.MOV.U32 R153, RZ, RZ, R15 ;  /* 0x000000ffff997224 */ /* 0x000fc600078e000f */
[----:B------:R-:W3:Y:S04]  /*ec90*/  LDL.LU.64 R80, [R1+0xe0] ;  /* 0x0000e00001507983 */ /* 0x000ee80000300a00 */
[----:B------:R-:W3:Y:S04]  /*eca0*/  LDL.LU.64 R82, [R1+0xe8] ;  /* 0x0000e80001527983 */ /* 0x000ee80000300a00 */
[----:B------:R-:W4:Y:S04]  /*ecb0*/  LDL.LU.64 R60, [R1+0x50] ;  /* 0x00005000013c7983 */ /* 0x000f280000300a00 */
[----:B------:R-:W4:Y:S04]  /*ecc0*/  LDL.LU.64 R62, [R1+0x58] ;  /* 0x00005800013e7983 */ /* 0x000f280000300a00 */
[----:B------:R-:W-:Y:S04]  /*ecd0*/  STL [R1+0x814], R152 ;  /* 0x0008149801007387 */ /* 0x000fe80000100800 */
[----:B------:R-:W-:Y:S04]  /*ece0*/  STL [R1+0x810], R153 ;  /* 0x0008109901007387 */ /* 0x000fe80000100800 */
[----:B------:R1:W-:Y:S04]  /*ecf0*/  STL.64 [R1+0x160], R16 ;  /* 0x0001601001007387 */ /* 0x0003e80000100a00 */
[----:B------:R5:W-:Y:S04]  /*ed00*/  STL.64 [R1+0x168], R18 ;  /* 0x0001681201007387 */ /* 0x000be80000100a00 */
[----:B------:R-:W3:Y:S04]  /*ed10*/  LDL.LU.64 R88, [R1+0x190] ;  /* 0x0001900001587983 */ /* 0x000ee80000300a00 */
[----:B------:R-:W3:Y:S04]  /*ed20*/  LDL.LU.64 R90, [R1+0x198] ;  /* 0x00019800015a7983 */ /* 0x000ee80000300a00 */
[----:B------:R-:W5:Y:S04]  /*ed30*/  LDSM.16.M88.4 R12, [R6+0x30c00] ;  /* 0x030c0000060c783b */ /* 0x000f680000000200 */
[----:B------:R-:W4:Y:S04]  /*ed40*/  LDL.LU.64 R32, [R1+0xd0] ;  /* 0x0000d00001207983 */ /* 0x000f280000300a00 */
[----:B------:R-:W4:Y:S04]  /*ed50*/  LDL.LU.64 R34, [R1+0xd8] ;  /* 0x0000d80001227983 */ /* 0x000f280000300a00 */
[----:B-1----:R-:W4:Y:S04]  /*ed60*/  LDL.LU.64 R16, [R1+0x40] ;  /* 0x0000400001107983 */ /* 0x002f280000300a00 */
[----:B-----5:R-:W4:Y:S04]  /*ed70*/  LDL.LU.64 R18, [R1+0x48] ;  /* 0x0000480001127983 */ /* 0x020f280000300a00 */
[----:B------:R-:W1:Y:S01]  /*ed80*/  LDSM.16.M88.4 R8, [R6+0x31000] ;  /* 0x031000000608783b */ /* 0x000e620000000200 */
[-C--:B------:R-:W-:Y:S11]  /*ed90*/  HMMA.1688.F32.TF32 R28, R184, R12.reuse, R28 ;  /* 0x0000000cb81c723c */ /* 0x080ff6000008101c */
[----:B------:R-:W-:Y:S11]  /*eda0*/  @!UPT UIADD3 URZ, URZ, URZ, URZ ;  /* 0x0000003f3f3ff290 */ /* 0x000ff6000fffe03f */
[----:B------:R-:W-:Y:S02]  /*edb0*/  @!UPT UIADD3 URZ, URZ, URZ, URZ ;  /* 0x0000003f3f3ff290 */ /* 0x000fe4000fffe03f */
[----:B------:R-:W-:Y:S02]  /*edc0*/  IMAD.MOV.U32 R152, RZ, RZ, R28 ;  /* 0x000000ffff987224 */ /* 0x000fe400078e001c */
[----:B------:R-:W-:Y:S01]  /*edd0*/  IMAD.MOV.U32 R153, RZ, RZ, R29 ;  /* 0x000000ffff997224 */ /* 0x000fe200078e001d */
[-C--:B--2---:R-:W-:Y:S08]  /*ede0*/  HMMA.1688.F32.TF32 R56, R172, R12.reuse, R40 ;  /* 0x0000000cac38723c */ /* 0x084ff00000081028 */
[-C--:B------:R-:W-:Y:S08]  /*edf0*/  HMMA.1688.F32.TF32 R40, R204, R12.reuse, R220 ;  /* 0x0000000ccc28723c */ /* 0x080ff000000810dc */
[-C--:B------:R-:W-:Y:S11]  /*ee00*/  HMMA.1688.F32.TF32 R220, R188, R12.reuse, R52 ;  /* 0x0000000cbcdc723c */ /* 0x080ff60000081034 */
[----:B------:R-:W-:Y:S11]  /*ee10*/  @!UPT UIADD3 URZ, URZ, URZ, URZ ;  /* 0x0000003f3f3ff290 */ /* 0x000ff6000fffe03f */
[----:B------:R-:W-:Y:S01]  /*ee20*/  @!UPT UIADD3 URZ, URZ, URZ, URZ ;  /* 0x0000003f3f3ff290 */ /* 0x000fe2000fffe03f */
[----:B------:R-:W-:Y:S04]  /*ee30*/  STL [R1+0x824], R220 ;  /* 0x000824dc01007387 */ /* 0x000fe80000100800 */
[----:B------:R-:W-:Y:S04]  /*ee40*/  STL [R1+0x820], R221 ;  /* 0x000820dd01007387 */ /* 0x000fe80000100800 */
[----:B------:R-:W-:Y:S04]  /*ee50*/  STL [R1+0x81c], R222 ;  /* 0x00081cde01007387 */ /* 0x000fe80000100800 */
[----:B------:R-:W-:Y:S04]  /*ee60*/  STL [R1+0x818], R223 ;  /* 0x000818df01007387 */ /* 0x000fe80000100800 */
[----:B------:R2:W-:Y:S02]  /*ee70*/  STL.64 [R1+0x98], R30 ;  /* 0x0000981e01007387 */ /* 0x0005e40000100a00 */
[C---:B--2---:R-:W-:Y:S11]  /*ee80*/  HMMA.1688.F32.TF32 R28, R180.reuse, R12, R156 ;  /* 0x0000000cb41c723c */ /* 0x044ff6000008109c */
[----:B------:R-:W-:Y:S11]  /*ee90*/  @!UPT UIADD3 URZ, URZ, URZ, URZ ;  /* 0x0000003f3f3ff290 */ /* 0x000ff6000fffe03f */
[----:B------:R-:W-:Y:S02]  /*eea0*/  @!UPT UIADD3 URZ, URZ, URZ, URZ ;  /* 0x0000003f3f3ff290 */ /* 0x000fe4000fffe03f */
[----:B------:R-:W-:Y:S02]  /*eeb0*/  IMAD.MOV.U32 R220, RZ, RZ, R28 ;  /* 0x000000ffffdc7224 */ /* 0x000fe400078e001c */
[----:B------:R-:W-:Y:S02]  /*eec0*/  IMAD.MOV.U32 R221, RZ, RZ, R29 ;  /* 0x000000ffffdd7224 */ /* 0x000fe400078e001d */
[----:B------:R-:W-:Y:S02]  /*eed0*/  IMAD.MOV.U32 R222, RZ, RZ, R30 ;  /* 0x000000ffffde7224 */ /* 0x000fe400078e001e */
[----:B------:R-:W-:Y:S02]  /*eee0*/  IMAD.MOV.U32 R223, RZ, RZ, R31 ;  /* 0x000000ffffdf7224 */ /* 0x000fe400078e001f */
[----:B-1----:R-:W-:Y:S01]  /*eef0*/  HMMA.1688.F32.TF32 R28, R180, R8, R160 ;  /* 0x00000008b41c723c */ /* 0x002fe200000810a0 */
[----:B------:R-:W2:Y:S04]  /*ef00*/  LDL.LU.64 R160, [R1+0x1f0] ;  /* 0x0001f00001a07983 */ /* 0x000ea80000300a00 */
[----:B------:R-:W2:Y:S04]  /*ef10*/  LDL.LU.64 R162, [R1+0x1f8] ;  /* 0x0001f80001a27983 */ /* 0x000ea80000300a00 */
[----:B------:R-:W5:Y:S04]  /*ef20*/  LDL.LU.64 R156, [R1+0x1b0] ;  /* 0x0001b000019c7983 */ /* 0x000f680000300a00 */
[----:B------:R-:W5:Y:S04]  /*ef30*/  LDL.LU.64 R158, [R1+0x1b8] ;  /* 0x0001b800019e7983 */ /* 0x000f680000300a00 */
[----:B------:R-:W2:Y:S04]  /*ef40*/  LDL.LU.64 R248, [R1+0x1a0] ;  /* 0x0001a00001f87983 */ /* 0x000ea80000300a00 */
[----:B------:R-:W2:Y:S04]  /*ef50*/  LDL.LU.64 R250, [R1+0x1a8] ;  /* 0x0001a80001fa7983 */ /* 0x000ea80000300a00 */
[----:B------:R-:W2:Y:S04]  /*ef60*/  LDL.LU.64 R128, [R1+0x150] ;  /* 0x0001500001807983 */ /* 0x000ea80000300a00 */
[----:B------:R-:W2:Y:S04]  /*ef70*/  LDL.LU.64 R130, [R1+0x158] ;  /* 0x0001580001827983 */ /* 0x000ea80000300a00 */
[----:B------:R-:W2:Y:S04]  /*ef80*/  LDL.LU.64 R140, [R1+0x140] ;  /* 0x00014000018c7983 */ /* 0x000ea80000300a00 */
[----:B------:R-:W2:Y:S01]  /*ef90*/  LDL.LU.64 R142, [R1+0x148] ;  /* 0x00014800018e7983 */ /* 0x000ea20000300a00 */
[----:B---3--:R-:W-:Y:S03]  /*efa0*/  HMMA.1688.F32.TF32 R112, R172, R64, R88 ;  /* 0x00000040ac70723c */ /* 0x008fe60000081058 */
[----:B------:R-:W3:Y:S04]  /*efb0*/  LDL.LU.64 R88, [R1+0x70] ;  /* 0x0000700001587983 */ /* 0x000ee80000300a00 */
[----:B------:R-:W3:Y:S04]  /*efc0*/  LDL.LU.64 R90, [R1+0x78] ;  /* 0x00007800015a7983 */ /* 0x000ee80000300a00 */
[----:B------:R-:W3:Y:S04]  /*efd0*/  LDL.LU.64 R52, [R1+0x60] ;  /* 0x0000600001347983 */ /* 0x000ee80000300a00 */
[----:B------:R-:W3:Y:S01]  /*efe0*/  LDL.LU.64 R54, [R1+0x68] ;  /* 0x0000680001367983 */ /* 0x000ee20000300a00 */
[----:B------:R-:W-:Y:S08]  /*eff0*/  HMMA.1688.F32.TF32 R244, R196, R148, R108 ;  /* 0x00000094c4f4723c */ /* 0x000ff0000008106c */
[-C--:B----4-:R-:W-:Y:S08]  /*f000*/  HMMA.1688.F32.TF32 R108, R200, R64.reuse, R16 ;  /* 0x00000040c86c723c */ /* 0x090ff00000081010 */
[----:B------:R-:W-:Y:S08]  /*f010*/  HMMA.1688.F32.TF32 R16, R180, R64, R164 ;  /* 0x00000040b410723c */ /* 0x000ff000000810a4 */
[-C--:B------:R-:W-:Y:S08]  /*f020*/  HMMA.1688.F32.TF32 R84, R172, R8.reuse, R80 ;  /* 0x00000008ac54723c */ /* 0x080ff00000081050 */
[----:B------:R-:W-:Y:S08]  /*f030*/  HMMA.1688.F32.TF32 R80, R204, R8, R60 ;  /* 0x00000008cc50723c */ /* 0x000ff0000008103c */
[C---:B------:R-:W-:Y:S08]  /*f040*/  HMMA.1688.F32.TF32 R212, R200.reuse, R148, R124 ;  /* 0x00000094c8d4723c */ /* 0x040ff0000008107c */
[C---:B------:R-:W-:Y:S08]  /*f050*/  HMMA.1688.F32.TF32 R60, R200.reuse, R8, R216 ;  /* 0x00000008c83c723c */ /* 0x040ff000000810d8 */
[-C--:B------:R-:W-:Y:S08]  /*f060*/  HMMA.1688.F32.TF32 R116, R200, R12.reuse, R116 ;  /* 0x0000000cc874723c */ /* 0x080ff00000081074 */
[-C--:B------:R-:W-:Y:S08]  /*f070*/  HMMA.1688.F32.TF32 R100, R196, R12.reuse, R100 ;  /* 0x0000000cc464723c */ /* 0x080ff00000081064 */
[----:B------:R-:W-:Y:S07]  /*f080*/  HMMA.1688.F32.TF32 R76, R192, R12, R76 ;  /* 0x0000000cc04c723c */ /* 0x000fee000008104c */
[----:B------:R-:W-:Y:S01]  /*f090*/  IMAD.MOV.U32 R12, RZ, RZ, R17 ;  /* 0x000000ffff0c7224 */ /* 0x000fe200078e0011 */
[-C--:B------:R-:W-:Y:S08]  /*f0a0*/  HMMA.1688.F32.TF32 R96, R196, R8.reuse, R96 ;  /* 0x00000008c460723c */ /* 0x080ff00000081060 */
[-C--:B------:R-:W-:Y:S08]  /*f0b0*/  HMMA.1688.F32.TF32 R72, R192, R8.reuse, R72 ;  /* 0x00000008c048723c */ /* 0x080ff00000081048 */
[-C--:B------:R-:W-:Y:S08]  /*f0c0*/  HMMA.1688.F32.TF32 R48, R188, R8.reuse, R48 ;  /* 0x00000008bc30723c */ /* 0x080ff00000081030 */
[----:B------:R-:W-:Y:S01]  /*f0d0*/  HMMA.1688.F32.TF32 R216, R184, R8, R24 ;  /* 0x00000008b8d8723c */ /* 0x000fe20000081018 */
[----:B------:R-:W-:Y:S06]  /*f0e0*/  LDSM.16.M88.4 R24, [R6+0x31c00] ;  /* 0x031c00000618783b */ /* 0x000fec0000000200 */
[----:B------:R-:W-:Y:S01]  /*f0f0*/  IMAD.MOV.U32 R9, RZ, RZ, R18 ;  /* 0x000000ffff097224 */ /* 0x000fe200078e0012 */
[-C--:B------:R-:W-:Y:S01]  /*f100*/  HMMA.1688.F32.TF32 R124, R204, R64.reuse, R32 ;  /* 0x00000040cc7c723c */ /* 0x080fe20000081020 */
[----:B------:R-:W-:Y:S01]  /*f110*/  IMAD.MOV.U32 R8, RZ, RZ, R19 ;  /* 0x000000ffff087224 */ /* 0x000fe200078e0013 */
[----:B------:R-:W4:Y:S04]  /*f120*/  LDL.LU.64 R32, [R1+0x10] ;  /* 0x0000100001207983 */ /* 0x000f280000300a00 */
[----:B------:R-:W4:Y:S02]  /*f130*/  LDL.LU.64 R34, [R1+0x18] ;  /* 0x0000180001227983 */ /* 0x000f240000300a00 */
[-C--:B------:R-:W-:Y:S08]  /*f140*/  HMMA.1688.F32.TF32 R92, R196, R64.reuse, R92 ;  /* 0x00000040c45c723c */ /* 0x080ff0000008105c */
[-C--:B------:R-:W-:Y:S08]  /*f150*/  HMMA.1688.F32.TF32 R68, R192, R64.reuse, R68 ;  /* 0x00000040c044723c */ /* 0x080ff00000081044 */
[-C--:B------:R-:W-:Y:S08]  /*f160*/  HMMA.1688.F32.TF32 R44, R188, R64.reuse, R44 ;  /* 0x00000040bc2c723c */ /* 0x080ff0000008102c */
[----:B------:R-:W-:Y:S07]  /*f170*/  HMMA.1688.F32.TF32 R20, R184, R64, R20 ;  /* 0x00000040b814723c */ /* 0x000fee0000081014 */
[----:B------:R-:W-:-:S02]  /*f180*/  IMAD.MOV.U32 R64, RZ, RZ, R16 ;  /* 0x000000ffff407224 */ /* 0x000fc400078e0010 */
[----:B------:R-:W5:Y:S01]  /*f190*/  LDSM.16.M88.4 R16, [R6+0x31800] ;  /* 0x031800000610783b */ /* 0x000f620000000200 */
[-C--:B------:R-:W-:Y:S08]  /*f1a0*/  HMMA.1688.F32.TF32 R208, R172, R148.reuse, R208 ;  /* 0x00000094acd0723c */ /* 0x080ff000000810d0 */
[C---:B------:R-:W-:Y:S07]  /*f1b0*/  HMMA.1688.F32.TF32 R136, R204.reuse, R148, R136 ;  /* 0x00000094cc88723c */ /* 0x040fee0000081088 */
[----:B------:R-:W-:Y:S01]  /*f1c0*/  IMAD.MOV.U32 R149, RZ, RZ, R28 ;  /* 0x000000ffff957224 */ /* 0x000fe200078e001c */
[----:B------:R-:W-:Y:S01]  /*f1d0*/  HMMA.1688.F32.TF32 R132, R204, R144, R132 ;  /* 0x00000090cc84723c */ /* 0x000fe20000081084 */
[----:B------:R-:W-:-:S02]  /*f1e0*/  IMAD.MOV.U32 R148, RZ, RZ, R29 ;  /* 0x000000ffff947224 */ /* 0x000fc400078e001d */
[----:B------:R-:W4:Y:S05]  /*f1f0*/  LDL.LU.64 R28, [R1] ;  /* 0x00000000011c7983 */ /* 0x000f2a0000300a00 */
[-C--:B------:R-:W-:Y:S08]  /*f200*/  HMMA.1688.F32.TF32 R120, R200, R144.reuse, R120 ;  /* 0x00000090c878723c */ /* 0x080ff00000081078 */
[----:B------:R-:W-:Y:S07]  /*f210*/  HMMA.1688.F32.TF32 R104, R196, R144, R104 ;  /* 0x00000090c468723c */ /* 0x000fee0000081068 */
[----:B------:R-:W-:-:S02]  /*f220*/  IMAD.MOV.U32 R145, RZ, RZ, R30 ;  /* 0x000000ffff917224 */ /* 0x000fc400078e001e */
[----:B------:R-:W-:Y:S02]  /*f230*/  IMAD.MOV.U32 R144, RZ, RZ, R31 ;  /* 0x000000ffff907224 */ /* 0x000fe400078e001f */
[----:B------:R-:W4:Y:S04]  /*f240*/  LDL.LU.64 R30, [R1+0x8] ;  /* 0x00000800011e7983 */ /* 0x000f280000300a00 */
[----:B------:R-:W4:Y:S04]  /*f250*/  LDL.LU.64 R164, [R1+0x1c0] ;  /* 0x0001c00001a47983 */ /* 0x000f280000300a00 */
[----:B------:R-:W4:Y:S01]  /*f260*/  LDL.LU.64 R166, [R1+0x1c8] ;  /* 0x0001c80001a67983 */ /* 0x000f220000300a00 */
[C---:B-----5:R-:W-:Y:S08]  /*f270*/  HMMA.1688.F32.TF32 R156, R204.reuse, R16, R156 ;  /* 0x00000010cc9c723c */ /* 0x060ff0000008109c */
[----:B--2---:R-:W-:Y:S07]  /*f280*/  HMMA.1688.F32.TF32 R204, R204, R24, R248 ;  /* 0x00000018cccc723c */ /* 0x004fee00000810f8 */
[----:B------:R-:W-:Y:S01]  /*f290*/  IMAD.MOV.U32 R248, RZ, RZ, R176 ;  /* 0x000000fffff87224 */ /* 0x000fe200078e00b0 */
[----:B------:R-:W-:Y:S01]  /*f2a0*/  HMMA.1688.F32.TF32 R128, R200, R16, R128 ;  /* 0x00000010c880723c */ /* 0x000fe20000081080 */
[----:B------:R-:W2:Y:S01]  /*f2b0*/  LDL.LU R176, [R1+0x844] ;  /* 0x0008440001b07983 */ /* 0x000ea20000300800 */
[----:B------:R-:W-:-:S02]  /*f2c0*/  IMAD.MOV.U32 R249, RZ, RZ, R177 ;  /* 0x000000fffff97224 */ /* 0x000fc400078e00b1 */
[----:B------:R-:W-:Y:S01]  /*f2d0*/  IMAD.MOV.U32 R250, RZ, RZ, R178 ;  /* 0x000000fffffa7224 */ /* 0x000fe200078e00b2 */
[----:B------:R-:W2:Y:S03]  /*f2e0*/  LDL.LU R177, [R1+0x840] ;  /* 0x0008400001b17983 */ /* 0x000ea60000300800 */
[----:B------:R-:W-:Y:S01]  /*f2f0*/  HMMA.1688.F32.TF32 R200, R200, R24, R140 ;  /* 0x00000018c8c8723c */ /* 0x000fe2000008108c */
[----:B------:R-:W2:Y:S01]  /*f300*/  LDL.LU R178, [R1+0x83c] ;  /* 0x00083c0001b27983 */ /* 0x000ea20000300800 */
[----:B------:R-:W-:-:S03]  /*f310*/  IMAD.MOV.U32 R251, RZ, RZ, R179 ;  /* 0x000000fffffb7224 */ /* 0x000fc600078e00b3 */
[----:B------:R-:W2:Y:S03]  /*f320*/  LDL.LU R179, [R1+0x838] ;  /* 0x0008380001b37983 */ /* 0x000ea60000300800 */
[C---:B---3--:R-:W-:Y:S08]  /*f330*/  HMMA.1688.F32.TF32 R140, R196.reuse, R16, R88 ;  /* 0x00000010c48c723c */ /* 0x048ff00000081058 */
[----:B------:R-:W-:Y:S08]  /*f340*/  HMMA.1688.F32.TF32 R196, R196, R24, R52 ;  /* 0x00000018c4c4723c */ /* 0x000ff00000081034 */
[----:B------:R-:W-:Y:S07]  /*f350*/  HMMA.1688.F32.TF32 R52, R188, R16, R240 ;  /* 0x00000010bc34723c */ /* 0x000fee00000810f0 */
[----:B------:R-:W-:-:S02]  /*f360*/  IMAD.MOV.U32 R240, RZ, RZ, R5 ;  /* 0x000000fffff07224 */ /* 0x000fc400078e0005 */
[----:B------:R-:W3:Y:S01]  /*f370*/  LDL.LU R5, [R1+0x834] ;  /* 0x0008340001057983 */ /* 0x000ee20000300800 */
[----:B------:R-:W-:Y:S02]  /*f380*/  IMAD.MOV.U32 R241, RZ, RZ, R154 ;  /* 0x000000fffff17224 */ /* 0x000fe400078e009a */
[----:B------:R-:W-:Y:S01]  /*f390*/  IMAD.MOV.U32 R242, RZ, RZ, R155 ;  /* 0x000000fffff27224 */ /* 0x000fe200078e009b */
[----:B------:R-:W5:Y:S04]  /*f3a0*/  LDL.LU R154, [R1+0x830] ;  /* 0x00083000019a7983 */ /* 0x000f680000300800 */
[----:B------:R-:W5:Y:S01]  /*f3b0*/  LDL.LU R155, [R1+0x82c] ;  /* 0x00082c00019b7983 */ /* 0x000f620000300800 */
[----:B------:R-:W-:Y:S08]  /*f3c0*/  HMMA.1688.F32.TF32 R188, R188, R24, R236 ;  /* 0x00000018bcbc723c */ /* 0x000ff000000810ec */
[-C--:B----4-:R-:W-:Y:S08]  /*f3d0*/  HMMA.1688.F32.TF32 R88, R192, R16.reuse, R32 ;  /* 0x00000010c058723c */ /* 0x090ff00000081020 */
[C---:B------:R-:W-:Y:S08]  /*f3e0*/  HMMA.1688.F32.TF32 R32, R184.reuse, R16, R232 ;  /* 0x00000010b820723c */ /* 0x040ff000000810e8 */
[----:B------:R-:W-:Y:S01]  /*f3f0*/  HMMA.1688.F32.TF32 R184, R184, R24, R228 ;  /* 0x00000018b8b8723c */ /* 0x000fe200000810e4 */
[----:B------:R-:W-:Y:S04]  /*f400*/  LDS R229, [R4+0x4000] ;  /* 0x0040000004e57984 */ /* 0x000fe80000000800 */
[----:B------:R-:W-:Y:S03]  /*f410*/  LDS R231, [R4+0x6000] ;  /* 0x0060000004e77984 */ /* 0x000fe60000000800 */
[----:B------:R-:W-:Y:S01]  /*f420*/  HMMA.1688.F32.TF32 R160, R172, R16, R160 ;  /* 0x00000010aca0723c */ /* 0x000fe200000810a0 */
[----:B------:R-:W-:-:S07]  /*f430*/  IMAD.MOV.U32 R243, RZ, RZ, R3 ;  /* 0x000000fffff37224 */ /* 0x000fce00078e0003 */
[-C--:B------:R-:W-:Y:S08]  /*f440*/  HMMA.1688.F32.TF32 R192, R192, R24.reuse, R28 ;  /* 0x00000018c0c0723c */ /* 0x080ff0000008101c */
[----:B------:R-:W-:Y:S01]  /*f450*/  HMMA.1688.F32.TF32 R164, R172, R24, R164 ;  /* 0x00000018aca4723c */ /* 0x000fe200000810a4 */
[----:B------:R-:W-:Y:S04]  /*f460*/  LDS R173, [R4+0x4300] ;  /* 0x0043000004ad7984 */ /* 0x000fe80000000800 */
[----:B------:R-:W-:Y:S04]  /*f470*/  LDS R175, [R4+0x6300] ;  /* 0x0063000004af7984 */ /* 0x000fe80000000800 */
[----:B---3--:R-:W-:Y:S04]  /*f480*/  LDS R228, [R5+0x4000] ;  /* 0x0040000005e47984 */ /* 0x008fe80000000800 */
[----:B------:R-:W1:Y:S01]  /*f490*/  LDS R230, [R5+0x6000] ;  /* 0x0060000005e67984 */ /* 0x000e620000000800 */
[----:B------:R-:W-:Y:S03]  /*f4a0*/  HMMA.1688.F32.TF32 R28, R180, R16, R168 ;  /* 0x00000010b41c723c */ /* 0x000fe600000810a8 */
[----:B------:R-:W-:Y:S04]  /*f4b0*/  LDS R168, [R5+0x4200] ;  /* 0x0042000005a87984 */ /* 0x000fe80000000800 */
[----:B------:R-:W-:Y:S04]  /*f4c0*/  LDS R170, [R5+0x6200] ;  /* 0x0062000005aa7984 */ /* 0x000fe80000000800 */
[----:B------:R-:W-:Y:S04]  /*f4d0*/  LDS R172, [R5+0x4300] ;  /* 0x0043000005ac7984 */ /* 0x000fe80000000800 */
[----:B------:R-:W-:Y:S01]  /*f4e0*/  LDS R174, [R5+0x6300] ;  /* 0x0063000005ae7984 */ /* 0x000fe20000000800 */
[C---:B-1----:R-:W-:Y:S03]  /*f4f0*/  HMMA.1688.F32.TF32 R236, R228.reuse, R150, R208 ;  /* 0x00000096e4ec723c */ /* 0x042fe600000810d0 */
[----:B------:R-:W-:Y:S04]  /*f500*/  LDS R169, [R4+0x4200] ;  /* 0x0042000004a97984 */ /* 0x000fe80000000800 */
[----:B------:R-:W-:Y:S01]  /*f510*/  LDS R171, [R4+0x6200] ;  /* 0x0062000004ab7984 */ /* 0x000fe20000000800 */
[C---:B------:R-:W-:Y:S08]  /*f520*/  HMMA.1688.F32.TF32 R208, R228.reuse, R146, R36 ;  /* 0x00000092e4d0723c */ /* 0x040ff00000081024 */
[C---:B------:R-:W-:Y:S08]  /*f530*/  HMMA.1688.F32.TF32 R36, R228.reuse, R10, R84 ;  /* 0x0000000ae424723c */ /* 0x040ff00000081054 */
[C---:B------:R-:W-:Y:S07]  /*f540*/  HMMA.1688.F32.TF32 R56, R228.reuse, R14, R56 ;  /* 0x0000000ee438723c */ /* 0x040fee0000081038 */
[----:B------:R-:W-:Y:S04]  /*f550*/  STL.64 [R1+0x50], R208 ;  /* 0x000050d001007387 */ /* 0x000fe80000100a00 */
[----:B------:R-:W-:Y:S01]  /*f560*/  STL.64 [R1+0x58], R210 ;  /* 0x000058d201007387 */ /* 0x000fe20000100a00 */
[----:B-----5:R-:W-:Y:S03]  /*f570*/  HMMA.1688.F32.TF32 R232, R228, R154, R248 ;  /* 0x0000009ae4e8723c */ /* 0x020fe600000810f8 */
[----:B------:R-:W-:Y:S08]  /*f580*/  STL.64 [R1+0x1a0], R36 ;  /* 0x0001a02401007387 */ /* 0x000ff00000100a00 */
[----:B------:R-:W-:Y:S04]  /*f590*/  STL.64 [R1+0xf0], R56 ;  /* 0x0000f03801007387 */ /* 0x000fe80000100a00 */
[----:B------:R1:W-:Y:S04]  /*f5a0*/  STL.64 [R1+0xf8], R58 ;  /* 0x0000f83a01007387 */ /* 0x0003e80000100a00 */
[----:B------:R3:W-:Y:S04]  /*f5b0*/  STL [R1+0x1a8], R38 ;  /* 0x0001a82601007387 */ /* 0x0007e80000100800 */
[----:B------:R-:W4:Y:S04]  /*f5c0*/  LDL.LU R248, [R1+0x80] ;  /* 0x0000800001f87983 */ /* 0x000f280000300800 */
[----:B------:R-:W4:Y:S04]  /*f5d0*/  LDL.LU R249, [R1+0x84] ;  /* 0x0000840001f97983 */ /* 0x000f280000300800 */
[----:B------:R-:W4:Y:S04]  /*f5e0*/  LDL.LU R250, [R1+0x88] ;  /* 0x0000880001fa7983 */ /* 0x000f280000300800 */
[----:B------:R-:W4:Y:S01]  /*f5f0*/  LDL.LU R251, [R1+0x8c] ;  /* 0x00008c0001fb7983 */ /* 0x000f220000300800 */
[----:B--2---:R-:W-:Y:S03]  /*f600*/  HMMA.1688.F32.TF32 R180, R180, R24, R176 ;  /* 0x00000018b4b4723c */ /* 0x004fe600000810b0 */
[----:B------:R-:W-:Y:S04]  /*f610*/  LDS R176, [R5+0x4100] ;  /* 0x0041000005b07984 */ /* 0x000fe80000000800 */
[----:B------:R-:W-:Y:S04]  /*f620*/  LDS R178, [R5+0x6100] ;  /* 0x0061000005b27984 */ /* 0x000fe80000000800 */
[----:B------:R-:W-:Y:S04]  /*f630*/  LDS R177, [R4+0x4100] ;  /* 0x0041000004b17984 */ /* 0x000fe80000000800 */
[----:B------:R-:W2:Y:S01]  /*f640*/  LDS R179, [R4+0x6100] ;  /* 0x0061000004b37984 */ /* 0x000ea20000000800 */
[----:B------:R-:W-:Y:S01]  /*f650*/  HMMA.1688.F32.TF32 R84, R228, R66, R112 ;  /* 0x00000042e454723c */ /* 0x000fe20000081070 */
[----:B------:R-:W-:-:S02]  /*f660*/  IMAD.MOV.U32 R3, RZ, RZ, R39 ;  /* 0x000000ffff037224 */ /* 0x000fc400078e0027 */
[----:B------:R-:W-:Y:S04]  /*f670*/  LDS R24, [R5+0x8500] ;  /* 0x0085000005187984 */ /* 0x000fe80000000800 */
[----:B------:R-:W-:Y:S01]  /*f680*/  LDS R25, [R4+0x8500] ;  /* 0x0085000004197984 */ /* 0x000fe20000000800 */
[C---:B-1----:R-:W-:Y:S08]  /*f690*/  HMMA.1688.F32.TF32 R56, R228.reuse, R18, R160 ;  /* 0x00000012e438723c */ /* 0x042ff000000810a0 */
[----:B---3--:R-:W-:Y:S01]  /*f6a0*/  HMMA.1688.F32.TF32 R36, R228, R26, R164 ;  /* 0x0000001ae424723c */ /* 0x008fe200000810a4 */
[----:B------:R-:W-:Y:S06]  /*f6b0*/  STL [R1+0x7f4], R3 ;  /* 0x0007f40301007387 */ /* 0x000fec0000100800 */
[----:B------:R1:W-:Y:S04]  /*f6c0*/  STL.64 [R1+0x1f0], R84 ;  /* 0x0001f05401007387 */ /* 0x0003e80000100a00 */
[----:B------:R-:W-:Y:S04]  /*f6d0*/  STL.64 [R1+0x1f8], R86 ;  /* 0x0001f85601007387 */ /* 0x000fe80000100a00 */
[----:B------:R-:W-:Y:S04]  /*f6e0*/  STL.64 [R1+0x238], R56 ;  /* 0x0002383801007387 */ /* 0x000fe80000100a00 */
[----:B------:R-:W-:Y:S01]  /*f6f0*/  STL.64 [R1+0x240], R58 ;  /* 0x0002403a01007387 */ /* 0x000fe20000100a00 */
[C---:B--2---:R-:W-:Y:S03]  /*f700*/  HMMA.1688.F32.TF32 R208, R176.reuse, R146, R132 ;  /* 0x00000092b0d0723c */ /* 0x044fe60000081084 */
[----:B------:R-:W-:Y:S04]  /*f710*/  STL.64 [R1+0x228], R36 ;  /* 0x0002282401007387 */ /* 0x000fe80000100a00 */
[----:B------:R2:W-:Y:S01]  /*f720*/  STL.64 [R1+0x230], R38 ;  /* 0x0002302601007387 */ /* 0x0005e20000100a00 */
[----:B------:R-:W-:Y:S01]  /*f730*/  HMMA.1688.F32.TF32 R112, R176, R154, R240 ;  /* 0x0000009ab070723c */ /* 0x000fe200000810f0 */
[----:B-1----:R-:W-:-:S02]  /*f740*/  IMAD.MOV.U32 R85, RZ, RZ, R252 ;  /* 0x000000ffff557224 */ /* 0x002fc400078e00fc */
[----:B------:R-:W-:Y:S04]  /*f750*/  LDS R56, [R5+0x4400] ;  /* 0x0044000005387984 */ /* 0x000fe80000000800 */
[----:B------:R-:W-:Y:S01]  /*f760*/  LDS R58, [R5+0x6400] ;  /* 0x00640000053a7984 */ /* 0x000fe20000000800 */
[----:B--2---:R-:W-:Y:S03]  /*f770*/  HMMA.1688.F32.TF32 R36, R176, R14, R40 ;  /* 0x0000000eb024723c */ /* 0x004fe60000081028 */
[----:B------:R-:W-:Y:S04]  /*f780*/  LDS R57, [R4+0x4400] ;  /* 0x0044000004397984 */ /* 0x000fe80000000800 */
[----:B------:R-:W1:Y:S04]  /*f790*/  LDS R59, [R4+0x6400] ;  /* 0x00640000043b7984 */ /* 0x000e680000000800 */
[----:B------:R-:W-:Y:S04]  /*f7a0*/  STL [R1+0x804], R208 ;  /* 0x000804d001007387 */ /* 0x000fe80000100800 */
[----:B------:R-:W-:Y:S04]  /*f7b0*/  STL [R1+0x800], R209 ;  /* 0x000800d101007387 */ /* 0x000fe80000100800 */
[----:B------:R-:W-:Y:S04]  /*f7c0*/  STL [R1+0x7fc], R210 ;  /* 0x0007fcd201007387 */ /* 0x000fe80000100800 */
[----:B------:R-:W-:Y:S04]  /*f7d0*/  STL [R1+0x7f8], R211 ;  /* 0x0007f8d301007387 */ /* 0x000fe80000100800 */
[----:B------:R-:W-:Y:S04]  /*f7e0*/  STL.64 [R1+0x20], R36 ;  /* 0x0000202401007387 */ /* 0x000fe80000100a00 */
[----:B------:R2:W-:Y:S04]  /*f7f0*/  STL [R1+0x28], R38 ;  /* 0x0000282601007387 */ /* 0x0005e80000100800 */
[----:B------:R-:W3:Y:S01]  /*f800*/  LDL.LU R240, [R1+0xa0] ;  /* 0x0000a00001f07983 */ /* 0x000ee20000300800 */
[----:B------:R-:W-:-:S02]  /*f810*/  IMAD.MOV.U32 R3, RZ, RZ, R39 ;  /* 0x000000ffff037224 */ /* 0x000fc400078e0027 */
[C---:B--2---:R-:W-:Y:S08]  /*f820*/  HMMA.1688.F32.TF32 R36, R176.reuse, R10, R80 ;  /* 0x0000000ab024723c */ /* 0x044ff00000081050 */
[C---:B------:R-:W-:Y:S11]  /*f830*/  HMMA.1688.F32.TF32 R40, R176.reuse, R66, R124 ;  /* 0x00000042b028723c */ /* 0x040ff6000008107c */
[----:B------:R-:W-:Y:S05]  /*f840*/  @!UPT UIADD3 URZ, URZ, URZ, URZ ;  /* 0x0000003f3f3ff290 */ /* 0x000fea000fffe03f */
[----:B------:R-:W-:Y:S02]  /*f850*/  IMAD.MOV.U32 R208, RZ, RZ, R36 ;  /* 0x000000ffffd07224 */ /* 0x000fe400078e0024 */
[----:B------:R-:W-:Y:S02]  /*f860*/  IMAD.MOV.U32 R209, RZ, RZ, R37 ;  /* 0x000000ffffd17224 */ /* 0x000fe400078e0025 */
[----:B------:R-:W-:Y:S02]  /*f870*/  IMAD.MOV.U32 R210, RZ, RZ, R38 ;  /* 0x000000ffffd27224 */ /* 0x000fe400078e0026 */
[----:B------:R-:W-:Y:S02]  /*f880*/  IMAD.MOV.U32 R211, RZ, RZ, R39 ;  /* 0x000000ffffd37224 */ /* 0x000fe400078e0027 */
[----:B------:R-:W-:Y:S01]  /*f890*/  HMMA.1688.F32.TF32 R36, R176, R18, R156 ;  /* 0x00000012b024723c */ /* 0x000fe2000008109c */
[----:B------:R-:W-:Y:S01]  /*f8a0*/  STL.64 [R1+0x190], R40 ;  /* 0x0001902801007387 */ /* 0x000fe20000100a00 */
[----:B------:R-:W-:-:S02]  /*f8b0*/  IMAD.MOV.U32 R241, RZ, RZ, R7 ;  /* 0x000000fffff17224 */ /* 0x000fc400078e0007 */
[----:B------:R-:W-:Y:S01]  /*f8c0*/  IMAD.MOV.U32 R242, RZ, RZ, R2 ;  /* 0x000000fffff27224 */ /* 0x000fe200078e0002 */
[----:B------:R-:W-:Y:S01]  /*f8d0*/  STL.64 [R1+0x198], R42 ;  /* 0x0001982a01007387 */ /* 0x000fe20000100a00 */
[----:B------:R-:W-:Y:S11]  /*f8e0*/  IMAD.MOV.U32 R243, RZ, RZ, R0 ;  /* 0x000000fffff37224 */ /* 0x000ff600078e0000 */
[----:B------:R-:W-:Y:S06]  /*f8f0*/  @!UPT UIADD3 URZ, URZ, URZ, URZ ;  /* 0x0000003f3f3ff290 */ /* 0x000fec000fffe03f */
[----:B------:R2:W-:Y:S01]  /*f900*/  STL [R1+0x220], R36 ;  /* 0x0002202401007387 */ /* 0x0005e20000100800 */
[----:B------:R-:W-:Y:S02]  /*f910*/  IMAD.MOV.U32 R7, RZ, RZ, R37 ;  /* 0x000000ffff077224 */ /* 0x000fe400078e0025 */
[----:B------:R-:W-:Y:S02]  /*f920*/  IMAD.MOV.U32 R2, RZ, RZ, R38 ;  /* 0x000000ffff027224 */ /* 0x000fe400078e0026 */
[----:B------:R-:W-:Y:S02]  /*f930*/  IMAD.MOV.U32 R0, RZ, RZ, R39 ;  /* 0x000000ffff007224 */ /* 0x000fe400078e0027 */
[----:B--2---:R-:W-:Y:S03]  /*f940*/  HMMA.1688.F32.TF32 R36, R176, R26, R204 ;  /* 0x0000001ab024723c */ /* 0x004fe600000810cc */
[----:B------:R-:W-:Y:S04]  /*f950*/  STL [R1+0x7d4], R0 ;  /* 0x0007d40001007387 */ /* 0x000fe80000100800 */
[----:B------:R-:W-:Y:S04]  /*f960*/  STL [R1+0x7d0], R2 ;  /* 0x0007d00201007387 */ /* 0x000fe80000100800 */
[----:B------:R-:W-:Y:S11]  /*f970*/  STL [R1+0x7cc], R7 ;  /* 0x0007cc0701007387 */ /* 0x000ff60000100800 */
[----:B------:R-:W-:Y:S01]  /*f980*/  @!UPT UIADD3 URZ, URZ, URZ, URZ ;  /* 0x0000003f3f3ff290 */ /* 0x000fe2000fffe03f */
[----:B------:R-:W-:Y:S04]  /*f990*/  STL.64 [R1+0x200], R36 ;  /* 0x0002002401007387 */ /* 0x000fe80000100a00 */
[----:B------:R2:W-:Y:S02]  /*f9a0*/  STL.64 [R1+0x208], R38 ;  /* 0x0002082601007387 */ /* 0x0005e40000100a00 */
[C---:B--2---:R-:W-:Y:S08]  /*f9b0*/  HMMA.1688.F32.TF32 R36, R168.reuse, R66, R108 ;  /* 0x00000042a824723c */ /* 0x044ff0000008106c */
[C---:B------:R-:W-:Y:S11]  /*f9c0*/  HMMA.1688.F32.TF32 R40, R168.reuse, R18, R128 ;  /* 0x00000012a828723c */ /* 0x040ff60000081080 */
[----:B------:R-:W-:Y:S05]  /*f9d0*/  @!UPT UIADD3 URZ, URZ, URZ, URZ ;  /* 0x0000003f3f3ff290 */ /* 0x000fea000fffe03f */
[----:B------:R-:W-:Y:S02]  /*f9e0*/  IMAD.MOV.U32 R0, RZ, RZ, R37 ;  /* 0x000000ffff007224 */ /* 0x000fe400078e0025 */
[----:B------:R-:W-:Y:S02]  /*f9f0*/  IMAD.MOV.U32 R2, RZ, RZ, R38 ;  /* 0x000000ffff027224 */ /* 0x000fe400078e0026 */
[----:B------:R-:W-:Y:S01]  /*fa00*/  IMAD.MOV.U32 R7, RZ, RZ, R39 ;  /* 0x000000ffff077224 */ /* 0x000fe200078e0027 */
[C---:B----4-:R-:W-:Y:S08]  /*fa10*/  HMMA.1688.F32.TF32 R164, R168.reuse, R154, R248 ;  /* 0x0000009aa8a4723c */ /* 0x050ff000000810f8 */
[C---:B------:R-:W-:Y:S01]  /*fa20*/  HMMA.1688.F32.TF32 R248, R168.reuse, R10, R60 ;  /* 0x0000000aa8f8723c */ /* 0x040fe2000008103c */
[----:B------:R-:W-:Y:S04]  /*fa30*/  LDS R60, [R5+0x4500] ;  /* 0x00450000053c7984 */ /* 0x000fe80000000800 */
[----:B------:R-:W-:Y:S03]  /*fa40*/  LDS R62, [R5+0x6500] ;  /* 0x00650000053e7984 */ /* 0x000fe60000000800 */
[C---:B------:R-:W-:Y:S01]  /*fa50*/  HMMA.1688.F32.TF32 R124, R168.reuse, R150, R212 ;  /* 0x00000096a87c723c */ /* 0x040fe200000810d4 */
[----:B------:R-:W-:Y:S04]  /*fa60*/  LDS R61, [R4+0x4500] ;  /* 0x00450000043d7984 */ /* 0x000fe80000000800 */
[----:B------:R-:W2:Y:S10]  /*fa70*/  LDS R63, [R4+0x6500] ;  /* 0x00650000043f7984 */ /* 0x000eb40000000800 */
[----:B------:R-:W-:Y:S04]  /*fa80*/  STL [R1+0x7e4], R248 ;  /* 0x0007e4f801007387 */ /* 0x000fe80000100800 */
[----:B------:R-:W-:Y:S04]  /*fa90*/  STL [R1+0x7e0], R249 ;  /* 0x0007e0f901007387 */ /* 0x000fe80000100800 */
[----:B------:R-:W-:Y:S04]  /*faa0*/  STL [R1+0x7dc], R250 ;  /* 0x0007dcfa01007387 */ /* 0x000fe80000100800 */
[----:B------:R-:W-:Y:S04]  /*fab0*/  STL [R1+0x7d8], R251 ;  /* 0x0007d8fb01007387 */ /* 0x000fe80000100800 */
[----:B------:R4:W-:Y:S02]  /*fac0*/  STL [R1+0x80], R36 ;  /* 0x0000802401007387 */ /* 0x0009e40000100800 */
[C---:B----4-:R-:W-:Y:S02]  /*fad0*/  HMMA.1688.F32.TF32 R36, R168.reuse, R26, R200 ;  /* 0x0000001aa824723c */ /* 0x050fe400000810c8 */
[----:B------:R-:W-:Y:S04]  /*fae0*/  STL [R1+0x7f0], R7 ;  /* 0x0007f00701007387 */ /* 0x000fe80000100800 */
[----:B------:R-:W-:Y:S04]  /*faf0*/  STL [R1+0x7ec], R2 ;  /* 0x0007ec0201007387 */ /* 0x000fe80000100800 */
[----:B------:R-:W-:Y:S04]  /*fb00*/  STL [R1+0x7e8], R0 ;  /* 0x0007e80001007387 */ /* 0x000fe80000100800 */
[----:B------:R-:W-:Y:S04]  /*fb10*/  STL.64 [R1+0x1c0], R40 ;  /* 0x0001c02801007387 */ /* 0x000fe80000100a00 */
[----:B------:R-:W-:Y:S01]  /*fb20*/  STL.64 [R1+0x1c8], R42 ;  /* 0x0001c82a01007387 */ /* 0x000fe20000100a00 */
[C---:B------:R-:W-:Y:S08]  /*fb30*/  HMMA.1688.F32.TF32 R120, R168.reuse, R146, R120 ;  /* 0x00000092a878723c */ /* 0x040ff00000081078 */
[----:B------:R-:W-:Y:S01]  /*fb40*/  HMMA.1688.F32.TF32 R204, R168, R14, R116 ;  /* 0x0000000ea8cc723c */ /* 0x000fe20000081074 */
[----:B------:R-:W-:Y:S04]  /*fb50*/  STL.64 [R1+0x1b0], R36 ;  /* 0x0001b02401007387 */ /* 0x000fe80000100a00 */
[----:B------:R4:W-:Y:S04]  /*fb60*/  STL.64 [R1+0x1b8], R38 ;  /* 0x0001b82601007387 */ /* 0x0009e80000100a00 */
[----:B------:R-:W5:Y:S01]  /*fb70*/  LDL.LU R84, [R1+0xc0] ;  /* 0x0000c00001547983 */ /* 0x000f620000300800 */
[----:B------:R-:W-:-:S02]  /*fb80*/  IMAD.MOV.U32 R212, RZ, RZ, R220 ;  /* 0x000000ffffd47224 */ /* 0x000fc400078e00dc */
[----:B------:R-:W-:Y:S02]  /*fb90*/  IMAD.MOV.U32 R213, RZ, RZ, R221 ;  /* 0x000000ffffd57224 */ /* 0x000fe400078e00dd */
[----:B------:R-:W-:Y:S02]  /*fba0*/  IMAD.MOV.U32 R214, RZ, RZ, R222 ;  /* 0x000000ffffd67224 */ /* 0x000fe400078e00de */
[----:B------:R-:W-:Y:S01]  /*fbb0*/  IMAD.MOV.U32 R215, RZ, RZ, R223 ;  /* 0x000000ffffd77224 */ /* 0x000fe200078e00df */
[----:B----4-:R-:W-:Y:S01]  /*fbc0*/  HMMA.1688.F32.TF32 R36, R172, R18, R140 ;  /* 0x00000012ac24723c */ /* 0x010fe2000008108c */
[----:B------:R-:W-:Y:S04]  /*fbd0*/  LDS R40, [R5+0x4600] ;  /* 0x0046000005287984 */ /* 0x000fe80000000800 */
[----:B------:R-:W-:Y:S03]  /*fbe0*/  LDS R42, [R5+0x6600] ;  /* 0x00660000052a7984 */ /* 0x000fe60000000800 */
[----:B------:R-:W-:Y:S01]  /*fbf0*/  HMMA.1688.F32.TF32 R136, R176, R150, R136 ;  /* 0x00000096b088723c */ /* 0x000fe20000081088 */
[----:B------:R-:W-:Y:S04]  /*fc00*/  LDS R41, [R4+0x4600] ;  /* 0x0046000004297984 */ /* 0x000fe80000000800 */
[----:B------:R-:W4:Y:S10]  /*fc10*/  LDS R43, [R4+0x6600] ;  /* 0x00660000042b7984 */ /* 0x000f340000000800 */
[----:B------:R-:W-:Y:S04]  /*fc20*/  STL.64 [R1+0x150], R36 ;  /* 0x0001502401007387 */ /* 0x000fe80000100a00 */
[----:B------:R1:W-:Y:S04]  /*fc30*/  STL.64 [R1+0x158], R38 ;  /* 0x0001582601007387 */ /* 0x0003e80000100a00 */
[----:B------:R-:W2:Y:S04]  /*fc40*/  LDL.LU R252, [R1+0x828] ;  /* 0x0008280001fc7983 */ /* 0x000ea80000300800 */
[----:B------:R-:W5:Y:S01]  /*fc50*/  LDL.LU R86, [R1+0xc8] ;  /* 0x0000c80001567983 */ /* 0x000f620000300800 */
[C---:B-1----:R-:W-:Y:S03]  /*fc60*/  HMMA.1688.F32.TF32 R36, R172.reuse, R26, R196 ;  /* 0x0000001aac24723c */ /* 0x042fe600000810c4 */
[----:B------:R-:W5:Y:S04]  /*fc70*/  LDL.LU R87, [R1+0xcc] ;  /* 0x0000cc0001577983 */ /* 0x000f680000300800 */
[----:B------:R-:W2:Y:S04]  /*fc80*/  LDL.LU R132, [R1+0x130] ;  /* 0x0001300001847983 */ /* 0x000ea80000300800 */
[----:B------:R-:W2:Y:S01]  /*fc90*/  LDL.LU R133, [R1+0x134] ;  /* 0x0001340001857983 */ /* 0x000ea20000300800 */
[----:B---3--:R-:W-:Y:S03]  /*fca0*/  HMMA.1688.F32.TF32 R168, R172, R154, R240 ;  /* 0x0000009aaca8723c */ /* 0x008fe600000810f0 */
[----:B------:R-:W3:Y:S08]  /*fcb0*/  LDL.LU R134, [R1+0x138] ;  /* 0x0001380001867983 */ /* 0x000ef00000300800 */
[----:B------:R-:W-:Y:S04]  /*fcc0*/  STL.64 [R1+0x140], R36 ;  /* 0x0001402401007387 */ /* 0x000fe80000100a00 */
[----:B------:R-:W-:Y:S04]  /*fcd0*/  STL [R1+0x148], R38 ;  /* 0x0001482601007387 */ /* 0x000fe80000100800 */
[----:B------:R-:W2:Y:S04]  /*fce0*/  LDL.LU R240, [R1+0xb0] ;  /* 0x0000b00001f07983 */ /* 0x000ea80000300800 */
        /* <DEDUP_REMOVED lines=11> */
[----:B------:R-:W3:Y:S04]  /*fda0*/  LDL R13, [R1+0x250] ;  /* 0x00025000010d7983 */ /* 0x000ee80000100800 */
[----:B------:R-:W3:Y:S04]  /*fdb0*/  LDL.LU R220, [R1+0x824] ;  /* 0x0008240001dc7983 */ /* 0x000ee80000300800 */
[----:B------:R-:W3:Y:S04]  /*fdc0*/  LDL.LU R221, [R1+0x820] ;  /* 0x0008200001dd7983 */ /* 0x000ee80000300800 */
[----:B------:R-:W3:Y:S04]  /*fdd0*/  LDL.LU R222, [R1+0x81c] ;  /* 0x00081c0001de7983 */ /* 0x000ee80000300800 */
[----:B------:R-:W3:Y:S04]  /*fde0*/  LDL.LU R223, [R1+0x818] ;  /* 0x0008180001df7983 */ /* 0x000ee80000300800 */
[----:B------:R-:W3:Y:S04]  /*fdf0*/  LDL.LU R108, [R1+0x160] ;  /* 0x00016000016c7983 */ /* 0x000ee80000300800 */
[----:B------:R-:W3:Y:S04]  /*fe00*/  LDL.LU R109, [R1+0x164] ;  /* 0x00016400016d7983 */ /* 0x000ee80000300800 */
[----:B------:R-:W3:Y:S04]  /*fe10*/  LDL.LU R110, [R1+0x168] ;  /* 0x00016800016e7983 */ /* 0x000ee80000300800 */
[----:B------:R-:W3:Y:S01]  /*fe20*/  LDL.LU R111, [R1+0x16c] ;  /* 0x00016c00016f7983 */ /* 0x000ee20000300800 */
[----:B------:R-:W-:Y:S03]  /*fe30*/  HMMA.1688.F32.TF32 R80, R56, R18, R88 ;  /* 0x000000123850723c */ /* 0x000fe60000081058 */
[----:B------:R-:W-:Y:S04]  /*fe40*/  LDS R36, [R5+0x4700] ;  /* 0x0047000005247984 */ /* 0x000fe80000000800 */
[----:B------:R-:W-:Y:S01]  /*fe50*/  LDS R38, [R5+0x6700] ;  /* 0x0067000005267984 */ /* 0x000fe20000000800 */
[----:B------:R-:W-:Y:S03]  /*fe60*/  HMMA.1688.F32.TF32 R128, R172, R150, R244 ;  /* 0x00000096ac80723c */ /* 0x000fe600000810f4 */
[----:B------:R-:W-:Y:S05]  /*fe70*/  LDS R37, [R4+0x4700] ;  /* 0x0047000004257984 */ /* 0x000fea0000000800 */
[----:B--2---:R-:W-:Y:S07]  /*fe80*/  HMMA.1688.F32.TF32 R176, R60, R154, R228 ;  /* 0x0000009a3cb0723c */ /* 0x004fee00000810e4 */
[----:B------:R-:W-:-:S02]  /*fe90*/  IMAD.MOV.U32 R228, RZ, RZ, R152 ;  /* 0x000000ffffe47224 */ /* 0x000fc400078e0098 */
[----:B------:R-:W2:Y:S01]  /*fea0*/  LDL.LU R152, [R1+0x814] ;  /* 0x0008140001987983 */ /* 0x000ea20000300800 */
[----:B------:R-:W-:-:S03]  /*feb0*/  IMAD.MOV.U32 R229, RZ, RZ, R153 ;  /* 0x000000ffffe57224 */ /* 0x000fc600078e0099 */
[----:B------:R-:W4:Y:S04]  /*fec0*/  LDL.LU R153, [R1+0x810] ;  /* 0x0008100001997983 */ /* 0x000f280000300800 */
[----:B------:R-:W4:Y:S04]  /*fed0*/  LDL.LU R230, [R1+0x98] ;  /* 0x0000980001e67983 */ /* 0x000f280000300800 */
[----:B------:R-:W4:Y:S04]  /*fee0*/  LDL.LU R231, [R1+0x9c] ;  /* 0x00009c0001e77983 */ /* 0x000f280000300800 */
[----:B------:R-:W4:Y:S04]  /*fef0*/  LDL.LU R140, [R1+0x110] ;  /* 0x00011000018c7983 */ /* 0x000f280000300800 */
[----:B------:R-:W4:Y:S01]  /*ff00*/  LDL.LU R141, [R1+0x114] ;  /* 0x00011400018d7983 */ /* 0x000f220000300800 */
[----:B------:R-:W-:Y:S01]  /*ff10*/  IMAD.MOV.U32 R135, RZ, RZ, R252 ;  /* 0x000000ffff877224 */ /* 0x000fe200078e00fc */
[C---:B------:R-:W-:Y:S08]  /*ff20*/  HMMA.1688.F32.TF32 R104, R172.reuse, R146, R104 ;  /* 0x00000092ac68723c */ /* 0x040ff00000081068 */
[C---:B------:R-:W-:Y:S08]  /*ff30*/  HMMA.1688.F32.TF32 R100, R172.reuse, R14, R100 ;  /* 0x0000000eac64723c */ /* 0x040ff00000081064 */
[C---:B------:R-:W-:Y:S08]  /*ff40*/  HMMA.1688.F32.TF32 R96, R172.reuse, R10, R96 ;  /* 0x0000000aac60723c */ /* 0x040ff00000081060 */
[----:B------:R-:W-:Y:S08]  /*ff50*/  HMMA.1688.F32.TF32 R200, R172, R66, R92 ;  /* 0x00000042acc8723c */ /* 0x000ff0000008105c */
[----:B------:R-:W-:Y:S08]  /*ff60*/  HMMA.1688.F32.TF32 R156, R60, R150, R160 ;  /* 0x000000963c9c723c */ /* 0x000ff000000810a0 */
[C---:B---3--:R-:W-:Y:S08]  /*ff70*/  HMMA.1688.F32.TF32 R172, R56.reuse, R154, R132 ;  /* 0x0000009a38ac723c */ /* 0x048ff00000081084 */
[C---:B-----5:R-:W-:Y:S08]  /*ff80*/  HMMA.1688.F32.TF32 R132, R56.reuse, R150, R84 ;  /* 0x000000963884723c */ /* 0x060ff00000081054 */
[C---:B------:R-:W-:Y:S08]  /*ff90*/  HMMA.1688.F32.TF32 R84, R56.reuse, R146, R224 ;  /* 0x000000923854723c */ /* 0x040ff000000810e0 */
[C---:B------:R-:W-:Y:S08]  /*ffa0*/  HMMA.1688.F32.TF32 R76, R56.reuse, R14, R76 ;  /* 0x0000000e384c723c */ /* 0x040ff0000008104c */
[C---:B------:R-:W-:Y:S08]  /*ffb0*/  HMMA.1688.F32.TF32 R72, R56.reuse, R10, R72 ;  /* 0x0000000a3848723c */ /* 0x040ff00000081048 */
[C---:B------:R-:W-:Y:S08]  /*ffc0*/  HMMA.1688.F32.TF32 R68, R56.reuse, R66, R68 ;  /* 0x000000423844723c */ /* 0x040ff00000081044 */
[----:B------:R-:W-:Y:S01]  /*ffd0*/  HMMA.1688.F32.TF32 R56, R56, R26, R192 ;  /* 0x0000001a3838723c */ /* 0x000fe200000810c0 */
[----:B--2---:R-:W-:-:S02]  /*ffe0*/  IMAD.MOV.U32 R142, RZ, RZ, R152 ;  /* 0x000000ffff8e7224 */ /* 0x004fc400078e0098 */
[----:B------:R-:W2:Y:S01]  /*fff0*/  LDL.LU R152, [R1+0x80c] ;  /* 0x00080c0001987983 */ /* 0x000ea20000300800 */
[----:B----4-:R-:W-:-:S03]  /*10000*/  IMAD.MOV.U32 R143, RZ, RZ, R153 ;  /* 0x000000ffff8f7224 */ /* 0x010fc600078e0099 */
[----:B------:R-:W3:Y:S04]  /*10010*/  LDL.LU R153, [R1+0x808] ;  /* 0x0008080001997983 */ /* 0x000ee80000300800 */
[----:B------:R-:W4:Y:S04]  /*10020*/  LDL.LU R88, [R1+0x1e0] ;  /* 0x0001e00001587983 */ /* 0x000f280000300800 */
[----:B------:R-:W4:Y:S04]  /*10030*/  LDL.LU R89, [R1+0x1e4] ;  /* 0x0001e40001597983 */ /* 0x000f280000300800 */
[----:B------:R-:W4:Y:S04]  /*10040*/  LDL.LU R90, [R1+0x1e8] ;  /* 0x0001e800015a7983 */ /* 0x000f280000300800 */
[----:B------:R-:W4:Y:S04]  /*10050*/  LDL.LU R91, [R1+0x1ec] ;  /* 0x0001ec00015b7983 */ /* 0x000f280000300800 */
[----:B------:R-:W5:Y:S04]  /*10060*/  LDL.LU R160, [R1+0x170] ;  /* 0x0001700001a07983 */ /* 0x000f680000300800 */
[----:B------:R-:W5:Y:S04]  /*10070*/  LDL.LU R161, [R1+0x174] ;  /* 0x0001740001a17983 */ /* 0x000f680000300800 */
[----:B------:R-:W5:Y:S04]  /*10080*/  LDL.LU R162, [R1+0x178] ;  /* 0x0001780001a27983 */ /* 0x000f680000300800 */
[----:B------:R-:W5:Y:S04]  /*10090*/  LDL.LU R163, [R1+0x17c] ;  /* 0x00017c0001a37983 */ /* 0x000f680000300800 */
[----:B------:R-:W4:Y:S04]  /*100a0*/  LDL.LU R192, [R1+0x210] ;  /* 0x0002100001c07983 */ /* 0x000f280000300800 */
[----:B------:R-:W4:Y:S04]  /*100b0*/  LDL.LU R193, [R1+0x214] ;  /* 0x0002140001c17983 */ /* 0x000f280000300800 */
[----:B------:R-:W5:Y:S04]  /*100c0*/  LDL.LU R194, [R1+0x218] ;  /* 0x0002180001c27983 */ /* 0x000f680000300800 */
[----:B------:R-:W5:Y:S04]  /*100d0*/  LDL.LU R195, [R1+0x21c] ;  /* 0x00021c0001c37983 */ /* 0x000f680000300800 */
[----:B------:R-:W5:Y:S04]  /*100e0*/  LDL.LU R92, [R1+0x1d0] ;  /* 0x0001d000015c7983 */ /* 0x000f680000300800 */
[----:B------:R-:W5:Y:S01]  /*100f0*/  LDL.LU R93, [R1+0x1d4] ;  /* 0x0001d400015d7983 */ /* 0x000f620000300800 */
[----:B------:R-:W-:-:S03]  /*10100*/  IMAD.MOV.U32 R252, RZ, RZ, R39 ;  /* 0x000000fffffc7224 */ /* 0x000fc600078e0027 */
[----:B------:R-:W1:Y:S01]  /*10110*/  LDS R39, [R4+0x6700] ;  /* 0x0067000004277984 */ /* 0x000e620000000800 */
[C---:B------:R-:W-:Y:S08]  /*10120*/  HMMA.1688.F32.TF32 R52, R60.reuse, R18, R52 ;  /* 0x000000123c34723c */ /* 0x040ff00000081034 */
[C---:B------:R-:W-:Y:S07]  /*10130*/  HMMA.1688.F32.TF32 R116, R60.reuse, R146, R240 ;  /* 0x000000923c74723c */ /* 0x040fee00000810f0 */
[----:B------:R-:W-:Y:S01]  /*10140*/  IMAD.MOV.U32 R243, RZ, RZ, R8 ;  /* 0x000000fffff37224 */ /* 0x000fe200078e0008 */
[----:B------:R-:W-:Y:S01]  /*10150*/  HMMA.1688.F32.TF32 R48, R60, R10, R48 ;  /* 0x0000000a3c30723c */ /* 0x000fe20000081030 */
[----:B------:R-:W-:-:S02]  /*10160*/  IMAD.MOV.U32 R227, RZ, RZ, R56 ;  /* 0x000000ffffe37224 */ /* 0x000fc400078e0038 */
[----:B------:R-:W-:Y:S02]  /*10170*/  IMAD.MOV.U32 R226, RZ, RZ, R57 ;  /* 0x000000ffffe27224 */ /* 0x000fe400078e0039 */
[----:B------:R-:W-:-:S03]  /*10180*/  IMAD.MOV.U32 R225, RZ, RZ, R58 ;  /* 0x000000ffffe17224 */ /* 0x000fc600078e003a */
[----:B------:R-:W-:Y:S02]  /*10190*/  IMAD.MOV.U32 R248, RZ, RZ, R52 ;  /* 0x000000fffff87224 */ /* 0x000fe400078e0034 */
[----:B------:R-:W-:Y:S02]  /*101a0*/  IMAD.MOV.U32 R249, RZ, RZ, R53 ;  /* 0x000000fffff97224 */ /* 0x000fe400078e0035 */
[----:B------:R-:W-:Y:S02]  /*101b0*/  IMAD.MOV.U32 R250, RZ, RZ, R54 ;  /* 0x000000fffffa7224 */ /* 0x000fe400078e0036 */
[----:B------:R-:W-:Y:S02]  /*101c0*/  IMAD.MOV.U32 R251, RZ, RZ, R55 ;  /* 0x000000fffffb7224 */ /* 0x000fe400078e0037 */
[----:B------:R-:W-:Y:S01]  /*101d0*/  HMMA.1688.F32.TF32 R52, R60, R26, R188 ;  /* 0x0000001a3c34723c */ /* 0x000fe200000810bc */
[----:B------:R-:W-:-:S07]  /*101e0*/  IMAD.MOV.U32 R224, RZ, RZ, R59 ;  /* 0x000000ffffe07224 */ /* 0x000fce00078e003b */
[C---:B------:R-:W-:Y:S08]  /*101f0*/  HMMA.1688.F32.TF32 R56, R60.reuse, R14, R220 ;  /* 0x0000000e3c38723c */ /* 0x040ff000000810dc */
[----:B------:R-:W-:Y:S08]  /*10200*/  HMMA.1688.F32.TF32 R44, R60, R66, R44 ;  /* 0x000000423c2c723c */ /* 0x000ff0000008102c */
[C---:B------:R-:W-:Y:S08]  /*10210*/  HMMA.1688.F32.TF32 R60, R40.reuse, R10, R216 ;  /* 0x0000000a283c723c */ /* 0x040ff000000810d8 */
[C---:B------:R-:W-:Y:S08]  /*10220*/  HMMA.1688.F32.TF32 R140, R40.reuse, R146, R140 ;  /* 0x00000092288c723c */ /* 0x040ff0000008108c */
[C---:B------:R-:W-:Y:S08]  /*10230*/  HMMA.1688.F32.TF32 R20, R40.reuse, R66, R20 ;  /* 0x000000422814723c */ /* 0x040ff00000081014 */
[----:B------:R-:W-:Y:S01]  /*10240*/  HMMA.1688.F32.TF32 R216, R40, R26, R184 ;  /* 0x0000001a28d8723c */ /* 0x000fe200000810b8 */
[----:B------:R-:W-:-:S02]  /*10250*/  IMAD.MOV.U32 R199, RZ, RZ, R80 ;  /* 0x000000ffffc77224 */ /* 0x000fc400078e0050 */
[----:B------:R-:W-:Y:S01]  /*10260*/  IMAD.MOV.U32 R198, RZ, RZ, R81 ;  /* 0x000000ffffc67224 */ /* 0x000fe200078e0051 */
[----:B------:R-:W-:Y:S01]  /*10270*/  MOV R81, R148 ;  /* 0x0000009400517202 */ /* 0x000fe20000000f00 */
[----:B------:R-:W-:Y:S02]  /*10280*/  IMAD.MOV.U32 R197, RZ, RZ, R82 ;  /* 0x000000ffffc57224 */ /* 0x000fe400078e0052 */
[----:B------:R-:W-:Y:S02]  /*10290*/  IMAD.MOV.U32 R196, RZ, RZ, R83 ;  /* 0x000000ffffc47224 */ /* 0x000fe400078e0053 */
[----:B------:R-:W-:Y:S02]  /*102a0*/  IMAD.MOV.U32 R80, RZ, RZ, R149 ;  /* 0x000000ffff507224 */ /* 0x000fe400078e0095 */
[----:B------:R-:W-:Y:S02]  /*102b0*/  IMAD.MOV.U32 R82, RZ, RZ, R145 ;  /* 0x000000ffff527224 */ /* 0x000fe400078e0091 */
[----:B------:R-:W-:-:S02]  /*102c0*/  IMAD.MOV.U32 R83, RZ, RZ, R144 ;  /* 0x000000ffff537224 */ /* 0x000fc400078e0090 */
[----:B------:R-:W-:Y:S02]  /*102d0*/  IMAD.MOV.U32 R240, RZ, RZ, R64 ;  /* 0x000000fffff07224 */ /* 0x000fe400078e0040 */
[----:B------:R-:W-:Y:S02]  /*102e0*/  IMAD.MOV.U32 R241, RZ, RZ, R12 ;  /* 0x000000fffff17224 */ /* 0x000fe400078e000c */
[----:B------:R-:W-:Y:S02]  /*102f0*/  IMAD.MOV.U32 R242, RZ, RZ, R9 ;  /* 0x000000fffff27224 */ /* 0x000fe400078e0009 */
[----:B------:R-:W-:Y:S02]  /*10300*/  IMAD.MOV.U32 R244, RZ, RZ, R52 ;  /* 0x000000fffff47224 */ /* 0x000fe400078e0034 */
[----:B------:R-:W-:Y:S01]  /*10310*/  IMAD.MOV.U32 R7, RZ, RZ, R53 ;  /* 0x000000ffff077224 */ /* 0x000fe200078e0035 */
[----:B------:R-:W-:Y:S02]  /*10320*/  LDS R52, [R5+0x8700] ;  /* 0x0087000005347984 */ /* 0x000fe40000000800 */
[----:B-1----:R-:W-:Y:S01]  /*10330*/  HMMA.1688.F32.TF32 R64, R36, R66, R240 ;  /* 0x000000422440723c */ /* 0x002fe200000810f0 */
[----:B------:R-:W-:Y:S01]  /*10340*/  IMAD.MOV.U32 R2, RZ, RZ, R54 ;  /* 0x000000ffff027224 */ /* 0x000fe200078e0036 */
[----:B------:R-:W-:Y:S01]  /*10350*/  LDS R53, [R4+0x8700] ;  /* 0x0087000004357984 */ /* 0x000fe20000000800 */
[----:B------:R-:W-:-:S03]  /*10360*/  IMAD.MOV.U32 R0, RZ, RZ, R55 ;  /* 0x000000ffff007224 */ /* 0x000fc600078e0037 */
[----:B------:R-:W-:Y:S04]  /*10370*/  LDS R54, [R5+0xa700] ;  /* 0x00a7000005367984 */ /* 0x000fe80000000800 */
[----:B------:R-:W-:Y:S01]  /*10380*/  LDS R55, [R4+0xa700] ;  /* 0x00a7000004377984 */ /* 0x000fe20000000800 */
[----:B---3--:R-:W-:-:S03]  /*10390*/  IMAD.MOV.U32 R94, RZ, RZ, R153 ;  /* 0x000000ffff5e7224 */ /* 0x008fc600078e0099 */
[----:B------:R-:W1:Y:S01]  /*103a0*/  S2R R153, SR_TID.X ;  /* 0x0000000000997919 */ /* 0x000e620000002100 */
[----:B--2---:R-:W-:Y:S01]  /*103b0*/  IMAD.MOV.U32 R95, RZ, RZ, R152 ;  /* 0x000000ffff5f7224 */ /* 0x004fe200078e0098 */
[C---:B-1----:R-:W-:Y:S01]  /*103c0*/  LOP3.LUT R6, R153.reuse, 0x7, RZ, 0xc0, !PT ;  /* 0x0000000799067812 */ /* 0x042fe200078ec0ff */
[----:B------:R-:W-:-:S04]  /*103d0*/  IMAD.SHL.U32 R8, R153, 0x2, RZ ;  /* 0x0000000299087824 */ /* 0x000fc800078e00ff */
[----:B------:R-:W-:-:S05]  /*103e0*/  IMAD R6, R6, 0x90, RZ ;  /* 0x0000009006067824 */ /* 0x000fca00078e02ff */
[----:B------:R-:W-:-:S04]  /*103f0*/  LOP3.LUT R6, R6, 0x30, R8, 0x78, !PT ;  /* 0x0000003006067812 */ /* 0x000fc800078e7808 */
[----:B------:R-:W-:Y:S01]  /*10400*/  LOP3.LUT R6, R6, 0x40, RZ, 0x3c, !PT ;  /* 0x0000004006067812 */ /* 0x000fe200078e3cff */
[----:B----4-:R-:W-:Y:S04]  /*10410*/  HMMA.1688.F32.TF32 R188, R40, R154, R88 ;  /* 0x0000009a28bc723c */ /* 0x010fe80000081058 */
[----:B------:R-:W-:-:S04]  /*10420*/  IMAD R6, R13, 0x2000, R6 ;  /* 0x000020000d067824 */ /* 0x000fc800078e0206 */
[----:B------:R-:W-:Y:S08]  /*10430*/  HMMA.1688.F32.TF32 R88, R40, R14, R228 ;  /* 0x0000000e2858723c */ /* 0x000ff000000810e4 */
[----:B-----5:R-:W-:Y:S08]  /*10440*/  HMMA.1688.F32.TF32 R192, R36, R154, R192 ;  /* 0x0000009a24c0723c */ /* 0x020ff000000810c0 */
[-C--:B------:R-:W-:Y:S01]  /*10450*/  HMMA.1688.F32.TF32 R228, R40, R18.reuse, R32 ;  /* 0x0000001228e4723c */ /* 0x080fe20000081020 */
[----:B------:R-:W-:Y:S04]  /*10460*/  LDS R32, [R5+0x8400] ;  /* 0x0084000005207984 */ /* 0x000fe80000000800 */
[----:B------:R-:W-:Y:S03]  /*10470*/  LDS R34, [R5+0xa400] ;  /* 0x00a4000005227984 */ /* 0x000fe60000000800 */
[----:B------:R-:W-:Y:S01]  /*10480*/  HMMA.1688.F32.TF32 R152, R36, R18, R28 ;  /* 0x000000122498723c */ /* 0x000fe2000008101c */
[----:B------:R-:W-:Y:S04]  /*10490*/  LDS R28, [R5+0x8000] ;  /* 0x00800000051c7984 */ /* 0x000fe80000000800 */
[----:B------:R-:W-:Y:S03]  /*104a0*/  LDS R30, [R5+0xa000] ;  /* 0x00a00000051e7984 */ /* 0x000fe60000000800 */
[-C--:B------:R-:W-:Y:S01]  /*104b0*/  HMMA.1688.F32.TF32 R160, R40, R150.reuse, R160 ;  /* 0x0000009628a0723c */ /* 0x080fe200000810a0 */
        /* <DEDUP_REMOVED lines=8> */
[----:B------:R-:W3:Y:S01]  /*10540*/  LDS R35, [R4+0xa400] ;  /* 0x00a4000004237984 */ /* 0x000ee20000000800 */
[C---:B------:R-:W-:Y:S08]  /*10550*/  HMMA.1688.F32.TF32 R184, R36.reuse, R150, R92 ;  /* 0x0000009624b8723c */ /* 0x040ff0000008105c */
[C---:B------:R-:W-:Y:S01]  /*10560*/  HMMA.1688.F32.TF32 R92, R36.reuse, R10, R80 ;  /* 0x0000000a245c723c */ /* 0x040fe20000081050 */
[----:B------:R-:W-:Y:S04]  /*10570*/  LDS R80, [R5+0x8200] ;  /* 0x0082000005507984 */ /* 0x000fe80000000800 */
[----:B------:R-:W-:Y:S04]  /*10580*/  LDS R82, [R5+0xa200] ;  /* 0x00a2000005527984 */ /* 0x000fe80000000800 */
[----:B------:R-:W-:Y:S01]  /*10590*/  LDS R81, [R4+0x8200] ;  /* 0x0082000004517984 */ /* 0x000fe20000000800 */
[C---:B------:R-:W-:Y:S03]  /*105a0*/  HMMA.1688.F32.TF32 R148, R36.reuse, R146, R108 ;  /* 0x000000922494723c */ /* 0x040fe6000008106c */
[----:B------:R-:W4:Y:S04]  /*105b0*/  LDS R83, [R4+0xa200] ;  /* 0x00a2000004537984 */ /* 0x000f280000000800 */
[----:B------:R-:W-:Y:S01]  /*105c0*/  LDSM.16.M88.4 R8, [R6+0x30800] ;  /* 0x030800000608783b */ /* 0x000fe20000000200 */
[C---:B------:R-:W-:Y:S03]  /*105d0*/  HMMA.1688.F32.TF32 R108, R36.reuse, R14, R212 ;  /* 0x0000000e246c723c */ /* 0x040fe600000810d4 */
[----:B------:R-:W-:Y:S05]  /*105e0*/  LDSM.16.M88.4 R12, [R6+0x30400] ;  /* 0x03040000060c783b */ /* 0x000fea0000000200 */
[----:B------:R-:W-:Y:S01]  /*105f0*/  HMMA.1688.F32.TF32 R144, R36, R26, R180 ;  /* 0x0000001a2490723c */ /* 0x000fe200000810b4 */
[----:B------:R-:W-:Y:S04]  /*10600*/  LDS R36, [R5+0x8100] ;  /* 0x0081000005247984 */ /* 0x000fe80000000800 */
[----:B------:R-:W-:Y:S04]  /*10610*/  LDS R38, [R5+0xa100] ;  /* 0x00a1000005267984 */ /* 0x000fe80000000800 */
[----:B------:R-:W-:Y:S04]  /*10620*/  LDS R37, [R4+0x8100] ;  /* 0x0081000004257984 */ /* 0x000fe80000000800 */
[----:B------:R-:W5:Y:S04]  /*10630*/  LDS R39, [R4+0xa100] ;  /* 0x00a1000004277984 */ /* 0x000f680000000800 */
[----:B------:R-:W-:Y:S04]  /*10640*/  LDS R26, [R5+0xa500] ;  /* 0x00a50000051a7984 */ /* 0x000fe80000000800 */
[----:B------:R-:W4:Y:S04]  /*10650*/  LDS R27, [R4+0xa500] ;  /* 0x00a50000041b7984 */ /* 0x000f280000000800 */
[----:B------:R-:W-:Y:S04]  /*10660*/  LDS R180, [R5+0x8600] ;  /* 0x0086000005b47984 */ /* 0x000fe80000000800 */
[----:B------:R-:W-:Y:S04]  /*10670*/  LDS R182, [R5+0xa600] ;  /* 0x00a6000005b67984 */ /* 0x000fe80000000800 */
[----:B------:R-:W-:Y:S04]  /*10680*/  LDS R181, [R4+0x8600] ;  /* 0x0086000004b57984 */ /* 0x000fe80000000800 */
[----:B------:R-:W5:Y:S01]  /*10690*/  LDS R183, [R4+0xa600] ;  /* 0x00a6000004b77984 */ /* 0x000f620000000800 */
[-C--:B-1----:R-:W-:Y:S08]  /*106a0*/  HMMA.1688.F32.TF32 R212, R28, R16.reuse, R232 ;  /* 0x000000101cd4723c */ /* 0x082ff000000810e8 */
[-C--:B--2---:R-:W-:Y:S08]  /*106b0*/  HMMA.1688.F32.TF32 R232, R40, R16.reuse, R168 ;  /* 0x0000001028e8723c */ /* 0x084ff000000810a8 */
[-C--:B---3--:R-:W-:Y:S08]  /*106c0*/  HMMA.1688.F32.TF32 R168, R32, R16.reuse, R172 ;  /* 0x0000001020a8723c */ /* 0x088ff000000810ac */
[-C--:B----4-:R-:W-:Y:S01]  /*106d0*/  HMMA.1688.F32.TF32 R240, R80, R16.reuse, R164 ;  /* 0x0000001050f0723c */ /* 0x090fe200000810a4 */
[----:B------:R-:W2:Y:S04]  /*106e0*/  LDL.LU R164, [R1+0x50] ;  /* 0x0000500001a47983 */ /* 0x000ea80000300800 */
[----:B------:R-:W2:Y:S03]  /*106f0*/  LDL.LU R165, [R1+0x54] ;  /* 0x0000540001a57983 */ /* 0x000ea60000300800 */
[-C--:B-----5:R-:W-:Y:S01]  /*10700*/  HMMA.1688.F32.TF32 R220, R36, R16.reuse, R112 ;  /* 0x0000001024dc723c */ /* 0x0a0fe20000081070 */
[----:B------:R-:W2:Y:S04]  /*10710*/  LDL.LU R166, [R1+0x58] ;  /* 0x0000580001a67983 */ /* 0x000ea80000300800 */
[----:B------:R-:W2:Y:S03]  /*10720*/  LDL.LU R167, [R1+0x5c] ;  /* 0x00005c0001a77983 */ /* 0x000ea60000300800 */
[-C--:B------:R-:W-:Y:S01]  /*10730*/  HMMA.1688.F32.TF32 R112, R24, R16.reuse, R176 ;  /* 0x000000101870723c */ /* 0x080fe200000810b0 */
[----:B------:R-:W-:Y:S04]  /*10740*/  STL.64 [R1+0x30], R232 ;  /* 0x000030e801007387 */ /* 0x000fe80000100a00 */
[----:B------:R-:W-:Y:S03]  /*10750*/  STL.64 [R1+0x38], R234 ;  /* 0x000038ea01007387 */ /* 0x000fe60000100a00 */
[-C--:B------:R-:W-:Y:S01]  /*10760*/  HMMA.1688.F32.TF32 R172, R180, R16.reuse, R188 ;  /* 0x00000010b4ac723c */ /* 0x080fe200000810bc */
[----:B------:R-:W-:Y:S04]  /*10770*/  STL.64 [R1+0x120], R168 ;  /* 0x000120a801007387 */ /* 0x000fe80000100a00 */
[----:B------:R1:W-:Y:S03]  /*10780*/  STL.64 [R1+0x128], R170 ;  /* 0x000128aa01007387 */ /* 0x0003e60000100a00 */
[----:B-1----:R-:W-:Y:S07]  /*10790*/  HMMA.1688.F32.TF32 R168, R52, R16, R192 ;  /* 0x0000001034a8723c */ /* 0x002fee00000810c0 */
[----:B------:R-:W-:Y:S04]  /*107a0*/  STL.64 [R1+0x180], R112 ;  /* 0x0001807001007387 */ /* 0x000fe80000100a00 */
[----:B------:R-:W-:Y:S04]  /*107b0*/  STL.64 [R1+0x188], R114 ;  /* 0x0001887201007387 */ /* 0x000fe80000100a00 */
[----:B------:R-:W-:Y:S04]  /*107c0*/  STL.64 [R1+0x1e0], R172 ;  /* 0x0001e0ac01007387 */ /* 0x000fe80000100a00 */
[----:B------:R-:W-:Y:S04]  /*107d0*/  STL.64 [R1+0x1e8], R174 ;  /* 0x0001e8ae01007387 */ /* 0x000fe80000100a00 */
[----:B------:R-:W-:Y:S04]  /*107e0*/  STL.64 [R1+0x210], R168 ;  /* 0x000210a801007387 */ /* 0x000fe80000100a00 */
[----:B------:R1:W-:Y:S02]  /*107f0*/  STL.64 [R1+0x218], R170 ;  /* 0x000218aa01007387 */ /* 0x0003e40000100a00 */
[-C--:B-1----:R-:W-:Y:S08]  /*10800*/  HMMA.1688.F32.TF32 R168, R32, R12.reuse, R132 ;  /* 0x0000000c20a8723c */ /* 0x082ff00000081084 */
[-C--:B------:R-:W-:Y:S08]  /*10810*/  HMMA.1688.F32.TF32 R132, R24, R12.reuse, R156 ;  /* 0x0000000c1884723c */ /* 0x080ff0000008109c */
[-C--:B------:R-:W-:Y:S01]  /*10820*/  HMMA.1688.F32.TF32 R232, R40, R12.reuse, R128 ;  /* 0x0000000c28e8723c */ /* 0x080fe20000081080 */
[----:B------:R-:W-:Y:S01]  /*10830*/  IMAD.MOV.U32 R172, RZ, RZ, R208 ;  /* 0x000000ffffac7224 */ /* 0x000fe200078e00d0 */
[----:B------:R-:W1:Y:S06]  /*10840*/  LDSM.16.M88.4 R156, [R6+0x30c00] ;  /* 0x030c0000069c783b */ /* 0x000e6c0000000200 */
[----:B------:R-:W-:Y:S01]  /*10850*/  HMMA.1688.F32.TF32 R128, R180, R12, R160 ;  /* 0x0000000cb480723c */ /* 0x000fe200000810a0 */
[----:B------:R-:W-:Y:S04]  /*10860*/  STL.64 [R1+0xb0], R168 ;  /* 0x0000b0a801007387 */ /* 0x000fe80000100a00 */
[----:B------:R-:W-:Y:S04]  /*10870*/  STL.64 [R1+0xb8], R170 ;  /* 0x0000b8aa01007387 */ /* 0x000fe80000100a00 */
[----:B------:R-:W-:Y:S04]  /*10880*/  STL.64 [R1+0x110], R132 ;  /* 0x0001108401007387 */ /* 0x000fe80000100a00 */
[----:B------:R3:W-:Y:S01]  /*10890*/  STL.64 [R1+0x118], R134 ;  /* 0x0001188601007387 */ /* 0x0007e20000100a00 */
[----:B------:R-:W-:-:S02]  /*108a0*/  IMAD.MOV.U32 R173, RZ, RZ, R209 ;  /* 0x000000ffffad7224 */ /* 0x000fc400078e00d1 */
[----:B------:R-:W-:Y:S01]  /*108b0*/  IMAD.MOV.U32 R174, RZ, RZ, R210 ;  /* 0x000000ffffae7224 */ /* 0x000fe200078e00d2 */
[-C--:B------:R-:W-:Y:S01]  /*108c0*/  HMMA.1688.F32.TF32 R112, R28, R12.reuse, R236 ;  /* 0x0000000c1c70723c */ /* 0x080fe200000810ec */
[----:B------:R-:W-:Y:S01]  /*108d0*/  IMAD.MOV.U32 R175, RZ, RZ, R211 ;  /* 0x000000ffffaf7224 */ /* 0x000fe200078e00d3 */
[----:B------:R-:W4:Y:S06]  /*108e0*/  LDSM.16.M88.4 R160, [R6+0x31000] ;  /* 0x0310000006a0783b */ /* 0x000f2c0000000200 */
[----:B---3--:R-:W-:Y:S01]  /*108f0*/  HMMA.1688.F32.TF32 R132, R52, R12, R184 ;  /* 0x0000000c3484723c */ /* 0x008fe200000810b8 */
[----:B------:R-:W-:-:S02]  /*10900*/  IMAD.MOV.U32 R16, RZ, RZ, R131 ;  /* 0x000000ffff107224 */ /* 0x000fc400078e0083 */
[----:B------:R-:W-:Y:S01]  /*10910*/  IMAD.MOV.U32 R17, RZ, RZ, R130 ;  /* 0x000000ffff117224 */ /* 0x000fe200078e0082 */
[----:B------:R-:W-:Y:S04]  /*10920*/  STL.64 [R1+0x170], R128 ;  /* 0x0001708001007387 */ /* 0x000fe80000100a00 */
[----:B------:R-:W-:Y:S04]  /*10930*/  STL [R1+0x7a4], R16 ;  /* 0x0007a41001007387 */ /* 0x000fe80000100800 */
[----:B------:R-:W-:Y:S01]  /*10940*/  STL [R1+0x7a0], R17 ;  /* 0x0007a01101007387 */ /* 0x000fe20000100800 */
[----:B------:R-:W-:-:S10]  /*10950*/  IMAD.MOV.U32 R171, RZ, RZ, R244 ;  /* 0x000000ffffab7224 */ /* 0x000fd400078e00f4 */
[----:B------:R-:W-:Y:S04]  /*10960*/  STL.64 [R1+0x1d0], R132 ;  /* 0x0001d08401007387 */ /* 0x000fe80000100a00 */
[----:B------:R-:W-:Y:S04]  /*10970*/  STL.64 [R1+0x1d8], R134 ;  /* 0x0001d88601007387 */ /* 0x000fe80000100a00 */
[----:B------:R-:W3:Y:S04]  /*10980*/  LDL.LU R208, [R1+0x804] ;  /* 0x0008040001d07983 */ /* 0x000ee80000300800 */
[----:B------:R-:W3:Y:S04]  /*10990*/  LDL.LU R209, [R1+0x800] ;  /* 0x0008000001d17983 */ /* 0x000ee80000300800 */
[----:B------:R-:W3:Y:S04]  /*109a0*/  LDL.LU R210, [R1+0x7fc] ;  /* 0x0007fc0001d27983 */ /* 0x000ee80000300800 */
[----:B------:R-:W3:Y:S04]  /*109b0*/  LDL.LU R211, [R1+0x7f8] ;  /* 0x0007f80001d37983 */ /* 0x000ee80000300800 */
[----:B------:R-:W5:Y:S04]  /*109c0*/  LDL.LU R244, [R1+0x20] ;  /* 0x0000200001f47983 */ /* 0x000f680000300800 */
[----:B------:R-:W5:Y:S04]  /*109d0*/  LDL.LU R245, [R1+0x24] ;  /* 0x0000240001f57983 */ /* 0x000f680000300800 */
[----:B------:R-:W5:Y:S01]  /*109e0*/  LDL.LU R246, [R1+0x28] ;  /* 0x0000280001f67983 */ /* 0x000f620000300800 */
[-C--:B------:R-:W-:Y:S08]  /*109f0*/  HMMA.1688.F32.TF32 R236, R32, R8.reuse, R84 ;  /* 0x0000000820ec723c */ /* 0x080ff00000081054 */
[----:B------:R-:W-:Y:S01]  /*10a00*/  HMMA.1688.F32.TF32 R84, R180, R8, R140 ;  /* 0x00000008b454723c */ /* 0x000fe2000008108c */
[----:B------:R-:W-:-:S02]  /*10a10*/  IMAD.MOV.U32 R247, RZ, RZ, R3 ;  /* 0x000000fffff77224 */ /* 0x000fc400078e0003 */
[----:B------:R-:W3:Y:S04]  /*10a20*/  LDL.LU R3, [R1+0x7f4] ;  /* 0x0007f40001037983 */ /* 0x000ee80000300800 */
[----:B------:R-:W3:Y:S01]  /*10a30*/  LDL.LU R188, [R1+0xf0] ;  /* 0x0000f00001bc7983 */ /* 0x000ee20000300800 */
[----:B------:R-:W-:Y:S03]  /*10a40*/  HMMA.1688.F32.TF32 R116, R24, R8, R116 ;  /* 0x000000081874723c */ /* 0x000fe60000081074 */
[----:B------:R-:W3:Y:S04]  /*10a50*/  LDL.LU R189, [R1+0xf4] ;  /* 0x0000f40001bd7983 */ /* 0x000ee80000300800 */
[----:B------:R-:W3:Y:S04]  /*10a60*/  LDL.LU R190, [R1+0xf8] ;  /* 0x0000f80001be7983 */ /* 0x000ee80000300800 */
[----:B------:R-:W4:Y:S04]  /*10a70*/  LDL.LU R191, [R1+0xfc] ;  /* 0x0000fc0001bf7983 */ /* 0x000f280000300800 */
[----:B------:R-:W4:Y:S04]  /*10a80*/  LDL.LU R176, [R1+0x1a0] ;  /* 0x0001a00001b07983 */ /* 0x000f280000300800 */
[----:B------:R-:W4:Y:S04]  /*10a90*/  LDL.LU R177, [R1+0x1a4] ;  /* 0x0001a40001b17983 */ /* 0x000f280000300800 */
[----:B------:R-:W4:Y:S04]  /*10aa0*/  LDL.LU R178, [R1+0x1a8] ;  /* 0x0001a80001b27983 */ /* 0x000f280000300800 */
[----:B------:R1:W-:Y:S04]  /*10ab0*/  STL [R1+0x7b4], R236 ;  /* 0x0007b4ec01007387 */ /* 0x0003e80000100800 */
[----:B------:R1:W-:Y:S04]  /*10ac0*/  STL [R1+0x7b0], R237 ;  /* 0x0007b0ed01007387 */ /* 0x0003e80000100800 */
[----:B------:R1:W-:Y:S02]  /*10ad0*/  STL [R1+0x7ac], R238 ;  /* 0x0007acee01007387 */ /* 0x0003e40000100800 */
[----:B-1----:R-:W-:-:S02]  /*10ae0*/  IMAD.MOV.U32 R236, RZ, RZ, R84 ;  /* 0x000000ffffec7224 */ /* 0x002fc400078e0054 */
[----:B------:R1:W-:Y:S01]  /*10af0*/  STL [R1+0x7a8], R239 ;  /* 0x0007a8ef01007387 */ /* 0x0003e20000100800 */
[----:B------:R-:W-:Y:S02]  /*10b00*/  IMAD.MOV.U32 R237, RZ, RZ, R85 ;  /* 0x000000ffffed7224 */ /* 0x000fe400078e0055 */
[----:B------:R-:W-:Y:S02]  /*10b10*/  IMAD.MOV.U32 R238, RZ, RZ, R86 ;  /* 0x000000ffffee7224 */ /* 0x000fe400078e0056 */
[----:B-1----:R-:W-:Y:S02]  /*10b20*/  IMAD.MOV.U32 R239, RZ, RZ, R87 ;  /* 0x000000ffffef7224 */ /* 0x002fe400078e0057 */
[----:B------:R-:W-:Y:S01]  /*10b30*/  HMMA.1688.F32.TF32 R84, R52, R8, R148 ;  /* 0x000000083454723c */ /* 0x000fe20000081094 */
[----:B------:R-:W-:Y:S02]  /*10b40*/  IMAD.MOV.U32 R17, RZ, RZ, R117 ;  /* 0x000000ffff117224 */ /* 0x000fe400078e0075 */
[----:B------:R-:W-:-:S05]  /*10b50*/  IMAD.MOV.U32 R16, RZ, RZ, R116 ;  /* 0x000000ffff107224 */ /* 0x000fca00078e0074 */
[-C--:B------:R-:W-:Y:S08]  /*10b60*/  HMMA.1688.F32.TF32 R136, R36, R12.reuse, R136 ;  /* 0x0000000c2488723c */ /* 0x080ff00000081088 */
[----:B------:R-:W-:Y:S07]  /*10b70*/  HMMA.1688.F32.TF32 R124, R80, R12, R124 ;  /* 0x0000000c507c723c */ /* 0x000fee000008107c */
[----:B------:R-:W-:-:S02]  /*10b80*/  IMAD.MOV.U32 R12, RZ, RZ, R119 ;  /* 0x000000ffff0c7224 */ /* 0x000fc400078e0077 */
[----:B------:R-:W-:-:S03]  /*10b90*/  IMAD.MOV.U32 R13, RZ, RZ, R118 ;  /* 0x000000ffff0d7224 */ /* 0x000fc600078e0076 */
[----:B------:R-:W-:Y:S04]  /*10ba0*/  STL [R1+0x7c4], R12 ;  /* 0x0007c40c01007387 */ /* 0x000fe80000100800 */
[----:B------:R-:W-:Y:S04]  /*10bb0*/  STL [R1+0x7c0], R13 ;  /* 0x0007c00d01007387 */ /* 0x000fe80000100800 */
[----:B------:R1:W-:Y:S04]  /*10bc0*/  STL [R1+0x7bc], R17 ;  /* 0x0007bc1101007387 */ /* 0x0003e80000100800 */
[----:B------:R1:W-:Y:S01]  /*10bd0*/  STL [R1+0x7b8], R16 ;  /* 0x0007b81001007387 */ /* 0x0003e20000100800 */
[----:B------:R-:W-:Y:S03]  /*10be0*/  HMMA.1688.F32.TF32 R88, R180, R156, R88 ;  /* 0x0000009cb458723c */ /* 0x000fe60000081058 */
[----:B------:R-:W-:Y:S04]  /*10bf0*/  STL [R1+0x7c8], R236 ;  /* 0x0007c8ec01007387 */ /* 0x000fe80000100800 */
[----:B------:R-:W-:Y:S04]  /*10c00*/  STL.64 [R1+0x160], R84 ;  /* 0x0001605401007387 */ /* 0x000fe80000100a00 */
[----:B------:R5:W-:Y:S01]  /*10c10*/  STL.64 [R1+0x168], R86 ;  /* 0x0001685601007387 */ /* 0x000be20000100a00 */
[-C--:B------:R-:W-:Y:S08]  /*10c20*/  HMMA.1688.F32.TF32 R120, R80, R8.reuse, R120 ;  /* 0x000000085078723c */ /* 0x080ff00000081078 */
[----:B--2---:R-:W-:Y:S01]  /*10c30*/  HMMA.1688.F32.TF32 R128, R28, R8, R164 ;  /* 0x000000081c80723c */ /* 0x004fe200000810a4 */
[----:B------:R-:W2:Y:S03]  /*10c40*/  LDSM.16.M88.4 R164, [R6+0x31400] ;  /* 0x0314000006a4783b */ /* 0x000ea60000000200 */
[----:B-1----:R-:W-:-:S02]  /*10c50*/  IMAD.MOV.U32 R17, RZ, RZ, R88 ;  /* 0x000000ffff117224 */ /* 0x002fc400078e0058 */
[----:B------:R-:W-:Y:S02]  /*10c60*/  IMAD.MOV.U32 R16, RZ, RZ, R89 ;  /* 0x000000ffff107224 */ /* 0x000fe400078e0059 */
[----:B------:R-:W-:Y:S08]  /*10c70*/  HMMA.1688.F32.TF32 R104, R40, R8, R104 ;  /* 0x000000082868723c */ /* 0x000ff00000081068 */
[-C--:B-----5:R-:W-:Y:S08]  /*10c80*/  HMMA.1688.F32.TF32 R84, R36, R156.reuse, R244 ;  /* 0x0000009c2454723c */ /* 0x0a0ff000000810f4 */
[-C--:B------:R-:W-:Y:S08]  /*10c90*/  HMMA.1688.F32.TF32 R244, R24, R156.reuse, R56 ;  /* 0x0000009c18f4723c */ /* 0x080ff00000081038 */
[----:B------:R-:W-:Y:S08]  /*10ca0*/  HMMA.1688.F32.TF32 R56, R52, R156, R108 ;  /* 0x0000009c3438723c */ /* 0x000ff0000008106c */
[----:B---3--:R-:W-:Y:S07]  /*10cb0*/  HMMA.1688.F32.TF32 R132, R36, R8, R208 ;  /* 0x000000082484723c */ /* 0x008fee00000810d0 */
[----:B------:R-:W-:-:S02]  /*10cc0*/  IMAD.MOV.U32 R9, RZ, RZ, R90 ;  /* 0x000000ffff097224 */ /* 0x000fc400078e005a */
[----:B------:R-:W-:Y:S02]  /*10cd0*/  IMAD.MOV.U32 R8, RZ, RZ, R91 ;  /* 0x000000ffff087224 */ /* 0x000fe400078e005b */
[----:B----4-:R-:W-:Y:S04]  /*10ce0*/  HMMA.1688.F32.TF32 R88, R36, R160, R172 ;  /* 0x000000a02458723c */ /* 0x010fe800000810ac */
[----:B------:R-:W-:Y:S03]  /*10cf0*/  STL [R1+0x130], R56 ;  /* 0x0001303801007387 */ /* 0x000fe60000100800 */
[----:B------:R-:W-:Y:S01]  /*10d00*/  IMAD.MOV.U32 R173, RZ, RZ, R7 ;  /* 0x000000ffffad7224 */ /* 0x000fe200078e0007 */
[----:B------:R1:W-:Y:S01]  /*10d10*/  STL.64 [R1+0x138], R58 ;  /* 0x0001383a01007387 */ /* 0x0003e20000100a00 */
[----:B------:R-:W-:-:S02]  /*10d20*/  IMAD.MOV.U32 R174, RZ, RZ, R2 ;  /* 0x000000ffffae7224 */ /* 0x000fc400078e0002 */
[----:B------:R-:W-:Y:S01]  /*10d30*/  IMAD.MOV.U32 R175, RZ, RZ, R0 ;  /* 0x000000ffffaf7224 */ /* 0x000fe200078e0000 */
[----:B------:R-:W3:Y:S04]  /*10d40*/  LDL.LU R7, [R1+0x7f0] ;  /* 0x0007f00001077983 */ /* 0x000ee80000300800 */
[----:B------:R-:W4:Y:S04]  /*10d50*/  LDL.LU R2, [R1+0x7ec] ;  /* 0x0007ec0001027983 */ /* 0x000f280000300800 */
[----:B------:R-:W5:Y:S01]  /*10d60*/  LDL.LU R0, [R1+0x7e8] ;  /* 0x0007e80001007983 */ /* 0x000f620000300800 */
[----:B------:R-:W-:-:S02]  /*10d70*/  IMAD.MOV.U32 R208, RZ, RZ, R248 ;  /* 0x000000ffffd07224 */ /* 0x000fc400078e00f8 */
[----:B------:R-:W-:Y:S01]  /*10d80*/  IMAD.MOV.U32 R209, RZ, RZ, R249 ;  /* 0x000000ffffd17224 */ /* 0x000fe200078e00f9 */
[----:B------:R-:W1:Y:S01]  /*10d90*/  LDL.LU R248, [R1+0x7e4] ;  /* 0x0007e40001f87983 */ /* 0x000e620000300800 */
[----:B------:R-:W-:Y:S02]  /*10da0*/  IMAD.MOV.U32 R210, RZ, RZ, R250 ;  /* 0x000000ffffd27224 */ /* 0x000fe400078e00fa */
[----:B------:R-:W-:Y:S01]  /*10db0*/  IMAD.MOV.U32 R211, RZ, RZ, R251 ;  /* 0x000000ffffd37224 */ /* 0x000fe200078e00fb */
[----:B------:R-:W1:Y:S04]  /*10dc0*/  LDL.LU R249, [R1+0x7e0] ;  /* 0x0007e00001f97983 */ /* 0x000e680000300800 */
[----:B------:R-:W1:Y:S04]  /*10dd0*/  LDL.LU R250, [R1+0x7dc] ;  /* 0x0007dc0001fa7983 */ /* 0x000e680000300800 */
[----:B------:R-:W1:Y:S01]  /*10de0*/  LDL.LU R251, [R1+0x7d8] ;  /* 0x0007d80001fb7983 */ /* 0x000e620000300800 */
[----:B------:R-:W-:Y:S01]  /*10df0*/  HMMA.1688.F32.TF32 R116, R80, R156, R204 ;  /* 0x0000009c5074723c */ /* 0x000fe200000810cc */
[----:B------:R-:W-:-:S06]  /*10e00*/  IMAD.MOV.U32 R179, RZ, RZ, R3 ;  /* 0x000000ffffb37224 */ /* 0x000fcc00078e0003 */
[----:B------:R-:W-:Y:S02]  /*10e10*/  IMAD.MOV.U32 R206, RZ, RZ, R225 ;  /* 0x000000ffffce7224 */ /* 0x000fe400078e00e1 */
[----:B------:R-:W-:Y:S02]  /*10e20*/  IMAD.MOV.U32 R207, RZ, RZ, R224 ;  /* 0x000000ffffcf7224 */ /* 0x000fe400078e00e0 */
[----:B------:R-:W-:Y:S01]  /*10e30*/  IMAD.MOV.U32 R205, RZ, RZ, R226 ;  /* 0x000000ffffcd7224 */ /* 0x000fe200078e00e2 */
[----:B------:R-:W5:Y:S01]  /*10e40*/  LDL.LU R224, [R1+0x80] ;  /* 0x0000800001e07983 */ /* 0x000f620000300800 */
[----:B------:R-:W-:Y:S01]  /*10e50*/  IMAD.MOV.U32 R204, RZ, RZ, R227 ;  /* 0x000000ffffcc7224 */ /* 0x000fe200078e00e3 */
[----:B------:R-:W-:Y:S01]  /*10e60*/  HMMA.1688.F32.TF32 R148, R28, R160, R176 ;  /* 0x000000a01c94723c */ /* 0x000fe200000810b0 */
[----:B------:R-:W-:-:S07]  /*10e70*/  IMAD.MOV.U32 R172, RZ, RZ, R171 ;  /* 0x000000ffffac7224 */ /* 0x000fce00078e00ab */
[----:B------:R-:W-:Y:S01]  /*10e80*/  HMMA.1688.F32.TF32 R60, R180, R160, R60 ;  /* 0x000000a0b43c723c */ /* 0x000fe2000008103c */
[----:B------:R-:W-:-:S07]  /*10e90*/  IMAD.MOV.U32 R3, RZ, RZ, R57 ;  /* 0x000000ffff037224 */ /* 0x000fce00078e0039 */
[-C--:B------:R-:W-:Y:S08]  /*10ea0*/  HMMA.1688.F32.TF32 R140, R28, R156.reuse, R188 ;  /* 0x0000009c1c8c723c */ /* 0x080ff000000810bc */
[-C--:B------:R-:W-:Y:S08]  /*10eb0*/  HMMA.1688.F32.TF32 R100, R40, R156.reuse, R100 ;  /* 0x0000009c2864723c */ /* 0x080ff00000081064 */
[----:B------:R-:W-:Y:S01]  /*10ec0*/  HMMA.1688.F32.TF32 R76, R32, R156, R76 ;  /* 0x0000009c204c723c */ /* 0x000fe2000008104c */
[----:B------:R-:W-:-:S02]  /*10ed0*/  IMAD.MOV.U32 R236, RZ, RZ, R60 ;  /* 0x000000ffffec7224 */ /* 0x000fc400078e003c */
[----:B------:R-:W-:Y:S02]  /*10ee0*/  IMAD.MOV.U32 R12, RZ, RZ, R61 ;  /* 0x000000ffff0c7224 */ /* 0x000fe400078e003d */
[----:B------:R-:W-:Y:S02]  /*10ef0*/  IMAD.MOV.U32 R13, RZ, RZ, R62 ;  /* 0x000000ffff0d7224 */ /* 0x000fe400078e003e */
[----:B------:R-:W-:Y:S02]  /*10f00*/  IMAD.MOV.U32 R156, RZ, RZ, R63 ;  /* 0x000000ffff9c7224 */ /* 0x000fe400078e003f */
[----:B------:R-:W-:Y:S08]  /*10f10*/  HMMA.1688.F32.TF32 R60, R52, R160, R92 ;  /* 0x000000a0343c723c */ /* 0x000ff0000008105c */
[----:B--2---:R-:W-:Y:S01]  /*10f20*/  HMMA.1688.F32.TF32 R92, R40, R164, R200 ;  /* 0x000000a4285c723c */ /* 0x004fe200000810c8 */
[----:B---3--:R-:W-:-:S02]  /*10f30*/  IMAD.MOV.U32 R227, RZ, RZ, R7 ;  /* 0x000000ffffe37224 */ /* 0x008fc400078e0007 */
[----:B----4-:R-:W-:Y:S02]  /*10f40*/  IMAD.MOV.U32 R226, RZ, RZ, R2 ;  /* 0x000000ffffe27224 */ /* 0x010fe400078e0002 */
[----:B-----5:R-:W-:Y:S02]  /*10f50*/  IMAD.MOV.U32 R225, RZ, RZ, R0 ;  /* 0x000000ffffe17224 */ /* 0x020fe400078e0000 */
[----:B------:R-:W2:Y:S04]  /*10f60*/  LDL.LU R0, [R1+0x7d4] ;  /* 0x0007d40001007983 */ /* 0x000ea80000300800 */
[----:B------:R-:W3:Y:S04]  /*10f70*/  LDL.LU R2, [R1+0x7d0] ;  /* 0x0007d00001027983 */ /* 0x000ee80000300800 */
[----:B------:R-:W4:Y:S04]  /*10f80*/  LDL.LU R7, [R1+0x7cc] ;  /* 0x0007cc0001077983 */ /* 0x000f280000300800 */
[----:B------:R-:W5:Y:S04]  /*10f90*/  LDL.LU R168, [R1+0x190] ;  /* 0x0001900001a87983 */ /* 0x000f680000300800 */
[----:B------:R-:W5:Y:S04]  /*10fa0*/  LDL.LU R169, [R1+0x194] ;  /* 0x0001940001a97983 */ /* 0x000f680000300800 */
[----:B------:R-:W5:Y:S04]  /*10fb0*/  LDL.LU R170, [R1+0x198] ;  /* 0x0001980001aa7983 */ /* 0x000f680000300800 */
[----:B------:R-:W5:Y:S04]  /*10fc0*/  LDL.LU R171, [R1+0x19c] ;  /* 0x00019c0001ab7983 */ /* 0x000f680000300800 */
[----:B------:R-:W2:Y:S04]  /*10fd0*/  LDL.LU R176, [R1+0x1f0] ;  /* 0x0001f00001b07983 */ /* 0x000ea80000300800 */
[----:B------:R-:W2:Y:S04]  /*10fe0*/  LDL.LU R177, [R1+0x1f4] ;  /* 0x0001f40001b17983 */ /* 0x000ea80000300800 */
[----:B------:R-:W2:Y:S04]  /*10ff0*/  LDL.LU R178, [R1+0x1f8] ;  /* 0x0001f80001b27983 */ /* 0x000ea80000300800 */
[----:B------:R-:W2:Y:S01]  /*11000*/  LDL.LU R179, [R1+0x1fc] ;  /* 0x0001fc0001b37983 */ /* 0x000ea20000300800 */
[----:B-1----:R-:W-:Y:S03]  /*11010*/  HMMA.1688.F32.TF32 R56, R80, R160, R248 ;  /* 0x000000a05038723c */ /* 0x002fe600000810f8 */
[----:B------:R-:W3:Y:S04]  /*11020*/  LDL.LU R192, [R1+0x200] ;  /* 0x0002000001c07983 */ /* 0x000ee80000300800 */
[----:B------:R-:W3:Y:S01]  /*11030*/  LDL.LU R193, [R1+0x204] ;  /* 0x0002040001c17983 */ /* 0x000ee20000300800 */
[----:B------:R-:W-:-:S03]  /*11040*/  IMAD.MOV.U32 R251, RZ, RZ, R196 ;  /* 0x000000fffffb7224 */ /* 0x000fc600078e00c4 */
[----:B------:R-:W3:Y:S01]  /*11050*/  LDL.LU R194, [R1+0x208] ;  /* 0x0002080001c27983 */ /* 0x000ee20000300800 */
[----:B------:R-:W-:-:S03]  /*11060*/  IMAD.MOV.U32 R250, RZ, RZ, R197 ;  /* 0x000000fffffa7224 */ /* 0x000fc600078e00c5 */
[----:B------:R-:W3:Y:S01]  /*11070*/  LDL.LU R195, [R1+0x20c] ;  /* 0x00020c0001c37983 */ /* 0x000ee20000300800 */
[----:B------:R-:W-:-:S03]  /*11080*/  IMAD.MOV.U32 R249, RZ, RZ, R198 ;  /* 0x000000fffff97224 */ /* 0x000fc600078e00c6 */
[----:B------:R-:W3:Y:S01]  /*11090*/  LDL.LU R196, [R1+0x238] ;  /* 0x0002380001c47983 */ /* 0x000ee20000300800 */
[----:B------:R-:W-:-:S03]  /*110a0*/  IMAD.MOV.U32 R248, RZ, RZ, R199 ;  /* 0x000000fffff87224 */ /* 0x000fc600078e00c7 */
        /* <DEDUP_REMOVED lines=8> */
[----:B------:R-:W-:Y:S01]  /*11130*/  HMMA.1688.F32.TF32 R64, R52, R164, R64 ;  /* 0x000000a43440723c */ /* 0x000fe20000081040 */
[----:B------:R-:W-:-:S07]  /*11140*/  IMAD.MOV.U32 R157, RZ, RZ, R62 ;  /* 0x000000ffff9d7224 */ /* 0x000fce00078e003e */
[-C--:B-----5:R-:W-:Y:S01]  /*11150*/  HMMA.1688.F32.TF32 R108, R36, R164.reuse, R168 ;  /* 0x000000a4246c723c */ /* 0x0a0fe200000810a8 */
[----:B------:R-:W1:Y:S07]  /*11160*/  LDSM.16.M88.4 R168, [R6+0x31800] ;  /* 0x0318000006a8783b */ /* 0x000e6e0000000200 */
[----:B--2---:R-:W-:Y:S01]  /*11170*/  HMMA.1688.F32.TF32 R184, R28, R164, R176 ;  /* 0x000000a41cb8723c */ /* 0x004fe200000810b0 */
[----:B------:R-:W2:Y:S01]  /*11180*/  LDSM.16.M88.4 R176, [R6+0x31c00] ;  /* 0x031c000006b0783b */ /* 0x000ea20000000200 */
[----:B----4-:R-:W-:-:S02]  /*11190*/  IMAD.MOV.U32 R189, RZ, RZ, R7 ;  /* 0x000000ffffbd7224 */ /* 0x010fc400078e0007 */
[----:B---3--:R-:W-:Y:S02]  /*111a0*/  IMAD.MOV.U32 R190, RZ, RZ, R2 ;  /* 0x000000ffffbe7224 */ /* 0x008fe400078e0002 */
[----:B------:R-:W-:Y:S02]  /*111b0*/  IMAD.MOV.U32 R191, RZ, RZ, R0 ;  /* 0x000000ffffbf7224 */ /* 0x000fe400078e0000 */
[----:B------:R-:W-:Y:S02]  /*111c0*/  IMAD.MOV.U32 R2, RZ, RZ, R60 ;  /* 0x000000ffff027224 */ /* 0x000fe400078e003c */
[----:B------:R-:W-:Y:S02]  /*111d0*/  IMAD.MOV.U32 R0, RZ, RZ, R61 ;  /* 0x000000ffff007224 */ /* 0x000fe400078e003d */
[----:B------:R-:W-:Y:S02]  /*111e0*/  IMAD.MOV.U32 R7, RZ, RZ, R63 ;  /* 0x000000ffff077224 */ /* 0x000fe400078e003f */
[-C--:B------:R-:W-:Y:S08]  /*111f0*/  HMMA.1688.F32.TF32 R60, R80, R164.reuse, R224 ;  /* 0x000000a4503c723c */ /* 0x080ff000000810e0 */
[----:B------:R-:W-:Y:S01]  /*11200*/  HMMA.1688.F32.TF32 R224, R180, R164, R20 ;  /* 0x000000a4b4e0723c */ /* 0x000fe20000081014 */
[----:B------:R-:W3:Y:S04]  /*11210*/  LDL.LU R20, [R1+0x140] ;  /* 0x0001400001147983 */ /* 0x000ee80000300800 */
[----:B------:R-:W3:Y:S04]  /*11220*/  LDL.LU R21, [R1+0x144] ;  /* 0x0001440001157983 */ /* 0x000ee80000300800 */
[----:B------:R-:W3:Y:S01]  /*11230*/  LDL.LU R22, [R1+0x148] ;  /* 0x0001480001167983 */ /* 0x000ee20000300800 */
[----:B------:R-:W-:-:S03]  /*11240*/  IMAD.MOV.U32 R23, RZ, RZ, R252 ;  /* 0x000000ffff177224 */ /* 0x000fc600078e00fc */
[----:B------:R4:W-:Y:S01]  /*11250*/  STL.64 [R1+0x80], R64 ;  /* 0x0000804001007387 */ /* 0x0009e20000100a00 */
[----:B------:R-:W-:-:S03]  /*11260*/  IMAD.MOV.U32 R252, RZ, RZ, R67 ;  /* 0x000000fffffc7224 */ /* 0x000fc600078e0043 */
[----:B------:R5:W-:Y:S01]  /*11270*/  STL [R1+0x88], R66 ;  /* 0x0000884201007387 */ /* 0x000be20000100800 */
[C---:B-1----:R-:W-:Y:S03]  /*11280*/  HMMA.1688.F32.TF32 R196, R28.reuse, R168, R196 ;  /* 0x000000a81cc4723c */ /* 0x042fe600000810c4 */
[----:B----4-:R-:W4:Y:S04]  /*11290*/  LDL.LU R64, [R1+0x1c0] ;  /* 0x0001c00001407983 */ /* 0x010f280000300800 */
[----:B------:R-:W4:Y:S01]  /*112a0*/  LDL.LU R65, [R1+0x1c4] ;  /* 0x0001c40001417983 */ /* 0x000f220000300800 */
[----:B--2---:R-:W-:Y:S03]  /*112b0*/  HMMA.1688.F32.TF32 R200, R28, R176, R200 ;  /* 0x000000b01cc8723c */ /* 0x004fe600000810c8 */
[----:B-----5:R-:W4:Y:S04]  /*112c0*/  LDL.LU R66, [R1+0x1c8] ;  /* 0x0001c80001427983 */ /* 0x020f280000300800 */
[----:B------:R-:W4:Y:S01]  /*112d0*/  LDL.LU R67, [R1+0x1cc] ;  /* 0x0001cc0001437983 */ /* 0x000f220000300800 */
[C---:B------:R-:W-:Y:S03]  /*112e0*/  HMMA.1688.F32.TF32 R188, R36.reuse, R168, R188 ;  /* 0x000000a824bc723c */ /* 0x040fe600000810bc */
[----:B------:R-:W2:Y:S04]  /*112f0*/  LDL.LU R28, [R1+0x150] ;  /* 0x00015000011c7983 */ /* 0x000ea80000300800 */
[----:B------:R-:W2:Y:S01]  /*11300*/  LDL.LU R29, [R1+0x154] ;  /* 0x00015400011d7983 */ /* 0x000ea20000300800 */
[----:B------:R-:W-:Y:S03]  /*11310*/  HMMA.1688.F32.TF32 R192, R36, R176, R192 ;  /* 0x000000b024c0723c */ /* 0x000fe600000810c0 */
[----:B------:R-:W2:Y:S04]  /*11320*/  LDL.LU R30, [R1+0x158] ;  /* 0x00015800011e7983 */ /* 0x000ea80000300800 */
[----:B------:R-:W2:Y:S04]  /*11330*/  LDL.LU R31, [R1+0x15c] ;  /* 0x00015c00011f7983 */ /* 0x000ea80000300800 */
[----:B------:R-:W5:Y:S04]  /*11340*/  LDL.LU R36, [R1+0x1b0] ;  /* 0x0001b00001247983 */ /* 0x000f680000300800 */
[----:B------:R-:W5:Y:S04]  /*11350*/  LDL.LU R37, [R1+0x1b4] ;  /* 0x0001b40001257983 */ /* 0x000f680000300800 */
[----:B------:R-:W5:Y:S04]  /*11360*/  LDL.LU R38, [R1+0x1b8] ;  /* 0x0001b80001267983 */ /* 0x000f680000300800 */
[----:B------:R-:W5:Y:S01]  /*11370*/  LDL.LU R39, [R1+0x1bc] ;  /* 0x0001bc0001277983 */ /* 0x000f620000300800 */
[-C--:B------:R-:W-:Y:S08]  /*11380*/  HMMA.1688.F32.TF32 R96, R40, R160.reuse, R96 ;  /* 0x000000a02860723c */ /* 0x080ff00000081060 */
[C---:B------:R-:W-:Y:S08]  /*11390*/  HMMA.1688.F32.TF32 R48, R24.reuse, R160, R48 ;  /* 0x000000a01830723c */ /* 0x040ff00000081030 */
[----:B------:R-:W-:Y:S08]  /*113a0*/  HMMA.1688.F32.TF32 R44, R24, R164, R44 ;  /* 0x000000a4182c723c */ /* 0x000ff0000008102c */
[C---:B------:R-:W-:Y:S08]  /*113b0*/  HMMA.1688.F32.TF32 R72, R32.reuse, R160, R72 ;  /* 0x000000a02048723c */ /* 0x040ff00000081048 */
[----:B------:R-:W-:Y:S08]  /*113c0*/  HMMA.1688.F32.TF32 R68, R32, R164, R68 ;  /* 0x000000a42044723c */ /* 0x000ff00000081044 */
[C---:B------:R-:W-:Y:S08]  /*113d0*/  HMMA.1688.F32.TF32 R152, R52.reuse, R168, R152 ;  /* 0x000000a83498723c */ /* 0x040ff00000081098 */
[----:B------:R-:W-:Y:S01]  /*113e0*/  HMMA.1688.F32.TF32 R144, R52, R176, R144 ;  /* 0x000000b03490723c */ /* 0x000fe20000081090 */
[----:B------:R-:W-:Y:S04]  /*113f0*/  LDS R52, [R5+0xc300] ;  /* 0x00c3000005347984 */ /* 0x000fe80000000800 */
[----:B------:R-:W-:Y:S04]  /*11400*/  LDS R54, [R5+0xe300] ;  /* 0x00e3000005367984 */ /* 0x000fe80000000800 */
[----:B------:R-:W-:Y:S04]  /*11410*/  LDS R53, [R4+0xc300] ;  /* 0x00c3000004357984 */ /* 0x000fe80000000800 */
[----:B------:R-:W-:Y:S01]  /*11420*/  LDS R55, [R4+0xe300] ;  /* 0x00e3000004377984 */ /* 0x000fe20000000800 */
[C---:B----4-:R-:W-:Y:S08]  /*11430*/  HMMA.1688.F32.TF32 R64, R80.reuse, R168, R64 ;  /* 0x000000a85040723c */ /* 0x050ff00000081040 */
[----:B-----5:R-:W-:Y:S08]  /*11440*/  HMMA.1688.F32.TF32 R80, R80, R176, R36 ;  /* 0x000000b05050723c */ /* 0x020ff00000081024 */
[C---:B--2---:R-:W-:Y:S08]  /*11450*/  HMMA.1688.F32.TF32 R36, R40.reuse, R168, R28 ;  /* 0x000000a82824723c */ /* 0x044ff0000008101c */
[----:B---3--:R-:W-:Y:S08]  /*11460*/  HMMA.1688.F32.TF32 R40, R40, R176, R20 ;  /* 0x000000b02828723c */ /* 0x008ff00000081014 */
[C---:B------:R-:W-:Y:S08]  /*11470*/  HMMA.1688.F32.TF32 R20, R24.reuse, R168, R208 ;  /* 0x000000a81814723c */ /* 0x040ff000000810d0 */
[----:B------:R-:W-:Y:S08]  /*11480*/  HMMA.1688.F32.TF32 R24, R24, R176, R172 ;  /* 0x000000b01818723c */ /* 0x000ff000000810ac */
[C---:B------:R-:W-:Y:S01]  /*11490*/  HMMA.1688.F32.TF32 R172, R180.reuse, R168, R228 ;  /* 0x000000a8b4ac723c */ /* 0x040fe200000810e4 */
[----:B------:R-:W-:Y:S04]  /*114a0*/  LDS R228, [R5+0xc000] ;  /* 0x00c0000005e47984 */ /* 0x000fe80000000800 */
[----:B------:R-:W-:Y:S04]  /*114b0*/  LDS R230, [R5+0xe000] ;  /* 0x00e0000005e67984 */ /* 0x000fe80000000800 */
[----:B------:R-:W-:Y:S04]  /*114c0*/  LDS R229, [R4+0xc000] ;  /* 0x00c0000004e57984 */ /* 0x000fe80000000800 */
[----:B------:R-:W1:Y:S01]  /*114d0*/  LDS R231, [R4+0xe000] ;  /* 0x00e0000004e77984 */ /* 0x000e620000000800 */
[----:B------:R-:W-:Y:S03]  /*114e0*/  HMMA.1688.F32.TF32 R180, R180, R176, R216 ;  /* 0x000000b0b4b4723c */ /* 0x000fe600000810d8 */
[----:B------:R-:W-:Y:S04]  /*114f0*/  LDS R216, [R5+0xc100] ;  /* 0x00c1000005d87984 */ /* 0x000fe80000000800 */
[----:B------:R-:W-:Y:S04]  /*11500*/  LDS R218, [R5+0xe100] ;  /* 0x00e1000005da7984 */ /* 0x000fe80000000800 */
[----:B------:R-:W-:Y:S04]  /*11510*/  LDS R217, [R4+0xc100] ;  /* 0x00c1000004d97984 */ /* 0x000fe80000000800 */
[----:B------:R-:W2:Y:S01]  /*11520*/  LDS R219, [R4+0xe100] ;  /* 0x00e1000004db7984 */ /* 0x000ea20000000800 */
[----:B------:R-:W-:Y:S08]  /*11530*/  HMMA.1688.F32.TF32 R28, R32, R168, R248 ;  /* 0x000000a8201c723c */ /* 0x000ff000000810f8 */
[C---:B-1----:R-:W-:Y:S08]  /*11540*/  HMMA.1688.F32.TF32 R140, R228.reuse, R158, R140 ;  /* 0x0000009ee48c723c */ /* 0x042ff0000008108c */
[C---:B------:R-:W-:Y:S01]  /*11550*/  HMMA.1688.F32.TF32 R208, R228.reuse, R14, R112 ;  /* 0x0000000ee4d0723c */ /* 0x040fe20000081070 */
[----:B------:R-:W3:Y:S04]  /*11560*/  LDL.LU R112, [R1+0x30] ;  /* 0x0000300001707983 */ /* 0x000ee80000300800 */
[----:B------:R-:W3:Y:S03]  /*11570*/  LDL.LU R113, [R1+0x34] ;  /* 0x0000340001717983 */ /* 0x000ee60000300800 */
[C---:B------:R-:W-:Y:S01]  /*11580*/  HMMA.1688.F32.TF32 R248, R228.reuse, R10, R128 ;  /* 0x0000000ae4f8723c */ /* 0x040fe20000081080 */
[----:B------:R-:W3:Y:S04]  /*11590*/  LDL.LU R114, [R1+0x38] ;  /* 0x0000380001727983 */ /* 0x000ee80000300800 */
[----:B------:R-:W3:Y:S03]  /*115a0*/  LDL.LU R115, [R1+0x3c] ;  /* 0x00003c0001737983 */ /* 0x000ee60000300800 */
[C---:B------:R-:W-:Y:S01]  /*115b0*/  HMMA.1688.F32.TF32 R128, R228.reuse, R162, R148 ;  /* 0x000000a2e480723c */ /* 0x040fe20000081094 */
[----:B------:R-:W-:Y:S04]  /*115c0*/  STL.64 [R1+0x90], R140 ;  /* 0x0000908c01007387 */ /* 0x000fe80000100a00 */
[----:B------:R1:W-:Y:S03]  /*115d0*/  STL.64 [R1+0x98], R142 ;  /* 0x0000988e01007387 */ /* 0x0003e60000100a00 */
[C---:B-1----:R-:W-:Y:S01]  /*115e0*/  HMMA.1688.F32.TF32 R140, R228.reuse, R166, R184 ;  /* 0x000000a6e48c723c */ /* 0x042fe200000810b8 */
[----:B------:R-:W-:Y:S04]  /*115f0*/  LDS R185, [R4+0xc600] ;  /* 0x00c6000004b97984 */ /* 0x000fe80000000800 */
[----:B------:R-:W-:Y:S10]  /*11600*/  LDS R187, [R4+0xe600] ;  /* 0x00e6000004bb7984 */ /* 0x000ff40000000800 */
[----:B------:R-:W-:Y:S01]  /*11610*/  STL.64 [R1+0xe0], R128 ;  /* 0x0000e08001007387 */ /* 0x000fe20000100a00 */
[----:B------:R-:W-:Y:S03]  /*11620*/  HMMA.1688.F32.TF32 R148, R228, R170, R196 ;  /* 0x000000aae494723c */ /* 0x000fe600000810c4 */
[----:B------:R1:W-:Y:S04]  /*11630*/  STL.64 [R1+0xe8], R130 ;  /* 0x0000e88201007387 */ /* 0x0003e80000100a00 */
[----:B------:R-:W-:Y:S01]  /*11640*/  LDS R184, [R5+0xc600] ;  /* 0x00c6000005b87984 */ /* 0x000fe20000000800 */
[----:B------:R-:W-:Y:S03]  /*11650*/  HMMA.1688.F32.TF32 R32, R32, R176, R204 ;  /* 0x000000b02020723c */ /* 0x000fe600000810cc */
[----:B------:R-:W-:Y:S04]  /*11660*/  LDS R204, [R5+0xc200] ;  /* 0x00c2000005cc7984 */ /* 0x000fe80000000800 */
[----:B------:R-:W-:Y:S01]  /*11670*/  STL.64 [R1+0x190], R140 ;  /* 0x0001908c01007387 */ /* 0x000fe20000100a00 */
[----:B-1----:R-:W-:Y:S03]  /*11680*/  HMMA.1688.F32.TF32 R128, R228, R178, R200 ;  /* 0x000000b2e480723c */ /* 0x002fe600000810c8 */
[----:B------:R2:W-:Y:S04]  /*11690*/  STL.64 [R1+0x198], R142 ;  /* 0x0001988e01007387 */ /* 0x0005e80000100a00 */
[----:B------:R-:W-:Y:S04]  /*116a0*/  LDS R206, [R5+0xe200] ;  /* 0x00e2000005ce7984 */ /* 0x000fe80000000800 */
[----:B------:R-:W-:Y:S01]  /*116b0*/  LDS R205, [R4+0xc200] ;  /* 0x00c2000004cd7984 */ /* 0x000fe20000000800 */
[C---:B--2---:R-:W-:Y:S03]  /*116c0*/  HMMA.1688.F32.TF32 R140, R216.reuse, R18, R220 ;  /* 0x00000012d88c723c */ /* 0x044fe600000810dc */
[----:B------:R-:W1:Y:S04]  /*116d0*/  LDS R207, [R4+0xe200] ;  /* 0x00e2000004cf7984 */ /* 0x000e680000000800 */
[----:B------:R-:W-:Y:S01]  /*116e0*/  LDS R186, [R5+0xe600] ;  /* 0x00e6000005ba7984 */ /* 0x000fe20000000800 */
[C---:B------:R-:W-:Y:S08]  /*116f0*/  HMMA.1688.F32.TF32 R220, R216.reuse, R158, R84 ;  /* 0x0000009ed8dc723c */ /* 0x040ff00000081054 */
[C---:B------:R-:W-:Y:S01]  /*11700*/  HMMA.1688.F32.TF32 R84, R216.reuse, R162, R88 ;  /* 0x000000a2d854723c */ /* 0x040fe20000081058 */
[----:B------:R-:W-:Y:S04]  /*11710*/  STL.64 [R1+0x1f0], R148 ;  /* 0x0001f09401007387 */ /* 0x000fe80000100a00 */
[----:B------:R-:W-:Y:S03]  /*11720*/  STL.64 [R1+0x1f8], R150 ;  /* 0x0001f89601007387 */ /* 0x000fe60000100a00 */
[C---:B------:R-:W-:Y:S01]  /*11730*/  HMMA.1688.F32.TF32 R108, R216.reuse, R166, R108 ;  /* 0x000000a6d86c723c */ /* 0x040fe2000008106c */
[----:B------:R-:W-:Y:S04]  /*11740*/  STL.64 [R1+0x1c0], R128 ;  /* 0x0001c08001007387 */ /* 0x000fe80000100a00 */
[----:B------:R-:W-:Y:S03]  /*11750*/  STL.64 [R1+0x1c8], R130 ;  /* 0x0001c88201007387 */ /* 0x000fe60000100a00 */
[C---:B------:R-:W-:Y:S01]  /*11760*/  HMMA.1688.F32.TF32 R88, R216.reuse, R170, R188 ;  /* 0x000000aad858723c */ /* 0x040fe200000810bc */
[----:B------:R-:W-:Y:S04]  /*11770*/  LDS R149, [R4+0xc700] ;  /* 0x00c7000004957984 */ /* 0x000fe80000000800 */
[----:B------:R-:W-:Y:S04]  /*11780*/  LDS R151, [R4+0xe700] ;  /* 0x00e7000004977984 */ /* 0x000fe80000000800 */
[----:B------:R-:W-:Y:S04]  /*11790*/  STL.64 [R1+0x50], R84 ;  /* 0x0000505401007387 */ /* 0x000fe80000100a00 */
[----:B------:R2:W-:Y:S01]  /*117a0*/  STL.64 [R1+0x58], R86 ;  /* 0x0000585601007387 */ /* 0x0005e20000100a00 */
[C---:B------:R-:W-:Y:S03]  /*117b0*/  HMMA.1688.F32.TF32 R136, R216.reuse, R14, R136 ;  /* 0x0000000ed888723c */ /* 0x040fe60000081088 */
[----:B------:R-:W-:Y:S04]  /*117c0*/  LDS R148, [R5+0xc700] ;  /* 0x00c7000005947984 */ /* 0x000fe80000000800 */
[----:B------:R-:W-:Y:S01]  /*117d0*/  LDS R150, [R5+0xe700] ;  /* 0x00e7000005967984 */ /* 0x000fe20000000800 */
[C---:B--2---:R-:W-:Y:S03]  /*117e0*/  HMMA.1688.F32.TF32 R84, R216.reuse, R178, R192 ;  /* 0x000000b2d854723c */ /* 0x044fe600000810c0 */
[----:B------:R-:W-:Y:S04]  /*117f0*/  STL.64 [R1+0xd0], R108 ;  /* 0x0000d06c01007387 */ /* 0x000fe80000100a00 */
[----:B------:R-:W-:Y:S04]  /*11800*/  STL.64 [R1+0xd8], R110 ;  /* 0x0000d86e01007387 */ /* 0x000fe80000100a00 */
[----:B------:R-:W-:Y:S04]  /*11810*/  STL.64 [R1+0x1b0], R88 ;  /* 0x0001b05801007387 */ /* 0x000fe80000100a00 */
[----:B------:R-:W-:Y:S01]  /*11820*/  STL.64 [R1+0x1b8], R90 ;  /* 0x0001b85a01007387 */ /* 0x000fe20000100a00 */
[----:B------:R-:W-:Y:S07]  /*11830*/  HMMA.1688.F32.TF32 R132, R216, R10, R132 ;  /* 0x0000000ad884723c */ /* 0x000fee0000081084 */
[----:B------:R-:W-:Y:S04]  /*11840*/  STL.64 [R1+0x1a0], R84 ;  /* 0x0001a05401007387 */ /* 0x000fe80000100a00 */
[----:B------:R2:W-:Y:S01]  /*11850*/  STL.64 [R1+0x1a8], R86 ;  /* 0x0001a85601007387 */ /* 0x0005e20000100a00 */
[C---:B-1----:R-:W-:Y:S08]  /*11860*/  HMMA.1688.F32.TF32 R216, R204.reuse, R162, R56 ;  /* 0x000000a2ccd8723c */ /* 0x042ff00000081038 */
[C---:B--2---:R-:W-:Y:S08]  /*11870*/  HMMA.1688.F32.TF32 R84, R204.reuse, R166, R60 ;  /* 0x000000a6cc54723c */ /* 0x044ff0000008103c */
[C---:B------:R-:W-:Y:S08]  /*11880*/  HMMA.1688.F32.TF32 R60, R204.reuse, R170, R64 ;  /* 0x000000aacc3c723c */ /* 0x040ff00000081040 */
[----:B------:R-:W-:Y:S07]  /*11890*/  HMMA.1688.F32.TF32 R56, R204, R178, R80 ;  /* 0x000000b2cc38723c */ /* 0x000fee0000081050 */
[----:B------:R-:W-:Y:S04]  /*118a0*/  STL.64 [R1+0x40], R84 ;  /* 0x0000405401007387 */ /* 0x000fe80000100a00 */
[----:B------:R-:W-:Y:S04]  /*118b0*/  STL.64 [R1+0x48], R86 ;  /* 0x0000485601007387 */ /* 0x000fe80000100a00 */
[----:B------:R-:W-:Y:S04]  /*118c0*/  STL.64 [R1+0x150], R60 ;  /* 0x0001503c01007387 */ /* 0x000fe80000100a00 */
[----:B------:R-:W-:Y:S04]  /*118d0*/  STL.64 [R1+0x158], R62 ;  /* 0x0001583e01007387 */ /* 0x000fe80000100a00 */
[----:B------:R-:W-:Y:S04]  /*118e0*/  STL.64 [R1+0x140], R56 ;  /* 0x0001403801007387 */ /* 0x000fe80000100a00 */
[----:B------:R1:W-:Y:S04]  /*118f0*/  STL.64 [R1+0x148], R58 ;  /* 0x0001483a01007387 */ /* 0x0003e80000100a00 */
[----:B------:R-:W2:Y:S01]  /*11900*/  LDL.LU R196, [R1+0x160] ;  /* 0x0001600001c47983 */ /* 0x000ea20000300800 */
[C---:B-1----:R-:W-:Y:S08]  /*11910*/  HMMA.1688.F32.TF32 R56, R52.reuse, R170, R36 ;  /* 0x000000aa3438723c */ /* 0x042ff00000081024 */
[----:B------:R-:W-:Y:S01]  /*11920*/  HMMA.1688.F32.TF32 R36, R52, R178, R40 ;  /* 0x000000b23424723c */ /* 0x000fe20000081028 */
[----:B------:R-:W-:Y:S04]  /*11930*/  LDS R40, [R5+0xc400] ;  /* 0x00c4000005287984 */ /* 0x000fe80000000800 */
[----:B------:R-:W-:Y:S03]  /*11940*/  LDS R42, [R5+0xe400] ;  /* 0x00e40000052a7984 */ /* 0x000fe60000000800 */
[----:B------:R-:W-:Y:S01]  /*11950*/  HMMA.1688.F32.TF32 R212, R228, R18, R212 ;  /* 0x00000012e4d4723c */ /* 0x000fe200000810d4 */
[----:B------:R-:W-:Y:S04]  /*11960*/  LDS R41, [R4+0xc400] ;  /* 0x00c4000004297984 */ /* 0x000fe80000000800 */
[----:B------:R-:W1:Y:S04]  /*11970*/  LDS R43, [R4+0xe400] ;  /* 0x00e40000042b7984 */ /* 0x000e680000000800 */
[----:B------:R4:W-:Y:S04]  /*11980*/  STL.64 [R1+0x70], R56 ;  /* 0x0000703801007387 */ /* 0x0009e80000100a00 */
[----:B------:R5:W-:Y:S04]  /*11990*/  STL.64 [R1+0x78], R58 ;  /* 0x0000783a01007387 */ /* 0x000be80000100a00 */
[----:B------:R-:W-:Y:S04]  /*119a0*/  STL.64 [R1+0x60], R36 ;  /* 0x0000602401007387 */ /* 0x000fe80000100a00 */
[----:B------:R-:W-:Y:S04]  /*119b0*/  STL.64 [R1+0x68], R38 ;  /* 0x0000682601007387 */ /* 0x000fe80000100a00 */
[----:B------:R-:W2:Y:S04]  /*119c0*/  LDL.LU R197, [R1+0x164] ;  /* 0x0001640001c57983 */ /* 0x000ea80000300800 */
[----:B------:R-:W2:Y:S04]  /*119d0*/  LDL.LU R198, [R1+0x168] ;  /* 0x0001680001c67983 */ /* 0x000ea80000300800 */
[----:B------:R-:W2:Y:S04]  /*119e0*/  LDL.LU R199, [R1+0x16c] ;  /* 0x00016c0001c77983 */ /* 0x000ea80000300800 */
[----:B------:R-:W2:Y:S04]  /*119f0*/  LDL.LU R200, [R1+0x1d0] ;  /* 0x0001d00001c87983 */ /* 0x000ea80000300800 */
[----:B------:R-:W2:Y:S04]  /*11a00*/  LDL.LU R201, [R1+0x1d4] ;  /* 0x0001d40001c97983 */ /* 0x000ea80000300800 */
[----:B------:R-:W2:Y:S04]  /*11a10*/  LDL.LU R202, [R1+0x1d8] ;  /* 0x0001d80001ca7983 */ /* 0x000ea80000300800 */
[----:B------:R-:W2:Y:S01]  /*11a20*/  LDL.LU R203, [R1+0x1dc] ;  /* 0x0001dc0001cb7983 */ /* 0x000ea20000300800 */
[----:B------:R-:W-:-:S03]  /*11a30*/  IMAD.MOV.U32 R228, RZ, RZ, R236 ;  /* 0x000000ffffe47224 */ /* 0x000fc600078e00ec */
[----:B------:R-:W2:Y:S04]  /*11a40*/  LDL.LU R192, [R1+0x210] ;  /* 0x0002100001c07983 */ /* 0x000ea80000300800 */
[----:B------:R-:W2:Y:S04]  /*11a50*/  LDL.LU R193, [R1+0x214] ;  /* 0x0002140001c17983 */ /* 0x000ea80000300800 */
[----:B------:R-:W2:Y:S04]  /*11a60*/  LDL.LU R194, [R1+0x218] ;  /* 0x0002180001c27983 */ /* 0x000ea80000300800 */
[----:B------:R-:W2:Y:S04]  /*11a70*/  LDL.LU R195, [R1+0x21c] ;  /* 0x00021c0001c37983 */ /* 0x000ea80000300800 */
[----:B------:R-:W2:Y:S01]  /*11a80*/  LDL.LU R236, [R1+0x7c8] ;  /* 0x0007c80001ec7983 */ /* 0x000ea20000300800 */
[----:B------:R-:W-:Y:S01]  /*11a90*/  IMAD.MOV.U32 R229, RZ, RZ, R12 ;  /* 0x000000ffffe57224 */ /* 0x000fe200078e000c */
[C---:B------:R-:W-:Y:S01]  /*11aa0*/  HMMA.1688.F32.TF32 R128, R204.reuse, R18, R240 ;  /* 0x00000012cc80723c */ /* 0x040fe200000810f0 */
[----:B------:R-:W-:Y:S01]  /*11ab0*/  IMAD.MOV.U32 R230, RZ, RZ, R13 ;  /* 0x000000ffffe67224 */ /* 0x000fe200078e000d */
[----:B------:R-:W4:Y:S04]  /*11ac0*/  LDL.LU R12, [R1+0x7c4] ;  /* 0x0007c400010c7983 */ /* 0x000f280000300800 */
[----:B------:R-:W4:Y:S02]  /*11ad0*/  LDL.LU R13, [R1+0x7c0] ;  /* 0x0007c000010d7983 */ /* 0x000f240000300800 */
[C---:B------:R-:W-:Y:S02]  /*11ae0*/  HMMA.1688.F32.TF32 R124, R204.reuse, R14, R124 ;  /* 0x0000000ecc7c723c */ /* 0x040fe4000008107c */
[----:B------:R-:W-:Y:S04]  /*11af0*/  LDS R36, [R5+0xc500] ;  /* 0x00c5000005247984 */ /* 0x000fe80000000800 */
[----:B------:R-:W-:Y:S02]  /*11b00*/  LDS R38, [R5+0xe500] ;  /* 0x00e5000005267984 */ /* 0x000fe40000000800 */
[C---:B------:R-:W-:Y:S02]  /*11b10*/  HMMA.1688.F32.TF32 R120, R204.reuse, R10, R120 ;  /* 0x0000000acc78723c */ /* 0x040fe40000081078 */
[----:B------:R-:W-:Y:S04]  /*11b20*/  LDS R37, [R4+0xc500] ;  /* 0x00c5000004257984 */ /* 0x000fe80000000800 */
[----:B------:R-:W1:Y:S02]  /*11b30*/  LDS R39, [R4+0xe500] ;  /* 0x00e5000004277984 */ /* 0x000e640000000800 */
[----:B------:R-:W-:Y:S07]  /*11b40*/  HMMA.1688.F32.TF32 R116, R204, R158, R116 ;  /* 0x0000009ecc74723c */ /* 0x000fee0000081074 */
[----:B------:R-:W-:-:S02]  /*11b50*/  IMAD.MOV.U32 R204, RZ, RZ, R17 ;  /* 0x000000ffffcc7224 */ /* 0x000fc400078e0011 */
[----:B------:R-:W4:Y:S01]  /*11b60*/  LDL.LU R17, [R1+0x7bc] ;  /* 0x0007bc0001117983 */ /* 0x000f220000300800 */
[----:B------:R-:W-:-:S03]  /*11b70*/  IMAD.MOV.U32 R205, RZ, RZ, R16 ;  /* 0x000000ffffcd7224 */ /* 0x000fc600078e0010 */
[----:B------:R-:W5:Y:S04]  /*11b80*/  LDL.LU R16, [R1+0x7b8] ;  /* 0x0007b80001107983 */ /* 0x000f680000300800 */
[----:B------:R-:W5:Y:S04]  /*11b90*/  LDL.LU R84, [R1+0xb0] ;  /* 0x0000b00001547983 */ /* 0x000f680000300800 */
[----:B------:R-:W5:Y:S04]  /*11ba0*/  LDL.LU R85, [R1+0xb4] ;  /* 0x0000b40001557983 */ /* 0x000f680000300800 */
[----:B------:R-:W5:Y:S01]  /*11bb0*/  LDL.LU R86, [R1+0xb8] ;  /* 0x0000b80001567983 */ /* 0x000f620000300800 */
[----:B------:R-:W-:Y:S03]  /*11bc0*/  HMMA.1688.F32.TF32 R108, R52, R14, R232 ;  /* 0x0000000e346c723c */ /* 0x000fe600000810e8 */
[----:B------:R-:W5:Y:S04]  /*11bd0*/  LDL.LU R87, [R1+0xbc] ;  /* 0x0000bc0001577983 */ /* 0x000f680000300800 */
[----:B------:R-:W5:Y:S01]  /*11be0*/  LDL.LU R88, [R1+0x120] ;  /* 0x0001200001587983 */ /* 0x000f620000300800 */
[----:B------:R-:W-:-:S03]  /*11bf0*/  IMAD.MOV.U32 R233, RZ, RZ, R237 ;  /* 0x000000ffffe97224 */ /* 0x000fc600078e00ed */
[----:B------:R-:W5:Y:S01]  /*11c00*/  LDL.LU R89, [R1+0x124] ;  /* 0x0001240001597983 */ /* 0x000f620000300800 */
[----:B------:R-:W-:-:S03]  /*11c10*/  IMAD.MOV.U32 R234, RZ, RZ, R238 ;  /* 0x000000ffffea7224 */ /* 0x000fc600078e00ee */
[----:B------:R-:W5:Y:S01]  /*11c20*/  LDL.LU R90, [R1+0x128] ;  /* 0x00012800015a7983 */ /* 0x000f620000300800 */
[----:B------:R-:W-:-:S03]  /*11c30*/  IMAD.MOV.U32 R235, RZ, RZ, R239 ;  /* 0x000000ffffeb7224 */ /* 0x000fc600078e00ef */
[----:B------:R-:W5:Y:S01]  /*11c40*/  LDL.LU R91, [R1+0x12c] ;  /* 0x00012c00015b7983 */ /* 0x000f620000300800 */
[C---:B---3--:R-:W-:Y:S08]  /*11c50*/  HMMA.1688.F32.TF32 R112, R52.reuse, R18, R112 ;  /* 0x000000123470723c */ /* 0x048ff00000081070 */
[C---:B------:R-:W-:Y:S08]  /*11c60*/  HMMA.1688.F32.TF32 R104, R52.reuse, R10, R104 ;  /* 0x0000000a3468723c */ /* 0x040ff00000081068 */
[C---:B------:R-:W-:Y:S08]  /*11c70*/  HMMA.1688.F32.TF32 R100, R52.reuse, R158, R100 ;  /* 0x0000009e3464723c */ /* 0x040ff00000081064 */
[C---:B------:R-:W-:Y:S08]  /*11c80*/  HMMA.1688.F32.TF32 R96, R52.reuse, R162, R96 ;  /* 0x000000a23460723c */ /* 0x040ff00000081060 */
[----:B------:R-:W-:Y:S01]  /*11c90*/  HMMA.1688.F32.TF32 R92, R52, R166, R92 ;  /* 0x000000a6345c723c */ /* 0x000fe2000008105c */
[----:B--2---:R-:W-:-:S02]  /*11ca0*/  IMAD.MOV.U32 R232, RZ, RZ, R236 ;  /* 0x000000ffffe87224 */ /* 0x004fc400078e00ec */
[----:B------:R-:W2:Y:S04]  /*11cb0*/  LDL.LU R236, [R1+0x7b4] ;  /* 0x0007b40001ec7983 */ /* 0x000ea80000300800 */
[----:B------:R-:W2:Y:S04]  /*11cc0*/  LDL.LU R237, [R1+0x7b0] ;  /* 0x0007b00001ed7983 */ /* 0x000ea80000300800 */
[----:B------:R-:W2:Y:S04]  /*11cd0*/  LDL.LU R238, [R1+0x7ac] ;  /* 0x0007ac0001ee7983 */ /* 0x000ea80000300800 */
[----:B------:R-:W2:Y:S01]  /*11ce0*/  LDL.LU R239, [R1+0x7a8] ;  /* 0x0007a80001ef7983 */ /* 0x000ea20000300800 */
[----:B----4-:R-:W-:-:S02]  /*11cf0*/  IMAD.MOV.U32 R189, RZ, RZ, R17 ;  /* 0x000000ffffbd7224 */ /* 0x010fc400078e0011 */
[----:B-----5:R-:W-:Y:S02]  /*11d00*/  IMAD.MOV.U32 R188, RZ, RZ, R16 ;  /* 0x000000ffffbc7224 */ /* 0x020fe400078e0010 */
[----:B------:R-:W3:Y:S04]  /*11d10*/  LDL.LU R16, [R1+0x7a4] ;  /* 0x0007a40001107983 */ /* 0x000ee80000300800 */
[----:B------:R-:W4:Y:S04]  /*11d20*/  LDL.LU R17, [R1+0x7a0] ;  /* 0x0007a00001117983 */ /* 0x000f280000300800 */
[----:B------:R-:W5:Y:S04]  /*11d30*/  LDL.LU R240, [R1+0x110] ;  /* 0x0001100001f07983 */ /* 0x000f680000300800 */
[----:B------:R-:W5:Y:S04]  /*11d40*/  LDL.LU R241, [R1+0x114] ;  /* 0x0001140001f17983 */ /* 0x000f680000300800 */
[----:B------:R-:W5:Y:S04]  /*11d50*/  LDL.LU R242, [R1+0x118] ;  /* 0x0001180001f27983 */ /* 0x000f680000300800 */
[----:B------:R-:W5:Y:S04]  /*11d60*/  LDL.LU R243, [R1+0x11c] ;  /* 0x00011c0001f37983 */ /* 0x000f680000300800 */
[----:B------:R-:W3:Y:S04]  /*11d70*/  LDL.LU R56, [R1+0x180] ;  /* 0x0001800001387983 */ /* 0x000ee80000300800 */
[----:B------:R-:W3:Y:S04]  /*11d80*/  LDL.LU R57, [R1+0x184] ;  /* 0x0001840001397983 */ /* 0x000ee80000300800 */
[----:B------:R-:W3:Y:S04]  /*11d90*/  LDL.LU R58, [R1+0x188] ;  /* 0x00018800013a7983 */ /* 0x000ee80000300800 */
[----:B------:R-:W3:Y:S01]  /*11da0*/  LDL.LU R59, [R1+0x18c] ;  /* 0x00018c00013b7983 */ /* 0x000ee20000300800 */
[C---:B-1----:R-:W-:Y:S03]  /*11db0*/  HMMA.1688.F32.TF32 R52, R40.reuse, R170, R28 ;  /* 0x000000aa2834723c */ /* 0x042fe6000008101c */
[----:B------:R-:W4:Y:S05]  /*11dc0*/  LDL.LU R28, [R1+0x170] ;  /* 0x00017000011c7983 */ /* 0x000f2a0000300800 */
[C---:B------:R-:W-:Y:S08]  /*11dd0*/  HMMA.1688.F32.TF32 R88, R40.reuse, R18, R88 ;  /* 0x000000122858723c */ /* 0x040ff00000081058 */
[C---:B------:R-:W-:Y:S08]  /*11de0*/  HMMA.1688.F32.TF32 R84, R40.reuse, R14, R84 ;  /* 0x0000000e2854723c */ /* 0x040ff00000081054 */
[C---:B------:R-:W-:Y:S08]  /*11df0*/  HMMA.1688.F32.TF32 R76, R40.reuse, R158, R76 ;  /* 0x0000009e284c723c */ /* 0x040ff0000008104c */
[C---:B------:R-:W-:Y:S08]  /*11e00*/  HMMA.1688.F32.TF32 R72, R40.reuse, R162, R72 ;  /* 0x000000a22848723c */ /* 0x040ff00000081048 */
[----:B------:R-:W-:Y:S01]  /*11e10*/  HMMA.1688.F32.TF32 R68, R40, R166, R68 ;  /* 0x000000a62844723c */ /* 0x000fe20000081044 */
[----:B------:R-:W-:Y:S04]  /*11e20*/  STL.64 [R1+0x10], R52 ;  /* 0x0000103401007387 */ /* 0x000fe80000100a00 */
[----:B------:R1:W-:Y:S04]  /*11e30*/  STL.64 [R1+0x18], R54 ;  /* 0x0000183601007387 */ /* 0x0003e80000100a00 */
[----:B------:R-:W5:Y:S01]  /*11e40*/  LDL.LU R29, [R1+0x174] ;  /* 0x00017400011d7983 */ /* 0x000f620000300800 */
[----:B------:R-:W-:-:S02]  /*11e50*/  IMAD.MOV.U32 R190, RZ, RZ, R13 ;  /* 0x000000ffffbe7224 */ /* 0x000fc400078e000d */
[----:B------:R-:W-:Y:S01]  /*11e60*/  IMAD.MOV.U32 R191, RZ, RZ, R12 ;  /* 0x000000ffffbf7224 */ /* 0x000fe200078e000c */
[C---:B--2---:R-:W-:Y:S08]  /*11e70*/  HMMA.1688.F32.TF32 R80, R40.reuse, R10, R236 ;  /* 0x0000000a2850723c */ /* 0x044ff000000810ec */
[----:B------:R-:W-:Y:S01]  /*11e80*/  HMMA.1688.F32.TF32 R40, R40, R178, R32 ;  /* 0x000000b22828723c */ /* 0x000fe20000081020 */
[----:B------:R-:W2:Y:S11]  /*11e90*/  LDL.LU R32, [R1+0x1e0] ;  /* 0x0001e00001207983 */ /* 0x000eb60000300800 */
[----:B------:R-:W-:Y:S11]  /*11ea0*/  @!UPT UIADD3 URZ, URZ, URZ, URZ ;  /* 0x0000003f3f3ff290 */ /* 0x000ff6000fffe03f */
[----:B------:R-:W-:Y:S04]  /*11eb0*/  STL.64 [R1], R40 ;  /* 0x0000002801007387 */ /* 0x000fe80000100a00 */
[----:B------:R2:W-:Y:S04]  /*11ec0*/  STL.64 [R1+0x8], R42 ;  /* 0x0000082a01007387 */ /* 0x0005e80000100a00 */
[----:B------:R-:W2:Y:S04]  /*11ed0*/  LDL.LU R33, [R1+0x1e4] ;  /* 0x0001e40001217983 */ /* 0x000ea80000300800 */
[----:B------:R-:W2:Y:S04]  /*11ee0*/  LDL.LU R34, [R1+0x1e8] ;  /* 0x0001e80001227983 */ /* 0x000ea80000300800 */
[----:B------:R-:W2:Y:S01]  /*11ef0*/  LDL.LU R35, [R1+0x1ec] ;  /* 0x0001ec0001237983 */ /* 0x000ea20000300800 */
[C---:B---3--:R-:W-:Y:S08]  /*11f00*/  HMMA.1688.F32.TF32 R64, R36.reuse, R18, R56 ;  /* 0x000000122440723c */ /* 0x048ff00000081038 */
[----:B------:R-:W-:Y:S01]  /*11f10*/  HMMA.1688.F32.TF32 R56, R36, R10, R188 ;  /* 0x0000000a2438723c */ /* 0x000fe200000810bc */
[----:B------:R-:W3:Y:S04]  /*11f20*/  LDL.LU R188, [R1+0x260] ;  /* 0x0002600001bc7983 */ /* 0x000ee80000300800 */
[----:B------:R-:W3:Y:S01]  /*11f30*/  LDL.LU R4, [R1+0x24c] ;  /* 0x00024c0001047983 */ /* 0x000ee20000300800 */
[----:B------:R-:W-:-:S02]  /*11f40*/  IMAD.MOV.U32 R231, RZ, RZ, R156 ;  /* 0x000000ffffe77224 */ /* 0x000fc400078e009c */
[----:B----4-:R-:W-:Y:S01]  /*11f50*/  IMAD.MOV.U32 R30, RZ, RZ, R17 ;  /* 0x000000ffff1e7224 */ /* 0x010fe200078e0011 */
[----:B------:R-:W4:Y:S01]  /*11f60*/  LDL R6, [R1+0x704] ;  /* 0x0007040001067983 */ /* 0x000f220000100800 */
[----:B------:R-:W-:-:S03]  /*11f70*/  IMAD.MOV.U32 R31, RZ, RZ, R16 ;  /* 0x000000ffff1f7224 */ /* 0x000fc600078e0010 */
[----:B------:R-:W3:Y:S01]  /*11f80*/  LDL R156, [R1+0x6e0] ;  /* 0x0006e000019c7983 */ /* 0x000ee20000100800 */
[----:B------:R-:W-:-:S05]  /*11f90*/  IMAD.MOV.U32 R161, RZ, RZ, 0x1f ;  /* 0x0000001fffa17424 */ /* 0x000fca00078e00ff */
[----:B------:R-:W-:Y:S01]  /*11fa0*/  IADD3 R161, R161, c[0x0][0x180], RZ ;  /* 0x00006000a1a17a10 */ /* 0x000fe20007ffe0ff */
[----:B-----5:R-:W-:Y:S03]  /*11fb0*/  HMMA.1688.F32.TF32 R60, R36, R14, R240 ;  /* 0x0000000e243c723c */ /* 0x020fe600000810f0 */
[----:B------:R-:W-:-:S05]  /*11fc0*/  SHF.R.S32.HI R5, RZ, 0x1f, R161 ;  /* 0x0000001fff057819 */ /* 0x000fca00000114a1 */
[----:B-1----:R-:W-:Y:S01]  /*11fd0*/  HMMA.1688.F32.TF32 R52, R36, R158, R244 ;  /* 0x0000009e2434723c */ /* 0x002fe200000810f4 */
[----:B------:R-:W-:-:S07]  /*11fe0*/  LEA.HI R5, R5, R161, RZ, 0x5 ;  /* 0x000000a105057211 */ /* 0x000fce00078f28ff */
[C---:B------:R-:W-:Y:S08]  /*11ff0*/  HMMA.1688.F32.TF32 R48, R36.reuse, R162, R48 ;  /* 0x000000a22430723c */ /* 0x040ff00000081030 */
[C---:B------:R-:W-:Y:S08]  /*12000*/  HMMA.1688.F32.TF32 R44, R36.reuse, R166, R44 ;  /* 0x000000a6242c723c */ /* 0x040ff0000008102c */
[C---:B------:R-:W-:Y:S08]  /*12010*/  HMMA.1688.F32.TF32 R240, R36.reuse, R170, R20 ;  /* 0x000000aa24f0723c */ /* 0x040ff00000081014 */
[----:B------:R-:W-:Y:S08]  /*12020*/  HMMA.1688.F32.TF32 R236, R36, R178, R24 ;  /* 0x000000b224ec723c */ /* 0x000ff00000081018 */
[-C--:B------:R-:W-:Y:S08]  /*12030*/  HMMA.1688.F32.TF32 R36, R184, R14.reuse, R28 ;  /* 0x0000000eb824723c */ /* 0x080ff0000008101c */
[----:B------:R-:W-:Y:S07]  /*12040*/  HMMA.1688.F32.TF32 R12, R148, R14, R200 ;  /* 0x0000000e940c723c */ /* 0x000fee00000810c8 */
[----:B------:R-:W-:-:S02]  /*12050*/  IMAD.MOV.U32 R200, RZ, RZ, R2 ;  /* 0x000000ffffc87224 */ /* 0x000fc400078e0002 */
[----:B------:R-:W-:Y:S01]  /*12060*/  IMAD.MOV.U32 R201, RZ, RZ, R0 ;  /* 0x000000ffffc97224 */ /* 0x000fe200078e0000 */
[C---:B------:R-:W-:Y:S08]  /*12070*/  HMMA.1688.F32.TF32 R24, R184.reuse, R162, R228 ;  /* 0x000000a2b818723c */ /* 0x040ff000000810e4 */
[C---:B------:R-:W-:Y:S08]  /*12080*/  HMMA.1688.F32.TF32 R228, R184.reuse, R178, R180 ;  /* 0x000000b2b8e4723c */ /* 0x040ff000000810b4 */
[-C--:B--2---:R-:W-:Y:S08]  /*12090*/  HMMA.1688.F32.TF32 R40, R184, R18.reuse, R32 ;  /* 0x00000012b828723c */ /* 0x084ff00000081020 */
[----:B------:R-:W-:Y:S01]  /*120a0*/  HMMA.1688.F32.TF32 R16, R148, R18, R192 ;  /* 0x000000129410723c */ /* 0x000fe200000810c0 */
[----:B------:R-:W2:Y:S06]  /*120b0*/  LDL.LU R192, [R1+0x130] ;  /* 0x0001300001c07983 */ /* 0x000eac0000300800 */
[----:B------:R-:W-:-:S02]  /*120c0*/  IMAD.MOV.U32 R193, RZ, RZ, R3 ;  /* 0x000000ffffc17224 */ /* 0x000fc400078e0003 */
[----:B------:R-:W5:Y:S04]  /*120d0*/  LDL.LU R3, [R1+0x79c] ;  /* 0x00079c0001037983 */ /* 0x000f680000300800 */
[----:B------:R-:W2:Y:S04]  /*120e0*/  LDL.LU R194, [R1+0x138] ;  /* 0x0001380001c27983 */ /* 0x000ea80000300800 */
[----:B------:R-:W2:Y:S04]  /*120f0*/  LDL.LU R195, [R1+0x13c] ;  /* 0x00013c0001c37983 */ /* 0x000ea80000300800 */
[----:B------:R-:W2:Y:S04]  /*12100*/  LDL R161, [R1+0x700] ;  /* 0x0007000001a17983 */ /* 0x000ea80000100800 */
[----:B------:R-:W2:Y:S04]  /*12110*/  LDL R160, [R1+0x6e8] ;  /* 0x0006e80001a07983 */ /* 0x000ea80000100800 */
[----:B------:R-:W4:Y:S04]  /*12120*/  LDL.LU R2, [R1+0x798] ;  /* 0x0007980001027983 */ /* 0x000f280000300800 */
[----:B------:R-:W2:Y:S01]  /*12130*/  LDL.LU R0, [R1+0x794] ;  /* 0x0007940001007983 */ /* 0x000ea20000300800 */
[C---:B------:R-:W-:Y:S03]  /*12140*/  HMMA.1688.F32.TF32 R32, R184.reuse, R10, R232 ;  /* 0x0000000ab820723c */ /* 0x040fe600000810e8 */
[----:B------:R-:W2:Y:S04]  /*12150*/  LDL R164, [R1+0x6fc] ;  /* 0x0006fc0001a47983 */ /* 0x000ea80000100800 */
[----:B------:R-:W2:Y:S01]  /*12160*/  LDL R181, [R1+0x6f8] ;  /* 0x0006f80001b57983 */ /* 0x000ea20000100800 */
[----:B------:R-:W-:Y:S03]  /*12170*/  HMMA.1688.F32.TF32 R232, R184, R170, R172 ;  /* 0x000000aab8e8723c */ /* 0x000fe600000810ac */
[----:B------:R-:W2:Y:S04]  /*12180*/  LDL R172, [R1+0x6ec] ;  /* 0x0006ec0001ac7983 */ /* 0x000ea80000100800 */
[----:B------:R-:W2:Y:S01]  /*12190*/  LDL R175, [R1+0x6f0] ;  /* 0x0006f00001af7983 */ /* 0x000ea20000100800 */
[----:B---3--:R-:W-:-:S03]  /*121a0*/  IADD3 R4, R4, 0x1, RZ ;  /* 0x0000000104047810 */ /* 0x008fc60007ffe0ff */
[----:B------:R-:W3:Y:S01]  /*121b0*/  LDL R183, [R1+0x2d8] ;  /* 0x0002d80001b77983 */ /* 0x000ee20000100800 */
[----:B------:R-:W-:-:S03]  /*121c0*/  ISETP.GT.AND P4, PT, R4, 0x2, PT ;  /* 0x000000020400780c */ /* 0x000fc60003f84270 */
[----:B------:R-:W3:Y:S01]  /*121d0*/  LDL R174, [R1+0x2dc] ;  /* 0x0002dc0001ae7983 */ /* 0x000ee20000100800 */
[----:B------:R-:W-:-:S03]  /*121e0*/  SEL R182, R4, RZ, !P4 ;  /* 0x000000ff04b67207 */ /* 0x000fc60006000000 */
[----:B------:R-:W3:Y:S04]  /*121f0*/  LDL R180, [R1+0x2e0] ;  /* 0x0002e00001b47983 */ /* 0x000ee80000100800 */
[----:B------:R-:W3:Y:S04]  /*12200*/  LDL R173, [R1+0x2e4] ;  /* 0x0002e40001ad7983 */ /* 0x000ee80000100800 */
[----:B------:R-:W-:Y:S04]  /*12210*/  STL [R1+0x24c], R182 ;  /* 0x00024cb601007387 */ /* 0x000fe80000100800 */
[----:B------:R-:W3:Y:S01]  /*12220*/  LDL R169, [R1+0x2e8] ;  /* 0x0002e80001a97983 */ /* 0x000ee20000100800 */
[----:B------:R-:W-:-:S02]  /*12230*/  IMAD.MOV.U32 R206, RZ, RZ, R9 ;  /* 0x000000ffffce7224 */ /* 0x000fc400078e0009 */
[----:B------:R-:W-:Y:S01]  /*12240*/  IMAD.MOV.U32 R207, RZ, RZ, R8 ;  /* 0x000000ffffcf7224 */ /* 0x000fe200078e0008 */
[----:B------:R-:W-:Y:S01]  /*12250*/  SHF.R.S32.HI R5, RZ, 0x5, R5 ;  /* 0x00000005ff057819 */ /* 0x000fe20000011405 */
[----:B------:R-:W-:Y:S01]  /*12260*/  HMMA.1688.F32.TF32 R8, R148, R10, R196 ;  /* 0x0000000a9408723c */ /* 0x000fe200000810c4 */
[----:B------:R-:W1:Y:S02]  /*12270*/  S2R R198, SR_TID.X ;  /* 0x0000000000c67919 */ /* 0x000e640000002100 */
[----:B------:R-:W-:Y:S02]  /*12280*/  IADD3 R5, R5, -0x3, RZ ;  /* 0xfffffffd05057810 */ /* 0x000fe40007ffe0ff */
[----:B------:R-:W3:Y:S02]  /*12290*/  LDL R168, [R1+0x2ec] ;  /* 0x0002ec0001a87983 */ /* 0x000ee40000100800 */
[----:B------:R-:W-:Y:S01]  /*122a0*/  ISETP.GE.AND P3, PT, R188, R5, PT ;  /* 0x00000005bc00720c */ /* 0x000fe20003f66270 */
[----:B------:R-:W-:Y:S01]  /*122b0*/  IMAD.MOV.U32 R203, RZ, RZ, R7 ;  /* 0x000000ffffcb7224 */ /* 0x000fe200078e0007 */
[----:B------:R-:W3:Y:S01]  /*122c0*/  LDL R177, [R1+0x2f0] ;  /* 0x0002f00001b17983 */ /* 0x000ee20000100800 */
[----:B------:R-:W-:Y:S03]  /*122d0*/  HMMA.1688.F32.TF32 R20, R184, R166, R224 ;  /* 0x000000a6b814723c */ /* 0x000fe600000810e0 */
[----:B------:R-:W3:Y:S01]  /*122e0*/  LDL R176, [R1+0x2f4] ;  /* 0x0002f40001b07983 */ /* 0x000ee20000100800 */
[----:B-1----:R-:W-:-:S05]  /*122f0*/  LOP3.LUT R199, R198, 0x7f, RZ, 0xc0, !PT ;  /* 0x0000007fc6c77812 */ /* 0x002fca00078ec0ff */
[----:B------:R-:W-:-:S04]  /*12300*/  IMAD.SHL.U32 R189, R199, 0x4, RZ ;  /* 0x00000004c7bd7824 */ /* 0x000fc800078e00ff */
[----:B------:R-:W-:Y:S01]  /*12310*/  IMAD R4, R182, 0x10000, R189 ;  /* 0x00010000b6047824 */ /* 0x000fe200078e02bd */
[----:B------:R-:W-:Y:S01]  /*12320*/  HMMA.1688.F32.TF32 R28, R184, R158, R204 ;  /* 0x0000009eb81c723c */ /* 0x000fe200000810cc */
[----:B------:R-:W3:Y:S04]  /*12330*/  LDL R184, [R1+0x358] ;  /* 0x0003580001b87983 */ /* 0x000ee80000100800 */
[----:B------:R-:W3:Y:S04]  /*12340*/  LDL R187, [R1+0x2c8] ;  /* 0x0002c80001bb7983 */ /* 0x000ee80000100800 */
[----:B------:R-:W3:Y:S04]  /*12350*/  LDL R186, [R1+0x2d0] ;  /* 0x0002d00001ba7983 */ /* 0x000ee80000100800 */
[----:B------:R-:W3:Y:S04]  /*12360*/  LDL R185, [R1+0x2cc] ;  /* 0x0002cc0001b97983 */ /* 0x000ee80000100800 */
[----:B------:R-:W-:Y:S01]  /*12370*/  BAR.SYNC.DEFER_BLOCKING 0x0 ;  /* 0x0000000000007b1d */ /* 0x000fe20000010000 */
[----:B-----5:R-:W-:-:S04]  /*12380*/  ISETP.GT.AND P0, PT, R3, RZ, PT ;  /* 0x000000ff0300720c */ /* 0x020fc80003f04270 */
[----:B------:R-:W-:-:S04]  /*12390*/  SEL R5, RZ, 0x4, !P0 ;  /* 0x00000004ff057807 */ /* 0x000fc80004000000 */
[----:B------:R-:W-:-:S04]  /*123a0*/  SEL R5, R5, RZ, !P3 ;  /* 0x000000ff05057207 */ /* 0x000fc80005800000 */
[----:B------:R-:W-:Y:S02]  /*123b0*/  ISETP.NE.U32.AND P0, PT, R5, RZ, PT ;  /* 0x000000ff0500720c */ /* 0x000fe40003f05070 */
[----:B----4-:R-:W-:-:S05]  /*123c0*/  IADD3 R6, P5, R2, R6, RZ ;  /* 0x0000000602067210 */ /* 0x010fca0007fbe0ff */
[----:B--2---:R-:W-:-:S06]  /*123d0*/  IMAD.X R7, R0, 0x1, R156, P5 ;  /* 0x0000000100077824 */ /* 0x004fcc00028e069c */
[----:B------:R-:W-:Y:S01]  /*123e0*/  @!PT LDS RZ, [RZ] ;  /* 0x00000000fffff984 */ /* 0x000fe20000000800 */
[----:B------:R-:W-:Y:S01]  /*123f0*/  @!PT LDS RZ, [RZ] ;  /* 0x00000000fffff984 */ /* 0x000fe20000000800 */
[----:B------:R-:W-:Y:S01]  /*12400*/  @!PT LDS RZ, [RZ] ;  /* 0x00000000fffff984 */ /* 0x000fe20000000800 */
[----:B------:R1:W-:Y:S02]  /*12410*/  LDGSTS.E [R4], [R6.64], P0 ;  /* 0x0000000006047fae */ /* 0x0003e40008121844 */
[----:B-1----:R-:W-:-:S05]  /*12420*/  IADD3 R6, P4, R2, R161, RZ ;  /* 0x000000a102067210 */ /* 0x002fca0007f9e0ff */
[----:B------:R-:W-:Y:S01]  /*12430*/  IMAD.X R7, R0, 0x1, R160, P4 ;  /* 0x0000000100077824 */ /* 0x000fe200020e06a0 */
[----:B------:R-:W-:-:S04]  /*12440*/  ISETP.GT.AND P4, PT, R3, 0x4, PT ;  /* 0x000000040300780c */ /* 0x000fc80003f84270 */
[----:B------:R-:W-:Y:S01]  /*12450*/  SEL R5, RZ, 0x4, !P4 ;  /* 0x00000004ff057807 */ /* 0x000fe20006000000 */
[----:B------:R1:W-:Y:S01]  /*12460*/  LDGSTS.E [R4+0x200], [R6.64], P0 ;  /* 0x0020000006047fae */ /* 0x0003e20008121844 */
[----:B------:R-:W-:-:S05]  /*12470*/  IADD3 R164, P4, R2, R164, RZ ;  /* 0x000000a402a47210 */ /* 0x000fca0007f9e0ff */
[----:B------:R-:W-:Y:S02]  /*12480*/  IMAD.X R165, R0, 0x1, R172, P4 ;  /* 0x0000000100a57824 */ /* 0x000fe400020e06ac */
[----:B------:R-:W2:Y:S01]  /*12490*/  LDL R172, [R1+0x35c] ;  /* 0x00035c0001ac7983 */ /* 0x000ea20000100800 */
[----:B-1----:R-:W-:-:S03]  /*124a0*/  IADD3 R6, P5, R2, R181, RZ ;  /* 0x000000b502067210 */ /* 0x002fc60007fbe0ff */
[----:B------:R3:W-:Y:S01]  /*124b0*/  LDGSTS.E [R4+0x400], [R164.64], P0 ;  /* 0x00400000a4047fae */ /* 0x0007e20008121844 */
[----:B------:R-:W-:-:S03]  /*124c0*/  SEL R5, R5, RZ, !P3 ;  /* 0x000000ff05057207 */ /* 0x000fc60005800000 */
[----:B------:R-:W4:Y:S01]  /*124d0*/  LDL R181, [R1+0x360] ;  /* 0x0003600001b57983 */ /* 0x000f220000100800 */
[----:B------:R-:W-:Y:S01]  /*124e0*/  IMAD.X R7, R0, 0x1, R175, P5 ;  /* 0x0000000100077824 */ /* 0x000fe200028e06af */
[----:B------:R-:W-:Y:S02]  /*124f0*/  ISETP.NE.U32.AND P4, PT, R5, RZ, PT ;  /* 0x000000ff0500720c */ /* 0x000fe40003f85070 */
[----:B------:R-:W5:Y:S01]  /*12500*/  LDL R175, [R1+0x364] ;  /* 0x0003640001af7983 */ /* 0x000f620000100800 */
[----:B---3--:R-:W-:-:S03]  /*12510*/  IADD3 R164, P5, R2, R183, RZ ;  /* 0x000000b702a47210 */ /* 0x008fc60007fbe0ff */
[----:B------:R1:W-:Y:S02]  /*12520*/  LDGSTS.E [R4+0x600], [R6.64], P0 ;  /* 0x0060000006047fae */ /* 0x0003e40008121844 */
[----:B------:R-:W-:Y:S02]  /*12530*/  IMAD.X R165, R0, 0x1, R174, P5 ;  /* 0x0000000100a57824 */ /* 0x000fe400028e06ae */
[----:B------:R-:W3:Y:S04]  /*12540*/  LDL R183, [R1+0x3d8] ;  /* 0x0003d80001b77983 */ /* 0x000ee80000100800 */
[----:B------:R-:W3:Y:S01]  /*12550*/  LDL R174, [R1+0x368] ;  /* 0x0003680001ae7983 */ /* 0x000ee20000100800 */
[----:B------:R-:W-:Y:S02]  /*12560*/  ISETP.GT.AND P0, PT, R3, 0x8, PT ;  /* 0x000000080300780c */ /* 0x000fe40003f04270 */
[----:B-1----:R-:W-:Y:S01]  /*12570*/  IADD3 R6, P6, R2, R180, RZ ;  /* 0x000000b402067210 */ /* 0x002fe20007fde0ff */
[----:B------:R1:W-:Y:S01]  /*12580*/  LDGSTS.E [R4+0x2000], [R164.64], P4 ;  /* 0x02000000a4047fae */ /* 0x0003e2000a121844 */
[----:B------:R-:W-:-:S03]  /*12590*/  SEL R5, RZ, 0x4, !P0 ;  /* 0x00000004ff057807 */ /* 0x000fc60004000000 */
[----:B------:R-:W3:Y:S01]  /*125a0*/  LDL R180, [R1+0x370] ;  /* 0x0003700001b47983 */ /* 0x000ee20000100800 */
[----:B-1----:R-:W-:-:S03]  /*125b0*/  IADD3 R164, P0, R2, R169, RZ ;  /* 0x000000a902a47210 */ /* 0x002fc60007f1e0ff */
[----:B------:R-:W3:Y:S01]  /*125c0*/  LDL R169, [R1+0x374] ;  /* 0x0003740001a97983 */ /* 0x000ee20000100800 */
[----:B------:R-:W-:-:S03]  /*125d0*/  IMAD.X R7, R0, 0x1, R173, P6 ;  /* 0x0000000100077824 */ /* 0x000fc600030e06ad */
[----:B------:R-:W3:Y:S01]  /*125e0*/  LDL R173, [R1+0x36c] ;  /* 0x00036c0001ad7983 */ /* 0x000ee20000100800 */
[----:B------:R-:W-:-:S03]  /*125f0*/  IMAD.X R165, R0, 0x1, R168, P0 ;  /* 0x0000000100a57824 */ /* 0x000fc600000e06a8 */
[----:B------:R-:W3:Y:S04]  /*12600*/  LDL R168, [R1+0x3e0] ;  /* 0x0003e00001a87983 */ /* 0x000ee80000100800 */
[----:B------:R1:W-:Y:S01]  /*12610*/  LDGSTS.E [R4+0x2200], [R6.64], P4 ;  /* 0x0220000006047fae */ /* 0x0003e2000a121844 */
[----:B------:R-:W-:-:S03]  /*12620*/  SEL R5, R5, RZ, !P3 ;  /* 0x000000ff05057207 */ /* 0x000fc60005800000 */
[----:B------:R1:W-:Y:S02]  /*12630*/  LDGSTS.E [R4+0x2400], [R164.64], P4 ;  /* 0x02400000a4047fae */ /* 0x0003e4000a121844 */
[----:B-1----:R-:W-:Y:S02]  /*12640*/  IADD3 R6, P5, R2, R177, RZ ;  /* 0x000000b102067210 */ /* 0x002fe40007fbe0ff */
[----:B------:R-:W3:Y:S03]  /*12650*/  LDL R177, [R1+0x3e4] ;  /* 0x0003e40001b17983 */ /* 0x000ee60000100800 */
[----:B------:R-:W-:Y:S01]  /*12660*/  IMAD.X R7, R0, 0x1, R176, P5 ;  /* 0x0000000100077824 */ /* 0x000fe200028e06b0 */
[----:B------:R-:W-:Y:S01]  /*12670*/  IADD3 R164, P5, R2, R184, RZ ;  /* 0x000000b802a47210 */ /* 0x000fe20007fbe0ff */
[----:B------:R-:W3:Y:S01]  /*12680*/  LDL R176, [R1+0x3e8] ;  /* 0x0003e80001b07983 */ /* 0x000ee20000100800 */
[----:B------:R-:W-:-:S03]  /*12690*/  ISETP.NE.U32.AND P0, PT, R5, RZ, PT ;  /* 0x000000ff0500720c */ /* 0x000fc60003f05070 */
[----:B------:R4:W-:Y:S01]  /*126a0*/  LDGSTS.E [R4+0x2600], [R6.64], P4 ;  /* 0x0260000006047fae */ /* 0x0009e2000a121844 */
[----:B------:R-:W-:-:S03]  /*126b0*/  ISETP.GT.AND P4, PT, R3, 0xc, PT ;  /* 0x0000000c0300780c */ /* 0x000fc60003f84270 */
[----:B------:R-:W3:Y:S01]  /*126c0*/  LDL R184, [R1+0x45c] ;  /* 0x00045c0001b87983 */ /* 0x000ee20000100800 */
[----:B------:R-:W-:Y:S01]  /*126d0*/  SEL R5, RZ, 0x4, !P4 ;  /* 0x00000004ff057807 */ /* 0x000fe20006000000 */
[----:B--2---:R-:W-:Y:S02]  /*126e0*/  IMAD.X R165, R0, 0x1, R172, P5 ;  /* 0x0000000100a57824 */ /* 0x004fe400028e06ac */
[----:B------:R-:W2:Y:S04]  /*126f0*/  LDL R172, [R1+0x3ec] ;  /* 0x0003ec0001ac7983 */ /* 0x000ea80000100800 */
[----:B------:R3:W-:Y:S01]  /*12700*/  LDGSTS.E [R4+0x4000], [R164.64], P0 ;  /* 0x04000000a4047fae */ /* 0x0007e20008121844 */
[----:B----4-:R-:W-:-:S03]  /*12710*/  IADD3 R6, P6, R2, R181, RZ ;  /* 0x000000b502067210 */ /* 0x010fc60007fde0ff */
[----:B------:R-:W4:Y:S02]  /*12720*/  LDL R181, [R1+0x3f4] ;  /* 0x0003f40001b57983 */ /* 0x000f240000100800 */
[----:B-----5:R-:W-:Y:S02]  /*12730*/  IMAD.X R7, R0, 0x1, R175, P6 ;  /* 0x0000000100077824 */ /* 0x020fe400030e06af */
[----:B------:R-:W5:Y:S04]  /*12740*/  LDL R175, [R1+0x3f0] ;  /* 0x0003f00001af7983 */ /* 0x000f680000100800 */
[----:B------:R1:W-:Y:S01]  /*12750*/  LDGSTS.E [R4+0x4200], [R6.64], P0 ;  /* 0x0420000006047fae */ /* 0x0003e20008121844 */
[----:B---3--:R-:W-:-:S03]  /*12760*/  IADD3 R164, P4, R2, R174, RZ ;  /* 0x000000ae02a47210 */ /* 0x008fc60007f9e0ff */
[----:B------:R-:W3:Y:S01]  /*12770*/  LDL R174, [R1+0x3f8] ;  /* 0x0003f80001ae7983 */ /* 0x000ee20000100800 */
[----:B-1----:R-:W-:-:S03]  /*12780*/  IADD3 R6, P5, R2, R180, RZ ;  /* 0x000000b402067210 */ /* 0x002fc60007fbe0ff */
[----:B------:R-:W3:Y:S02]  /*12790*/  LDL R180, [R1+0x464] ;  /* 0x0004640001b47983 */ /* 0x000ee40000100800 */
[C---:B------:R-:W-:Y:S02]  /*127a0*/  IMAD.X R7, R0.reuse, 0x1, R169, P5 ;  /* 0x0000000100077824 */ /* 0x040fe400028e06a9 */
[----:B------:R-:W3:Y:S01]  /*127b0*/  LDL R169, [R1+0x468] ;  /* 0x0004680001a97983 */ /* 0x000ee20000100800 */
[----:B------:R-:W-:-:S03]  /*127c0*/  IMAD.X R165, R0, 0x1, R173, P4 ;  /* 0x0000000100a57824 */ /* 0x000fc600020e06ad */
[----:B------:R-:W3:Y:S04]  /*127d0*/  LDL R173, [R1+0x460] ;  /* 0x0004600001ad7983 */ /* 0x000ee80000100800 */
[----:B------:R1:W-:Y:S01]  /*127e0*/  LDGSTS.E [R4+0x4400], [R164.64], P0 ;  /* 0x04400000a4047fae */ /* 0x0003e20008121844 */
[----:B------:R-:W-:-:S03]  /*127f0*/  SEL R5, R5, RZ, !P3 ;  /* 0x000000ff05057207 */ /* 0x000fc60005800000 */
[----:B------:R1:W-:Y:S02]  /*12800*/  LDGSTS.E [R4+0x4600], [R6.64], P0 ;  /* 0x0460000006047fae */ /* 0x0003e40008121844 */
[C---:B-1----:R-:W-:Y:S02]  /*12810*/  IADD3 R164, P5, R2.reuse, R183, RZ ;  /* 0x000000b702a47210 */ /* 0x042fe40007fbe0ff */
[----:B------:R-:W-:Y:S01]  /*12820*/  IADD3 R6, P6, R2, R177, RZ ;  /* 0x000000b102067210 */ /* 0x000fe20007fde0ff */
[----:B------:R-:W3:Y:S01]  /*12830*/  LDL R183, [R1+0x4dc] ;  /* 0x0004dc0001b77983 */ /* 0x000ee20000100800 */
[----:B------:R-:W-:-:S03]  /*12840*/  IADD3.X R165, R0, R168, RZ, P5, !PT ;  /* 0x000000a800a57210 */ /* 0x000fc60002ffe4ff */
[----:B------:R-:W3:Y:S04]  /*12850*/  LDL R168, [R1+0x46c] ;  /* 0x00046c0001a87983 */ /* 0x000ee80000100800 */
[----:B------:R-:W3:Y:S01]  /*12860*/  LDL R177, [R1+0x474] ;  /* 0x0004740001b17983 */ /* 0x000ee20000100800 */
[----:B------:R-:W-:Y:S02]  /*12870*/  ISETP.NE.U32.AND P4, PT, R5, RZ, PT ;  /* 0x000000ff0500720c */ /* 0x000fe40003f85070 */
[----:B------:R-:W-:Y:S01]  /*12880*/  ISETP.GT.AND P0, PT, R3, 0x10, PT ;  /* 0x000000100300780c */ /* 0x000fe20003f04270 */
[----:B------:R-:W-:Y:S02]  /*12890*/  IMAD.X R7, R0, 0x1, R176, P6 ;  /* 0x0000000100077824 */ /* 0x000fe400030e06b0 */
[----:B------:R-:W3:Y:S01]  /*128a0*/  LDL R176, [R1+0x470] ;  /* 0x0004700001b07983 */ /* 0x000ee20000100800 */
[----:B------:R-:W-:-:S07]  /*128b0*/  SEL R5, RZ, 0x4, !P0 ;  /* 0x00000004ff057807 */ /* 0x000fce0004000000 */
[----:B------:R2:W-:Y:S04]  /*128c0*/  LDGSTS.E [R4+0x6000], [R164.64], P4 ;  /* 0x06000000a4047fae */ /* 0x0005e8000a121844 */
[----:B------:R4:W-:Y:S01]  /*128d0*/  LDGSTS.E [R4+0x6200], [R6.64], P4 ;  /* 0x0620000006047fae */ /* 0x0009e2000a121844 */
[----:B--2---:R-:W-:-:S03]  /*128e0*/  IADD3 R164, P0, R2, R172, RZ ;  /* 0x000000ac02a47210 */ /* 0x004fc60007f1e0ff */
[----:B------:R-:W2:Y:S01]  /*128f0*/  LDL R172, [R1+0x478] ;  /* 0x0004780001ac7983 */ /* 0x000ea20000100800 */
[----:B----4-:R-:W-:-:S03]  /*12900*/  IADD3 R6, P5, R2, R181, RZ ;  /* 0x000000b502067210 */ /* 0x010fc60007fbe0ff */
[----:B------:R-:W4:Y:S01]  /*12910*/  LDL R181, [R1+0x4e4] ;  /* 0x0004e40001b57983 */ /* 0x000f220000100800 */
[----:B-----5:R-:W-:-:S03]  /*12920*/  IMAD.X R165, R0, 0x1, R175, P0 ;  /* 0x0000000100a57824 */ /* 0x020fc600000e06af */
[----:B------:R-:W5:Y:S04]  /*12930*/  LDL R175, [R1+0x4e0] ;  /* 0x0004e00001af7983 */ /* 0x000f680000100800 */
[----:B------:R1:W-:Y:S01]  /*12940*/  LDGSTS.E [R4+0x6400], [R164.64], P4 ;  /* 0x06400000a4047fae */ /* 0x0003e2000a121844 */
[----:B---3--:R-:W-:-:S03]  /*12950*/  IMAD.X R7, R0, 0x1, R174, P5 ;  /* 0x0000000100077824 */ /* 0x008fc600028e06ae */
[----:B------:R-:W3:Y:S04]  /*12960*/  LDL R174, [R1+0x4e8] ;  /* 0x0004e80001ae7983 */ /* 0x000ee80000100800 */
[----:B------:R1:W-:Y:S02]  /*12970*/  LDGSTS.E [R4+0x6600], [R6.64], P4 ;  /* 0x0660000006047fae */ /* 0x0003e4000a121844 */
[----:B-1----:R-:W-:Y:S02]  /*12980*/  IADD3 R6, P6, R2, R180, RZ ;  /* 0x000000b402067210 */ /* 0x002fe40007fde0ff */
[----:B------:R-:W-:Y:S01]  /*12990*/  SEL R5, R5, RZ, !P3 ;  /* 0x000000ff05057207 */ /* 0x000fe20005800000 */
[----:B------:R-:W3:Y:S02]  /*129a0*/  LDL R180, [R1+0x4ec] ;  /* 0x0004ec0001b47983 */ /* 0x000ee40000100800 */
[----:B------:R-:W-:-:S02]  /*129b0*/  IMAD.X R7, R0, 0x1, R169, P6 ;  /* 0x0000000100077824 */ /* 0x000fc400030e06a9 */
[----:B------:R-:W3:Y:S01]  /*129c0*/  LDL R169, [R1+0x4f4] ;  /* 0x0004f40001a97983 */ /* 0x000ee20000100800 */
[----:B------:R-:W-:Y:S02]  /*129d0*/  ISETP.NE.U32.AND P0, PT, R5, RZ, PT ;  /* 0x000000ff0500720c */ /* 0x000fe40003f05070 */
[----:B------:R-:W-:Y:S02]  /*129e0*/  IADD3 R164, P5, R2, R184, RZ ;  /* 0x000000b802a47210 */ /* 0x000fe40007fbe0ff */
[----:B------:R-:W-:Y:S01]  /*129f0*/  ISETP.GT.AND P4, PT, R3, 0x14, PT ;  /* 0x000000140300780c */ /* 0x000fe20003f84270 */
[----:B------:R-:W3:Y:S02]  /*12a00*/  LDL R184, [R1+0x55c] ;  /* 0x00055c0001b87983 */ /* 0x000ee40000100800 */
[----:B------:R-:W-:Y:S02]  /*12a10*/  IMAD.X R165, R0, 0x1, R173, P5 ;  /* 0x0000000100a57824 */ /* 0x000fe400028e06ad */
[----:B------:R-:W3:Y:S01]  /*12a20*/  LDL R173, [R1+0x4f0] ;  /* 0x0004f00001ad7983 */ /* 0x000ee20000100800 */
[----:B------:R-:W-:-:S03]  /*12a30*/  SEL R5, RZ, 0x4, !P4 ;  /* 0x00000004ff057807 */ /* 0x000fc60006000000 */
[----:B------:R1:W-:Y:S04]  /*12a40*/  LDGSTS.E [R4+0x8000], [R164.64], P0 ;  /* 0x08000000a4047fae */ /* 0x0003e80008121844 */
[----:B------:R1:W-:Y:S02]  /*12a50*/  LDGSTS.E [R4+0x8200], [R6.64], P0 ;  /* 0x0820000006047fae */ /* 0x0003e40008121844 */
[C---:B-1----:R-:W-:Y:S02]  /*12a60*/  IADD3 R164, P4, R2.reuse, R168, RZ ;  /* 0x000000a802a47210 */ /* 0x042fe40007f9e0ff */
[----:B------:R-:W3:Y:S01]  /*12a70*/  LDL R168, [R1+0x4f8] ;  /* 0x0004f80001a87983 */ /* 0x000ee20000100800 */
[----:B------:R-:W-:-:S03]  /*12a80*/  IADD3 R6, P5, R2, R177, RZ ;  /* 0x000000b102067210 */ /* 0x000fc60007fbe0ff */
[----:B------:R-:W3:Y:S01]  /*12a90*/  LDL R177, [R1+0x564] ;  /* 0x0005640001b17983 */ /* 0x000ee20000100800 */
[----:B------:R-:W-:-:S03]  /*12aa0*/  IMAD.X R165, R0, 0x1, R176, P4 ;  /* 0x0000000100a57824 */ /* 0x000fc600020e06b0 */
[----:B------:R-:W3:Y:S04]  /*12ab0*/  LDL R176, [R1+0x560] ;  /* 0x0005600001b07983 */ /* 0x000ee80000100800 */
[----:B------:R1:W-:Y:S01]  /*12ac0*/  LDGSTS.E [R4+0x8400], [R164.64], P0 ;  /* 0x08400000a4047fae */ /* 0x0003e20008121844 */
[----:B------:R-:W-:-:S04]  /*12ad0*/  SEL R5, R5, RZ, !P3 ;  /* 0x000000ff05057207 */ /* 0x000fc80005800000 */
[----:B------:R-:W-:Y:S01]  /*12ae0*/  ISETP.NE.U32.AND P4, PT, R5, RZ, PT ;  /* 0x000000ff0500720c */ /* 0x000fe20003f85070 */
[----:B--2---:R-:W-:Y:S02]  /*12af0*/  IMAD.X R7, R0, 0x1, R172, P5 ;  /* 0x0000000100077824 */ /* 0x004fe400028e06ac */
[----:B------:R-:W2:Y:S01]  /*12b00*/  LDL R172, [R1+0x568] ;  /* 0x0005680001ac7983 */ /* 0x000ea20000100800 */
[----:B-1----:R-:W-:-:S03]  /*12b10*/  IADD3 R164, P5, R2, R183, RZ ;  /* 0x000000b702a47210 */ /* 0x002fc60007fbe0ff */
[----:B------:R4:W-:Y:S04]  /*12b20*/  LDGSTS.E [R4+0x8600], [R6.64], P0 ;  /* 0x0860000006047fae */ /* 0x0009e80008121844 */
[----:B------:R-:W2:Y:S01]  /*12b30*/  LDL R183, [R1+0x574] ;  /* 0x0005740001b77983 */ /* 0x000ea20000100800 */
[----:B-----5:R-:W-:-:S03]  /*12b40*/  IMAD.X R165, R0, 0x1, R175, P5 ;  /* 0x0000000100a57824 */ /* 0x020fc600028e06af */
[----:B------:R-:W5:Y:S01]  /*12b50*/  LDL R175, [R1+0x56c] ;  /* 0x00056c0001af7983 */ /* 0x000f620000100800 */
[----:B----4-:R-:W-:-:S03]  /*12b60*/  IADD3 R6, P6, R2, R181, RZ ;  /* 0x000000b502067210 */ /* 0x010fc60007fde0ff */
[----:B------:R1:W-:Y:S04]  /*12b70*/  LDGSTS.E [R4+0xa000], [R164.64], P4 ;  /* 0x0a000000a4047fae */ /* 0x0003e8000a121844 */
[----:B------:R-:W4:Y:S01]  /*12b80*/  LDL R181, [R1+0x578] ;  /* 0x0005780001b57983 */ /* 0x000f220000100800 */
[----:B---3--:R-:W-:-:S03]  /*12b90*/  IMAD.X R7, R0, 0x1, R174, P6 ;  /* 0x0000000100077824 */ /* 0x008fc600030e06ae */
[----:B------:R-:W3:Y:S04]  /*12ba0*/  LDL R174, [R1+0x570] ;  /* 0x0005700001ae7983 */ /* 0x000ee80000100800 */
[----:B------:R1:W-:Y:S02]  /*12bb0*/  LDGSTS.E [R4+0xa200], [R6.64], P4 ;  /* 0x0a20000006047fae */ /* 0x0003e4000a121844 */
[----:B-1----:R-:W-:Y:S02]  /*12bc0*/  IADD3 R6, P5, R2, R169, RZ ;  /* 0x000000a902067210 */ /* 0x002fe40007fbe0ff */
[----:B------:R-:W4:Y:S01]  /*12bd0*/  LDL R169, [R1+0x5dc] ;  /* 0x0005dc0001a97983 */ /* 0x000f220000100800 */
[----:B------:R-:W-:-:S04]  /*12be0*/  ISETP.GT.AND P0, PT, R3, 0x18, PT ;  /* 0x000000180300780c */ /* 0x000fc80003f04270 */
[----:B------:R-:W-:Y:S02]  /*12bf0*/  SEL R5, RZ, 0x4, !P0 ;  /* 0x00000004ff057807 */ /* 0x000fe40004000000 */
[----:B------:R-:W-:Y:S02]  /*12c00*/  IADD3 R164, P0, R2, R180, RZ ;  /* 0x000000b402a47210 */ /* 0x000fe40007f1e0ff */
[----:B------:R-:W4:Y:S03]  /*12c10*/  LDL R180, [R1+0x5e4] ;  /* 0x0005e40001b47983 */ /* 0x000f260000100800 */
[C---:B------:R-:W-:Y:S02]  /*12c20*/  IMAD.X R165, R0.reuse, 0x1, R173, P0 ;  /* 0x0000000100a57824 */ /* 0x040fe400000e06ad */
[----:B------:R-:W4:Y:S04]  /*12c30*/  LDL R173, [R1+0x5e0] ;  /* 0x0005e00001ad7983 */ /* 0x000f280000100800 */
[----:B------:R1:W-:Y:S01]  /*12c40*/  LDGSTS.E [R4+0xa400], [R164.64], P4 ;  /* 0x0a400000a4047fae */ /* 0x0003e2000a121844 */
[----:B------:R-:W-:-:S03]  /*12c50*/  IMAD.X R7, R0, 0x1, R168, P5 ;  /* 0x0000000100077824 */ /* 0x000fc600028e06a8 */
[----:B------:R-:W4:Y:S04]  /*12c60*/  LDL R168, [R1+0x5e8] ;  /* 0x0005e80001a87983 */ /* 0x000f280000100800 */
[----:B------:R1:W-:Y:S01]  /*12c70*/  LDGSTS.E [R4+0xa600], [R6.64], P4 ;  /* 0x0a60000006047fae */ /* 0x0003e2000a121844 */
[----:B------:R-:W-:Y:S02]  /*12c80*/  SEL R5, R5, RZ, !P3 ;  /* 0x000000ff05057207 */ /* 0x000fe40005800000 */
[----:B-1----:R-:W-:Y:S02]  /*12c90*/  IADD3 R6, P6, R2, R177, RZ ;  /* 0x000000b102067210 */ /* 0x002fe40007fde0ff */
[----:B------:R-:W4:Y:S01]  /*12ca0*/  LDL R177, [R1+0x5ec] ;  /* 0x0005ec0001b17983 */ /* 0x000f220000100800 */
[----:B------:R-:W-:-:S02]  /*12cb0*/  ISETP.NE.U32.AND P0, PT, R5, RZ, PT ;  /* 0x000000ff0500720c */ /* 0x000fc40003f05070 */
[----:B------:R-:W-:Y:S02]  /*12cc0*/  IADD3 R164, P5, R2, R184, RZ ;  /* 0x000000b802a47210 */ /* 0x000fe40007fbe0ff */
[----:B------:R-:W-:Y:S01]  /*12cd0*/  ISETP.GT.AND P4, PT, R3, 0x1c, PT ;  /* 0x0000001c0300780c */ /* 0x000fe20003f84270 */
[----:B------:R-:W4:Y:S02]  /*12ce0*/  LDL R184, [R1+0x280] ;  /* 0x0002800001b87983 */ /* 0x000f240000100800 */
[C---:B------:R-:W-:Y:S01]  /*12cf0*/  IMAD.X R165, R0.reuse, 0x1, R176, P5 ;  /* 0x0000000100a57824 */ /* 0x040fe200028e06b0 */
[----:B------:R-:W-:Y:S01]  /*12d00*/  SEL R5, RZ, 0x4, !P4 ;  /* 0x00000004ff057807 */ /* 0x000fe20006000000 */
[----:B------:R-:W4:Y:S04]  /*12d10*/  LDL R176, [R1+0x5f0] ;  /* 0x0005f00001b07983 */ /* 0x000f280000100800 */
[----:B------:R5:W-:Y:S01]  /*12d20*/  LDGSTS.E [R4+0xc000], [R164.64], P0 ;  /* 0x0c000000a4047fae */ /* 0x000be20008121844 */
[----:B--2---:R-:W-:-:S03]  /*12d30*/  IMAD.X R7, R0, 0x1, R172, P6 ;  /* 0x0000000100077824 */ /* 0x004fc600030e06ac */
[----:B------:R-:W2:Y:S04]  /*12d40*/  LDL R172, [R1+0x5f4] ;  /* 0x0005f40001ac7983 */ /* 0x000ea80000100800 */
[----:B------:R1:W-:Y:S01]  /*12d50*/  LDGSTS.E [R4+0xc200], [R6.64], P0 ;  /* 0x0c20000006047fae */ /* 0x0003e20008121844 */
[----:B-----5:R-:W-:-:S03]  /*12d60*/  IADD3 R164, P4, R2, R175, RZ ;  /* 0x000000af02a47210 */ /* 0x020fc60007f9e0ff */
[----:B------:R-:W5:Y:S01]  /*12d70*/  LDL R175, [R1+0x5f8] ;  /* 0x0005f80001af7983 */ /* 0x000f620000100800 */
[----:B-1----:R-:W-:Y:S02]  /*12d80*/  IADD3 R6, P5, R2, R183, RZ ;  /* 0x000000b702067210 */ /* 0x002fe40007fbe0ff */
[----:B------:R-:W-:Y:S01]  /*12d90*/  SEL R5, R5, RZ, !P3 ;  /* 0x000000ff05057207 */ /* 0x000fe20005800000 */
[----:B------:R-:W5:Y:S01]  /*12da0*/  LDL R183, [R1+0x2f8] ;  /* 0x0002f80001b77983 */ /* 0x000f620000100800 */
[----:B---3--:R-:W-:-:S03]  /*12db0*/  IMAD.X R165, R0, 0x1, R174, P4 ;  /* 0x0000000100a57824 */ /* 0x008fc600020e06ae */
[----:B------:R-:W3:Y:S01]  /*12dc0*/  LDL R174, [R1+0x278] ;  /* 0x0002780001ae7983 */ /* 0x000ee20000100800 */
[----:B----4-:R-:W-:-:S03]  /*12dd0*/  IMAD.X R7, R0, 0x1, R181, P5 ;  /* 0x0000000100077824 */ /* 0x010fc600028e06b5 */
[----:B------:R1:W-:Y:S04]  /*12de0*/  LDGSTS.E [R4+0xc400], [R164.64], P0 ;  /* 0x0c400000a4047fae */ /* 0x0003e80008121844 */
[----:B------:R-:W4:Y:S01]  /*12df0*/  LDL R181, [R1+0x27c] ;  /* 0x00027c0001b57983 */ /* 0x000f220000100800 */
[----:B------:R-:W-:-:S03]  /*12e00*/  ISETP.NE.U32.AND P4, PT, R5, RZ, PT ;  /* 0x000000ff0500720c */ /* 0x000fc60003f85070 */
[----:B------:R1:W-:Y:S02]  /*12e10*/  LDGSTS.E [R4+0xc600], [R6.64], P0 ;  /* 0x0c60000006047fae */ /* 0x0003e40008121844 */
[C---:B-1----:R-:W-:Y:S02]  /*12e20*/  IADD3 R164, P5, R2.reuse, R169, RZ ;  /* 0x000000a902a47210 */ /* 0x042fe40007fbe0ff */
[----:B------:R-:W4:Y:S01]  /*12e30*/  LDL R169, [R1+0x284] ;  /* 0x0002840001a97983 */ /* 0x000f220000100800 */
[----:B------:R-:W-:Y:S02]  /*12e40*/  IADD3 R6, P6, R2, R180, RZ ;  /* 0x000000b402067210 */ /* 0x000fe40007fde0ff */
[----:B------:R-:W-:Y:S01]  /*12e50*/  ISETP.GT.AND P0, PT, R3, 0x1, PT ;  /* 0x000000010300780c */ /* 0x000fe20003f04270 */
[----:B------:R-:W4:Y:S01]  /*12e60*/  LDL R180, [R1+0x290] ;  /* 0x0002900001b47983 */ /* 0x000f220000100800 */
[----:B------:R-:W-:-:S03]  /*12e70*/  IMAD.X R165, R0, 0x1, R173, P5 ;  /* 0x0000000100a57824 */ /* 0x000fc600028e06ad */
[----:B------:R-:W4:Y:S01]  /*12e80*/  LDL R173, [R1+0x288] ;  /* 0x0002880001ad7983 */ /* 0x000f220000100800 */
[----:B------:R-:W-:-:S03]  /*12e90*/  SEL R5, RZ, 0x4, !P0 ;  /* 0x00000004ff057807 */ /* 0x000fc60004000000 */
[----:B------:R2:W-:Y:S01]  /*12ea0*/  LDGSTS.E [R4+0xe000], [R164.64], P4 ;  /* 0x0e000000a4047fae */ /* 0x0005e2000a121844 */
[----:B------:R-:W-:-:S03]  /*12eb0*/  IMAD.X R7, R0, 0x1, R168, P6 ;  /* 0x0000000100077824 */ /* 0x000fc600030e06a8 */
[----:B------:R-:W4:Y:S04]  /*12ec0*/  LDL R168, [R1+0x28c] ;  /* 0x00028c0001a87983 */ /* 0x000f280000100800 */
[----:B------:R1:W-:Y:S02]  /*12ed0*/  LDGSTS.E [R4+0xe200], [R6.64], P4 ;  /* 0x0e20000006047fae */ /* 0x0003e4000a121844 */
[----:B-1----:R-:W-:Y:S02]  /*12ee0*/  IADD3 R6, P0, R2, R177, RZ ;  /* 0x000000b102067210 */ /* 0x002fe40007f1e0ff */
[----:B------:R-:W1:Y:S03]  /*12ef0*/  S2R R177, SR_TID.X ;  /* 0x0000000000b17919 */ /* 0x000e660000002100 */
[----:B------:R-:W-:-:S02]  /*12f00*/  IMAD.X R7, R0, 0x1, R176, P0 ;  /* 0x0000000100077824 */ /* 0x000fc400000e06b0 */
[----:B------:R-:W4:Y:S04]  /*12f10*/  LDL R176, [R1+0x2fc] ;  /* 0x0002fc0001b07983 */ /* 0x000f280000100800 */
[----:B------:R3:W-:Y:S01]  /*12f20*/  LDGSTS.E [R4+0xe400], [R6.64], P4 ;  /* 0x0e40000006047fae */ /* 0x0007e2000a121844 */
[----:B-1----:R-:W-:-:S03]  /*12f30*/  LOP3.LUT R197, R177, 0x7f, RZ, 0xc0, !PT ;  /* 0x0000007fb1c57812 */ /* 0x002fc600078ec0ff */
[----:B------:R-:W4:Y:S02]  /*12f40*/  LDL R177, [R1+0x300] ;  /* 0x0003000001b17983 */ /* 0x000f240000100800 */
[----:B------:R-:W-:Y:S01]  /*12f50*/  IMAD.SHL.U32 R197, R197, 0x4, RZ ;  /* 0x00000004c5c57824 */ /* 0x000fe200078e00ff */
[----:B--2---:R-:W-:Y:S02]  /*12f60*/  IADD3 R164, P5, R2, R172, RZ ;  /* 0x000000ac02a47210 */ /* 0x004fe40007fbe0ff */
[----:B------:R-:W2:Y:S03]  /*12f70*/  LDL R172, [R1+0x294] ;  /* 0x0002940001ac7983 */ /* 0x000ea60000100800 */
[----:B-----5:R-:W-:Y:S02]  /*12f80*/  IMAD.X R165, R0, 0x1, R175, P5 ;  /* 0x0000000100a57824 */ /* 0x020fe400028e06af */
[----:B------:R-:W5:Y:S04]  /*12f90*/  LDL R175, [R1+0x304] ;  /* 0x0003040001af7983 */ /* 0x000f680000100800 */
[----:B------:R1:W-:Y:S01]  /*12fa0*/  LDGSTS.E [R4+0xe600], [R164.64], P4 ;  /* 0x0e600000a4047fae */ /* 0x0003e2000a121844 */
[----:B---3--:R-:W-:-:S02]  /*12fb0*/  IADD3 R6, P5, R2, R174, RZ ;  /* 0x000000ae02067210 */ /* 0x008fc40007fbe0ff */
[----:B------:R-:W-:Y:S02]  /*12fc0*/  LOP3.LUT R174, R197, 0x20, RZ, 0x3c, !PT ;  /* 0x00000020c5ae7812 */ /* 0x000fe400078e3cff */
[----:B-1----:R-:W-:-:S03]  /*12fd0*/  IADD3 R164, P6, R2, R184, RZ ;  /* 0x000000b802a47210 */ /* 0x002fc60007fde0ff */
[----:B------:R-:W-:Y:S01]  /*12fe0*/  IMAD R4, R182, 0x10000, R174 ;  /* 0x00010000b6047824 */ /* 0x000fe200078e02ae */
[----:B------:R-:W-:Y:S01]  /*12ff0*/  SEL R5, R5, RZ, !P3 ;  /* 0x000000ff05057207 */ /* 0x000fe20005800000 */
[----:B------:R-:W3:Y:S01]  /*13000*/  LDL R174, [R1+0x308] ;  /* 0x0003080001ae7983 */ /* 0x000ee20000100800 */
[C---:B----4-:R-:W-:Y:S01]  /*13010*/  IMAD.X R7, R0.reuse, 0x1, R181, P5 ;  /* 0x0000000100077824 */ /* 0x050fe200028e06b5 */
[----:B------:R-:W-:Y:S02]  /*13020*/  ISETP.GT.AND P4, PT, R3, 0x5, PT ;  /* 0x000000050300780c */ /* 0x000fe40003f84270 */
[----:B------:R-:W4:Y:S01]  /*13030*/  LDL R184, [R1+0x378] ;  /* 0x0003780001b87983 */ /* 0x000f220000100800 */
[----:B------:R-:W-:Y:S01]  /*13040*/  IMAD.X R165, R0, 0x1, R169, P6 ;  /* 0x0000000100a57824 */ /* 0x000fe200030e06a9 */
[----:B------:R-:W-:Y:S02]  /*13050*/  ISETP.NE.U32.AND P0, PT, R5, RZ, PT ;  /* 0x000000ff0500720c */ /* 0x000fe40003f05070 */
[----:B------:R-:W4:Y:S01]  /*13060*/  LDL R169, [R1+0x30c] ;  /* 0x00030c0001a97983 */ /* 0x000f220000100800 */
[----:B------:R-:W-:-:S03]  /*13070*/  SEL R5, RZ, 0x4, !P4 ;  /* 0x00000004ff057807 */ /* 0x000fc60006000000 */
[----:B------:R-:W4:Y:S07]  /*13080*/  LDL R181, [R1+0x310] ;  /* 0x0003100001b57983 */ /* 0x000f2e0000100800 */
[----:B------:R1:W-:Y:S04]  /*13090*/  LDGSTS.E [R4+0x800], [R6.64], P0 ;  /* 0x0080000006047fae */ /* 0x0003e80008121844 */
[----:B------:R1:W-:Y:S02]  /*130a0*/  LDGSTS.E [R4+0xa00], [R164.64], P0 ;  /* 0x00a00000a4047fae */ /* 0x0003e40008121844 */
[----:B-1----:R-:W-:-:S02]  /*130b0*/  IADD3 R164, P4, R2, R173, RZ ;  /* 0x000000ad02a47210 */ /* 0x002fc40007f9e0ff */
[----:B------:R-:W4:Y:S03]  /*130c0*/  LDL R173, [R1+0x314] ;  /* 0x0003140001ad7983 */ /* 0x000f260000100800 */
[----:B------:R-:W-:Y:S02]  /*130d0*/  IMAD.X R165, R0, 0x1, R168, P4 ;  /* 0x0000000100a57824 */ /* 0x000fe400020e06a8 */
[----:B------:R-:W4:Y:S01]  /*130e0*/  LDL R168, [R1+0x37c] ;  /* 0x00037c0001a87983 */ /* 0x000f220000100800 */
[----:B------:R-:W-:-:S03]  /*130f0*/  IADD3 R6, P5, R2, R180, RZ ;  /* 0x000000b402067210 */ /* 0x000fc60007fbe0ff */
[----:B------:R-:W4:Y:S01]  /*13100*/  LDL R180, [R1+0x380] ;  /* 0x0003800001b47983 */ /* 0x000f220000100800 */
[----:B------:R-:W-:-:S03]  /*13110*/  SEL R5, R5, RZ, !P3 ;  /* 0x000000ff05057207 */ /* 0x000fc60005800000 */
[----:B------:R1:W-:Y:S01]  /*13120*/  LDGSTS.E [R4+0xc00], [R164.64], P0 ;  /* 0x00c00000a4047fae */ /* 0x0003e20008121844 */
[----:B------:R-:W-:Y:S01]  /*13130*/  ISETP.NE.U32.AND P4, PT, R5, RZ, PT ;  /* 0x000000ff0500720c */ /* 0x000fe20003f85070 */
[----:B--2---:R-:W-:Y:S02]  /*13140*/  IMAD.X R7, R0, 0x1, R172, P5 ;  /* 0x0000000100077824 */ /* 0x004fe400028e06ac */
[----:B------:R-:W2:Y:S01]  /*13150*/  LDL R172, [R1+0x384] ;  /* 0x0003840001ac7983 */ /* 0x000ea20000100800 */
[----:B-1----:R-:W-:-:S03]  /*13160*/  IADD3 R164, P5, R2, R183, RZ ;  /* 0x000000b702a47210 */ /* 0x002fc60007fbe0ff */
[----:B------:R1:W-:Y:S01]  /*13170*/  LDGSTS.E [R4+0xe00], [R6.64], P0 ;  /* 0x00e0000006047fae */ /* 0x0003e20008121844 */
[----:B------:R-:W-:Y:S01]  /*13180*/  ISETP.GT.AND P0, PT, R3, 0x9, PT ;  /* 0x000000090300780c */ /* 0x000fe20003f04270 */
[----:B------:R-:W-:Y:S02]  /*13190*/  IMAD.X R165, R0, 0x1, R176, P5 ;  /* 0x0000000100a57824 */ /* 0x000fe400028e06b0 */
[----:B------:R-:W2:Y:S04]  /*131a0*/  LDL R176, [R1+0x390] ;  /* 0x0003900001b07983 */ /* 0x000ea80000100800 */
[----:B------:R-:W2:Y:S01]  /*131b0*/  LDL R183, [R1+0x3fc] ;  /* 0x0003fc0001b77983 */ /* 0x000ea20000100800 */
[----:B-1----:R-:W-:-:S03]  /*131c0*/  IADD3 R6, P6, R2, R177, RZ ;  /* 0x000000b102067210 */ /* 0x002fc60007fde0ff */
[----:B------:R3:W-:Y:S04]  /*131d0*/  LDGSTS.E [R4+0x2800], [R164.64], P4 ;  /* 0x02800000a4047fae */ /* 0x0007e8000a121844 */
[----:B------:R-:W2:Y:S01]  /*131e0*/  LDL R177, [R1+0x388] ;  /* 0x0003880001b17983 */ /* 0x000ea20000100800 */
[----:B-----5:R-:W-:-:S03]  /*131f0*/  IMAD.X R7, R0, 0x1, R175, P6 ;  /* 0x0000000100077824 */ /* 0x020fc600030e06af */
[----:B------:R-:W5:Y:S01]  /*13200*/  LDL R175, [R1+0x38c] ;  /* 0x00038c0001af7983 */ /* 0x000f620000100800 */
[----:B------:R-:W-:-:S03]  /*13210*/  SEL R5, RZ, 0x4, !P0 ;  /* 0x00000004ff057807 */ /* 0x000fc60004000000 */
[----:B------:R1:W-:Y:S01]  /*13220*/  LDGSTS.E [R4+0x2a00], [R6.64], P4 ;  /* 0x02a0000006047fae */ /* 0x0003e2000a121844 */
[----:B---3--:R-:W-:-:S03]  /*13230*/  IADD3 R164, P0, R2, R174, RZ ;  /* 0x000000ae02a47210 */ /* 0x008fc60007f1e0ff */
[----:B------:R-:W3:Y:S02]  /*13240*/  LDL R174, [R1+0x394] ;  /* 0x0003940001ae7983 */ /* 0x000ee40000100800 */
[----:B----4-:R-:W-:Y:S02]  /*13250*/  IMAD.X R165, R0, 0x1, R169, P0 ;  /* 0x0000000100a57824 */ /* 0x010fe400000e06a9 */
[----:B------:R-:W4:Y:S01]  /*13260*/  LDL R169, [R1+0x400] ;  /* 0x0004000001a97983 */ /* 0x000f220000100800 */
[----:B-1----:R-:W-:-:S03]  /*13270*/  IADD3 R6, P5, R2, R181, RZ ;  /* 0x000000b502067210 */ /* 0x002fc60007fbe0ff */
[----:B------:R1:W-:Y:S04]  /*13280*/  LDGSTS.E [R4+0x2c00], [R164.64], P4 ;  /* 0x02c00000a4047fae */ /* 0x0003e8000a121844 */
[----:B------:R-:W4:Y:S01]  /*13290*/  LDL R181, [R1+0x404] ;  /* 0x0004040001b57983 */ /* 0x000f220000100800 */
[----:B------:R-:W-:Y:S01]  /*132a0*/  IMAD.X R7, R0, 0x1, R173, P5 ;  /* 0x0000000100077824 */ /* 0x000fe200028e06ad */
[----:B-1----:R-:W-:Y:S02]  /*132b0*/  IADD3 R164, P5, R2, R184, RZ ;  /* 0x000000b802a47210 */ /* 0x002fe40007fbe0ff */
[----:B------:R-:W4:Y:S03]  /*132c0*/  LDL R173, [R1+0x408] ;  /* 0x0004080001ad7983 */ /* 0x000f260000100800 */
[----:B------:R-:W-:Y:S01]  /*132d0*/  IMAD.X R165, R0, 0x1, R168, P5 ;  /* 0x0000000100a57824 */ /* 0x000fe200028e06a8 */
[----:B------:R-:W-:Y:S01]  /*132e0*/  SEL R5, R5, RZ, !P3 ;  /* 0x000000ff05057207 */ /* 0x000fe20005800000 */
[----:B------:R-:W4:Y:S04]  /*132f0*/  LDL R168, [R1+0x40c] ;  /* 0x00040c0001a87983 */ /* 0x000f280000100800 */
[----:B------:R1:W-:Y:S01]  /*13300*/  LDGSTS.E [R4+0x2e00], [R6.64], P4 ;  /* 0x02e0000006047fae */ /* 0x0003e2000a121844 */
[----:B------:R-:W-:-:S03]  /*13310*/  ISETP.NE.U32.AND P0, PT, R5, RZ, PT ;  /* 0x000000ff0500720c */ /* 0x000fc60003f05070 */
[----:B------:R-:W4:Y:S01]  /*13320*/  LDL R184, [R1+0x47c] ;  /* 0x00047c0001b87983 */ /* 0x000f220000100800 */
[----:B-1----:R-:W-:Y:S02]  /*13330*/  IADD3 R6, P6, R2, R180, RZ ;  /* 0x000000b402067210 */ /* 0x002fe40007fde0ff */
[----:B------:R-:W-:-:S07]  /*13340*/  ISETP.GT.AND P4, PT, R3, 0xd, PT ;  /* 0x0000000d0300780c */ /* 0x000fce0003f84270 */
[----:B------:R1:W-:Y:S01]  /*13350*/  LDGSTS.E [R4+0x4800], [R164.64], P0 ;  /* 0x04800000a4047fae */ /* 0x0003e20008121844 */
[----:B------:R-:W-:-:S03]  /*13360*/  SEL R5, RZ, 0x4, !P4 ;  /* 0x00000004ff057807 */ /* 0x000fc60006000000 */
[----:B------:R-:W4:Y:S01]  /*13370*/  LDL R180, [R1+0x414] ;  /* 0x0004140001b47983 */ /* 0x000f220000100800 */
[----:B--2---:R-:W-:-:S03]  /*13380*/  IMAD.X R7, R0, 0x1, R172, P6 ;  /* 0x0000000100077824 */ /* 0x004fc600030e06ac */
[----:B------:R-:W2:Y:S04]  /*13390*/  LDL R172, [R1+0x410] ;  /* 0x0004100001ac7983 */ /* 0x000ea80000100800 */
[----:B------:R1:W-:Y:S02]  /*133a0*/  LDGSTS.E [R4+0x4a00], [R6.64], P0 ;  /* 0x04a0000006047fae */ /* 0x0003e40008121844 */
[C---:B-1----:R-:W-:Y:S02]  /*133b0*/  IADD3 R164, P4, R2.reuse, R177, RZ ;  /* 0x000000b102a47210 */ /* 0x042fe40007f9e0ff */
[----:B------:R-:W2:Y:S01]  /*133c0*/  LDL R177, [R1+0x418] ;  /* 0x0004180001b17983 */ /* 0x000ea20000100800 */
[----:B------:R-:W-:Y:S02]  /*133d0*/  IADD3 R6, P5, R2, R176, RZ ;  /* 0x000000b002067210 */ /* 0x000fe40007fbe0ff */
[C---:B-----5:R-:W-:Y:S01]  /*133e0*/  IMAD.X R165, R0.reuse, 0x1, R175, P4 ;  /* 0x0000000100a57824 */ /* 0x060fe200020e06af */
[----:B------:R-:W5:Y:S04]  /*133f0*/  LDL R176, [R1+0x484] ;  /* 0x0004840001b07983 */ /* 0x000f680000100800 */
[----:B------:R1:W-:Y:S01]  /*13400*/  LDGSTS.E [R4+0x4c00], [R164.64], P0 ;  /* 0x04c00000a4047fae */ /* 0x0003e20008121844 */
[----:B---3--:R-:W-:-:S03]  /*13410*/  IMAD.X R7, R0, 0x1, R174, P5 ;  /* 0x0000000100077824 */ /* 0x008fc600028e06ae */
[----:B------:R-:W3:Y:S04]  /*13420*/  LDL R175, [R1+0x480] ;  /* 0x0004800001af7983 */ /* 0x000ee80000100800 */
[----:B------:R-:W5:Y:S01]  /*13430*/  LDL R174, [R1+0x488] ;  /* 0x0004880001ae7983 */ /* 0x000f620000100800 */
[----:B-1----:R-:W-:-:S03]  /*13440*/  IADD3 R164, P5, R2, R183, RZ ;  /* 0x000000b702a47210 */ /* 0x002fc60007fbe0ff */
[----:B------:R1:W-:Y:S01]  /*13450*/  LDGSTS.E [R4+0x4e00], [R6.64], P0 ;  /* 0x04e0000006047fae */ /* 0x0003e20008121844 */
[----:B------:R-:W-:-:S03]  /*13460*/  SEL R5, R5, RZ, !P3 ;  /* 0x000000ff05057207 */ /* 0x000fc60005800000 */
[----:B------:R-:W5:Y:S01]  /*13470*/  LDL R183, [R1+0x4fc] ;  /* 0x0004fc0001b77983 */ /* 0x000f620000100800 */
[----:B----4-:R-:W-:-:S03]  /*13480*/  IMAD.X R165, R0, 0x1, R169, P5 ;  /* 0x0000000100a57824 */ /* 0x010fc600028e06a9 */
[----:B------:R-:W4:Y:S01]  /*13490*/  LDL R169, [R1+0x48c] ;  /* 0x00048c0001a97983 */ /* 0x000f220000100800 */
[----:B------:R-:W-:Y:S02]  /*134a0*/  ISETP.NE.U32.AND P4, PT, R5, RZ, PT ;  /* 0x000000ff0500720c */ /* 0x000fe40003f85070 */
[----:B------:R-:W-:Y:S02]  /*134b0*/  ISETP.GT.AND P0, PT, R3, 0x11, PT ;  /* 0x000000110300780c */ /* 0x000fe40003f04270 */
[----:B-1----:R-:W-:Y:S02]  /*134c0*/  IADD3 R6, P6, R2, R181, RZ ;  /* 0x000000b502067210 */ /* 0x002fe40007fde0ff */
[----:B------:R-:W4:Y:S01]  /*134d0*/  LDL R181, [R1+0x494] ;  /* 0x0004940001b57983 */ /* 0x000f220000100800 */
[----:B------:R-:W-:-:S06]  /*134e0*/  SEL R5, RZ, 0x4, !P0 ;  /* 0x00000004ff057807 */ /* 0x000fcc0004000000 */
[----:B------:R1:W-:Y:S02]  /*134f0*/  LDGSTS.E [R4+0x6800], [R164.64], P4 ;  /* 0x06800000a4047fae */ /* 0x0003e4000a121844 */
[----:B-1----:R-:W-:Y:S02]  /*13500*/  IADD3 R164, P0, R2, R168, RZ ;  /* 0x000000a802a47210 */ /* 0x002fe40007f1e0ff */
[----:B------:R-:W4:Y:S01]  /*13510*/  LDL R168, [R1+0x498] ;  /* 0x0004980001a87983 */ /* 0x000f220000100800 */
[----:B------:R-:W-:-:S03]  /*13520*/  IMAD.X R7, R0, 0x1, R173, P6 ;  /* 0x0000000100077824 */ /* 0x000fc600030e06ad */
[----:B------:R-:W4:Y:S01]  /*13530*/  LDL R173, [R1+0x490] ;  /* 0x0004900001ad7983 */ /* 0x000f220000100800 */
[----:B------:R-:W-:-:S03]  /*13540*/  SEL R5, R5, RZ, !P3 ;  /* 0x000000ff05057207 */ /* 0x000fc60005800000 */
[----:B------:R1:W-:Y:S02]  /*13550*/  LDGSTS.E [R4+0x6a00], [R6.64], P4 ;  /* 0x06a0000006047fae */ /* 0x0003e4000a121844 */
[----:B-1----:R-:W-:Y:S02]  /*13560*/  IADD3 R6, P5, R2, R180, RZ ;  /* 0x000000b402067210 */ /* 0x002fe40007fbe0ff */
[----:B------:R-:W4:Y:S01]  /*13570*/  LDL R180, [R1+0x504] ;  /* 0x0005040001b47983 */ /* 0x000f220000100800 */
[----:B--2---:R-:W-:-:S03]  /*13580*/  IMAD.X R165, R0, 0x1, R172, P0 ;  /* 0x0000000100a57824 */ /* 0x004fc600000e06ac */
[----:B------:R-:W2:Y:S01]  /*13590*/  LDL R172, [R1+0x500] ;  /* 0x0005000001ac7983 */ /* 0x000ea20000100800 */
[----:B------:R-:W-:-:S03]  /*135a0*/  ISETP.NE.U32.AND P0, PT, R5, RZ, PT ;  /* 0x000000ff0500720c */ /* 0x000fc60003f05070 */
[----:B------:R1:W-:Y:S01]  /*135b0*/  LDGSTS.E [R4+0x6c00], [R164.64], P4 ;  /* 0x06c00000a4047fae */ /* 0x0003e2000a121844 */
[----:B------:R-:W-:Y:S01]  /*135c0*/  IMAD.X R7, R0, 0x1, R177, P5 ;  /* 0x0000000100077824 */ /* 0x000fe200028e06b1 */
[----:B-1----:R-:W-:Y:S02]  /*135d0*/  IADD3 R164, P5, R2, R184, RZ ;  /* 0x000000b802a47210 */ /* 0x002fe40007fbe0ff */
[----:B------:R-:W2:Y:S04]  /*135e0*/  LDL R177, [R1+0x508] ;  /* 0x0005080001b17983 */ /* 0x000ea80000100800 */
[----:B------:R5:W-:Y:S01]  /*135f0*/  LDGSTS.E [R4+0x6e00], [R6.64], P4 ;  /* 0x06e0000006047fae */ /* 0x000be2000a121844 */
[----:B------:R-:W-:-:S03]  /*13600*/  ISETP.GT.AND P4, PT, R3, 0x15, PT ;  /* 0x000000150300780c */ /* 0x000fc60003f84270 */
[----:B------:R-:W2:Y:S01]  /*13610*/  LDL R184, [R1+0x57c] ;  /* 0x00057c0001b87983 */ /* 0x000ea20000100800 */
[----:B---3--:R-:W-:-:S03]  /*13620*/  IMAD.X R165, R0, 0x1, R175, P5 ;  /* 0x0000000100a57824 */ /* 0x008fc600028e06af */
[----:B------:R-:W3:Y:S01]  /*13630*/  LDL R175, [R1+0x514] ;  /* 0x0005140001af7983 */ /* 0x000ee20000100800 */
[----:B-----5:R-:W-:-:S03]  /*13640*/  IADD3 R6, P6, R2, R176, RZ ;  /* 0x000000b002067210 */ /* 0x020fc60007fde0ff */
[----:B------:R4:W-:Y:S04]  /*13650*/  LDGSTS.E [R4+0x8800], [R164.64], P0 ;  /* 0x08800000a4047fae */ /* 0x0009e80008121844 */
[----:B------:R-:W5:Y:S01]  /*13660*/  LDL R176, [R1+0x50c] ;  /* 0x00050c0001b07983 */ /* 0x000f620000100800 */
[----:B------:R-:W-:Y:S02]  /*13670*/  SEL R5, RZ, 0x4, !P4 ;  /* 0x00000004ff057807 */ /* 0x000fe40006000000 */
[----:B----4-:R-:W-:Y:S02]  /*13680*/  IADD3 R164, P4, R2, R169, RZ ;  /* 0x000000a902a47210 */ /* 0x010fe40007f9e0ff */
[----:B------:R-:W4:Y:S01]  /*13690*/  LDL R169, [R1+0x518] ;  /* 0x0005180001a97983 */ /* 0x000f220000100800 */
[----:B------:R-:W-:-:S03]  /*136a0*/  IMAD.X R7, R0, 0x1, R174, P6 ;  /* 0x0000000100077824 */ /* 0x000fc600030e06ae */
[----:B------:R-:W4:Y:S04]  /*136b0*/  LDL R174, [R1+0x510] ;  /* 0x0005100001ae7983 */ /* 0x000f280000100800 */
[----:B------:R1:W-:Y:S02]  /*136c0*/  LDGSTS.E [R4+0x8a00], [R6.64], P0 ;  /* 0x08a0000006047fae */ /* 0x0003e40008121844 */
[----:B-1----:R-:W-:Y:S02]  /*136d0*/  IADD3 R6, P5, R2, R181, RZ ;  /* 0x000000b502067210 */ /* 0x002fe40007fbe0ff */
[----:B------:R-:W4:Y:S03]  /*136e0*/  LDL R181, [R1+0x584] ;  /* 0x0005840001b57983 */ /* 0x000f260000100800 */
[----:B------:R-:W-:-:S02]  /*136f0*/  IMAD.X R7, R0, 0x1, R168, P5 ;  /* 0x0000000100077824 */ /* 0x000fc400028e06a8 */
[----:B------:R-:W4:Y:S01]  /*13700*/  LDL R168, [R1+0x588] ;  /* 0x0005880001a87983 */ /* 0x000f220000100800 */
[----:B------:R-:W-:-:S03]  /*13710*/  IMAD.X R165, R0, 0x1, R173, P4 ;  /* 0x0000000100a57824 */ /* 0x000fc600020e06ad */
[----:B------:R-:W4:Y:S04]  /*13720*/  LDL R173, [R1+0x580] ;  /* 0x0005800001ad7983 */ /* 0x000f280000100800 */
[----:B------:R1:W-:Y:S01]  /*13730*/  LDGSTS.E [R4+0x8c00], [R164.64], P0 ;  /* 0x08c00000a4047fae */ /* 0x0003e20008121844 */
[----:B------:R-:W-:-:S03]  /*13740*/  SEL R5, R5, RZ, !P3 ;  /* 0x000000ff05057207 */ /* 0x000fc60005800000 */
[----:B------:R1:W-:Y:S02]  /*13750*/  LDGSTS.E [R4+0x8e00], [R6.64], P0 ;  /* 0x08e0000006047fae */ /* 0x0003e40008121844 */
[C---:B-1----:R-:W-:Y:S02]  /*13760*/  IADD3 R164, P5, R2.reuse, R183, RZ ;  /* 0x000000b702a47210 */ /* 0x042fe40007fbe0ff */
[----:B------:R-:W-:Y:S01]  /*13770*/  ISETP.NE.U32.AND P4, PT, R5, RZ, PT ;  /* 0x000000ff0500720c */ /* 0x000fe20003f85070 */
[----:B------:R-:W4:Y:S01]  /*13780*/  LDL R183, [R1+0x594] ;  /* 0x0005940001b77983 */ /* 0x000f220000100800 */
[----:B------:R-:W-:Y:S02]  /*13790*/  IADD3 R6, P6, R2, R180, RZ ;  /* 0x000000b402067210 */ /* 0x000fe40007fde0ff */
[----:B------:R-:W-:Y:S01]  /*137a0*/  ISETP.GT.AND P0, PT, R3, 0x19, PT ;  /* 0x000000190300780c */ /* 0x000fe20003f04270 */
[----:B------:R-:W4:Y:S03]  /*137b0*/  LDL R180, [R1+0x590] ;  /* 0x0005900001b47983 */ /* 0x000f260000100800 */
[----:B------:R-:W-:Y:S01]  /*137c0*/  SEL R5, RZ, 0x4, !P0 ;  /* 0x00000004ff057807 */ /* 0x000fe20004000000 */
[----:B--2---:R-:W-:-:S02]  /*137d0*/  IMAD.X R165, R0, 0x1, R172, P5 ;  /* 0x0000000100a57824 */ /* 0x004fc400028e06ac */
[----:B------:R-:W2:Y:S04]  /*137e0*/  LDL R172, [R1+0x58c] ;  /* 0x00058c0001ac7983 */ /* 0x000ea80000100800 */
[----:B------:R5:W-:Y:S01]  /*137f0*/  LDGSTS.E [R4+0xa800], [R164.64], P4 ;  /* 0x0a800000a4047fae */ /* 0x000be2000a121844 */
[----:B------:R-:W-:-:S03]  /*13800*/  IMAD.X R7, R0, 0x1, R177, P6 ;  /* 0x0000000100077824 */ /* 0x000fc600030e06b1 */
[----:B------:R-:W2:Y:S04]  /*13810*/  LDL R177, [R1+0x598] ;  /* 0x0005980001b17983 */ /* 0x000ea80000100800 */
[----:B------:R3:W-:Y:S02]  /*13820*/  LDGSTS.E [R4+0xaa00], [R6.64], P4 ;  /* 0x0aa0000006047fae */ /* 0x0007e4000a121844 */
[C---:B---3--:R-:W-:Y:S02]  /*13830*/  IADD3 R6, P5, R2.reuse, R175, RZ ;  /* 0x000000af02067210 */ /* 0x048fe40007fbe0ff */
[----:B------:R-:W3:Y:S01]  /*13840*/  LDL R175, [R1+0x60c] ;  /* 0x00060c0001af7983 */ /* 0x000ee20000100800 */
[----:B-----5:R-:W-:-:S03]  /*13850*/  IADD3 R164, P0, R2, R176, RZ ;  /* 0x000000b002a47210 */ /* 0x020fc60007f1e0ff */
[----:B------:R-:W5:Y:S01]  /*13860*/  LDL R176, [R1+0x5fc] ;  /* 0x0005fc0001b07983 */ /* 0x000f620000100800 */
[----:B----4-:R-:W-:-:S03]  /*13870*/  IMAD.X R7, R0, 0x1, R169, P5 ;  /* 0x0000000100077824 */ /* 0x010fc600028e06a9 */
[----:B------:R-:W4:Y:S01]  /*13880*/  LDL R169, [R1+0x610] ;  /* 0x0006100001a97983 */ /* 0x000f220000100800 */
[----:B------:R-:W-:-:S03]  /*13890*/  IMAD.X R165, R0, 0x1, R174, P0 ;  /* 0x0000000100a57824 */ /* 0x000fc600000e06ae */
[----:B------:R-:W4:Y:S04]  /*138a0*/  LDL R174, [R1+0x608] ;  /* 0x0006080001ae7983 */ /* 0x000f280000100800 */
[----:B------:R1:W-:Y:S04]  /*138b0*/  LDGSTS.E [R4+0xac00], [R164.64], P4 ;  /* 0x0ac00000a4047fae */ /* 0x0003e8000a121844 */
[----:B------:R1:W-:Y:S02]  /*138c0*/  LDGSTS.E [R4+0xae00], [R6.64], P4 ;  /* 0x0ae0000006047fae */ /* 0x0003e4000a121844 */
[----:B-1----:R-:W-:-:S02]  /*138d0*/  IADD3 R6, P6, R2, R181, RZ ;  /* 0x000000b502067210 */ /* 0x002fc40007fde0ff */
[----:B------:R-:W-:Y:S01]  /*138e0*/  SEL R5, R5, RZ, !P3 ;  /* 0x000000ff05057207 */ /* 0x000fe20005800000 */
[----:B------:R-:W4:Y:S02]  /*138f0*/  LDL R181, [R1+0x618] ;  /* 0x0006180001b57983 */ /* 0x000f240000100800 */
[----:B------:R-:W-:Y:S02]  /*13900*/  IMAD.X R7, R0, 0x1, R168, P6 ;  /* 0x0000000100077824 */ /* 0x000fe400030e06a8 */
[----:B------:R-:W4:Y:S01]  /*13910*/  LDL R168, [R1+0x61c] ;  /* 0x00061c0001a87983 */ /* 0x000f220000100800 */
[----:B------:R-:W-:Y:S02]  /*13920*/  ISETP.NE.U32.AND P0, PT, R5, RZ, PT ;  /* 0x000000ff0500720c */ /* 0x000fe40003f05070 */
[----:B------:R-:W-:Y:S02]  /*13930*/  IADD3 R164, P5, R2, R184, RZ ;  /* 0x000000b802a47210 */ /* 0x000fe40007fbe0ff */
[----:B------:R-:W-:Y:S01]  /*13940*/  ISETP.GT.AND P4, PT, R3, 0x1d, PT ;  /* 0x0000001d0300780c */ /* 0x000fe20003f84270 */
[----:B------:R-:W4:Y:S02]  /*13950*/  LDL R184, [R1+0x2a0] ;  /* 0x0002a00001b87983 */ /* 0x000f240000100800 */
[----:B------:R-:W-:-:S02]  /*13960*/  IMAD.X R165, R0, 0x1, R173, P5 ;  /* 0x0000000100a57824 */ /* 0x000fc400028e06ad */
[----:B------:R-:W4:Y:S01]  /*13970*/  LDL R173, [R1+0x614] ;  /* 0x0006140001ad7983 */ /* 0x000f220000100800 */
[----:B------:R-:W-:-:S03]  /*13980*/  SEL R5, RZ, 0x4, !P4 ;  /* 0x00000004ff057807 */ /* 0x000fc60006000000 */
[----:B------:R2:W-:Y:S04]  /*13990*/  LDGSTS.E [R4+0xc800], [R164.64], P0 ;  /* 0x0c800000a4047fae */ /* 0x0005e80008121844 */
[----:B------:R1:W-:Y:S02]  /*139a0*/  LDGSTS.E [R4+0xca00], [R6.64], P0 ;  /* 0x0ca0000006047fae */ /* 0x0003e40008121844 */
[C---:B-1----:R-:W-:Y:S02]  /*139b0*/  IADD3 R6, P5, R2.reuse, R183, RZ ;  /* 0x000000b702067210 */ /* 0x042fe40007fbe0ff */
[----:B------:R-:W-:Y:S01]  /*139c0*/  SEL R5, R5, RZ, !P3 ;  /* 0x000000ff05057207 */ /* 0x000fe20005800000 */
[----:B------:R-:W4:Y:S01]  /*139d0*/  LDL R183, [R1+0x318] ;  /* 0x0003180001b77983 */ /* 0x000f220000100800 */
[----:B--2---:R-:W-:-:S03]  /*139e0*/  IADD3 R164, P4, R2, R172, RZ ;  /* 0x000000ac02a47210 */ /* 0x004fc60007f9e0ff */
[----:B------:R-:W2:Y:S02]  /*139f0*/  LDL R172, [R1+0x620] ;  /* 0x0006200001ac7983 */ /* 0x000ea40000100800 */
[C---:B------:R-:W-:Y:S02]  /*13a00*/  IMAD.X R165, R0.reuse, 0x1, R180, P4 ;  /* 0x0000000100a57824 */ /* 0x040fe400020e06b4 */
        /* <DEDUP_REMOVED lines=12> */
[----:B------:R-:W4:Y:S01]  /*13ad0*/  LDL R174, [R1+0x2ac] ;  /* 0x0002ac0001ae7983 */ /* 0x000f220000100800 */
[----:B------:R-:W-:Y:S11]  /*13ae0*/  ISETP.NE.U32.AND P4, PT, R5, RZ, PT ;  /* 0x000000ff0500720c */ /* 0x000ff60003f85070 */
[----:B------:R-:W-:Y:S02]  /*13af0*/  @!UPT UIADD3 URZ, URZ, URZ, URZ ;  /* 0x0000003f3f3ff290 */ /* 0x000fe4000fffe03f */
[----:B------:R1:W-:Y:S01]  /*13b00*/  LDGSTS.E [R4+0xe800], [R164.64], P4 ;  /* 0x0e800000a4047fae */ /* 0x0003e2000a121844 */
[----:B------:R-:W-:-:S03]  /*13b10*/  ISETP.GT.AND P0, PT, R3, 0x2, PT ;  /* 0x000000020300780c */ /* 0x000fc60003f04270 */
[----:B------:R1:W-:Y:S02]  /*13b20*/  LDGSTS.E [R4+0xea00], [R6.64], P4 ;  /* 0x0ea0000006047fae */ /* 0x0003e4000a121844 */
[C---:B-1----:R-:W-:Y:S02]  /*13b30*/  IADD3 R164, P5, R2.reuse, R168, RZ ;  /* 0x000000a802a47210 */ /* 0x042fe40007fbe0ff */
[----:B------:R-:W1:Y:S01]  /*13b40*/  S2R R168, SR_TID.X ;  /* 0x0000000000a87919 */ /* 0x000e620000002100 */
[----:B------:R-:W-:Y:S02]  /*13b50*/  SEL R5, RZ, 0x4, !P0 ;  /* 0x00000004ff057807 */ /* 0x000fe40004000000 */
[----:B------:R-:W-:Y:S02]  /*13b60*/  IADD3 R6, P0, R2, R173, RZ ;  /* 0x000000ad02067210 */ /* 0x000fe40007f1e0ff */
[----:B------:R-:W4:Y:S03]  /*13b70*/  LDL R173, [R1+0x2b4] ;  /* 0x0002b40001ad7983 */ /* 0x000f260000100800 */
[----:B------:R-:W-:Y:S01]  /*13b80*/  IMAD.X R7, R0, 0x1, R181, P0 ;  /* 0x0000000100077824 */ /* 0x000fe200000e06b5 */
[----:B-1----:R-:W-:-:S04]  /*13b90*/  LOP3.LUT R168, R168, 0x7f, RZ, 0xc0, !PT ;  /* 0x0000007fa8a87812 */ /* 0x002fc800078ec0ff */
[----:B------:R1:W-:Y:S01]  /*13ba0*/  LDGSTS.E [R4+0xec00], [R6.64], P4 ;  /* 0x0ec0000006047fae */ /* 0x0003e2000a121844 */
[----:B------:R-:W-:Y:S01]  /*13bb0*/  IMAD.SHL.U32 R168, R168, 0x4, RZ ;  /* 0x00000004a8a87824 */ /* 0x000fe200078e00ff */
[----:B------:R-:W-:Y:S02]  /*13bc0*/  SEL R5, R5, RZ, !P3 ;  /* 0x000000ff05057207 */ /* 0x000fe40005800000 */
[----:B------:R-:W4:Y:S02]  /*13bd0*/  LDL R181, [R1+0x320] ;  /* 0x0003200001b57983 */ /* 0x000f240000100800 */
[----:B------:R-:W-:Y:S02]  /*13be0*/  LOP3.LUT R168, R168, 0x40, RZ, 0x3c, !PT ;  /* 0x00000040a8a87812 */ /* 0x000fe400078e3cff */
[----:B------:R-:W-:Y:S01]  /*13bf0*/  ISETP.NE.U32.AND P0, PT, R5, RZ, PT ;  /* 0x000000ff0500720c */ /* 0x000fe20003f05070 */
[----:B--2---:R-:W-:Y:S02]  /*13c00*/  IMAD.X R165, R0, 0x1, R172, P5 ;  /* 0x0000000100a57824 */ /* 0x004fe400028e06ac */
[----:B------:R-:W2:Y:S04]  /*13c10*/  LDL R172, [R1+0x31c] ;  /* 0x00031c0001ac7983 */ /* 0x000ea80000100800 */
[----:B------:R1:W-:Y:S02]  /*13c20*/  LDGSTS.E [R4+0xee00], [R164.64], P4 ;  /* 0x0ee00000a4047fae */ /* 0x0003e4000a121844 */
[----:B-1----:R-:W-:-:S02]  /*13c30*/  IADD3 R6, P5, R2, R180, RZ ;  /* 0x000000b402067210 */ /* 0x002fc40007fbe0ff */
[----:B------:R-:W2:Y:S01]  /*13c40*/  LDL R180, [R1+0x324] ;  /* 0x0003240001b47983 */ /* 0x000ea20000100800 */
[----:B------:R-:W-:-:S03]  /*13c50*/  IMAD R4, R182, 0x10000, R168 ;  /* 0x00010000b6047824 */ /* 0x000fc600078e02a8 */
[----:B------:R-:W2:Y:S01]  /*13c60*/  LDL R168, [R1+0x328] ;  /* 0x0003280001a87983 */ /* 0x000ea20000100800 */
[----:B------:R-:W-:Y:S01]  /*13c70*/  IADD3 R164, P6, R2, R184, RZ ;  /* 0x000000b802a47210 */ /* 0x000fe20007fde0ff */
[C---:B------:R-:W-:Y:S01]  /*13c80*/  IMAD.X R7, R0.reuse, 0x1, R177, P5 ;  /* 0x0000000100077824 */ /* 0x040fe200028e06b1 */
[----:B------:R-:W-:Y:S01]  /*13c90*/  ISETP.GT.AND P4, PT, R3, 0x6, PT ;  /* 0x000000060300780c */ /* 0x000fe20003f84270 */
[----:B------:R-:W2:Y:S03]  /*13ca0*/  LDL R177, [R1+0x330] ;  /* 0x0003300001b17983 */ /* 0x000ea60000100800 */
[----:B------:R-:W-:Y:S01]  /*13cb0*/  SEL R5, RZ, 0x4, !P4 ;  /* 0x00000004ff057807 */ /* 0x000fe20006000000 */
[----:B------:R3:W-:Y:S04]  /*13cc0*/  LDGSTS.E [R4+0x1000], [R6.64], P0 ;  /* 0x0100000006047fae */ /* 0x0007e80008121844 */
[----:B------:R-:W2:Y:S01]  /*13cd0*/  LDL R184, [R1+0x398] ;  /* 0x0003980001b87983 */ /* 0x000ea20000100800 */
[----:B-----5:R-:W-:-:S03]  /*13ce0*/  IMAD.X R165, R0, 0x1, R176, P6 ;  /* 0x0000000100a57824 */ /* 0x020fc600030e06b0 */
[----:B------:R-:W5:Y:S04]  /*13cf0*/  LDL R176, [R1+0x32c] ;  /* 0x00032c0001b07983 */ /* 0x000f680000100800 */
[----:B------:R4:W-:Y:S01]  /*13d00*/  LDGSTS.E [R4+0x1200], [R164.64], P0 ;  /* 0x01200000a4047fae */ /* 0x0009e20008121844 */
[----:B---3--:R-:W-:-:S03]  /*13d10*/  IADD3 R6, P5, R2, R175, RZ ;  /* 0x000000af02067210 */ /* 0x008fc60007fbe0ff */
[----:B------:R-:W3:Y:S01]  /*13d20*/  LDL R175, [R1+0x3a0] ;  /* 0x0003a00001af7983 */ /* 0x000ee20000100800 */
[----:B----4-:R-:W-:-:S03]  /*13d30*/  IADD3 R164, P4, R2, R169, RZ ;  /* 0x000000a902a47210 */ /* 0x010fc60007f9e0ff */
[----:B------:R-:W4:Y:S02]  /*13d40*/  LDL R169, [R1+0x334] ;  /* 0x0003340001a97983 */ /* 0x000f240000100800 */
[----:B------:R-:W-:Y:S02]  /*13d50*/  IMAD.X R165, R0, 0x1, R174, P4 ;  /* 0x0000000100a57824 */ /* 0x000fe400020e06ae */
[----:B------:R-:W3:Y:S01]  /*13d60*/  LDL R174, [R1+0x39c] ;  /* 0x00039c0001ae7983 */ /* 0x000ee20000100800 */
[----:B------:R-:W-:-:S03]  /*13d70*/  SEL R5, R5, RZ, !P3 ;  /* 0x000000ff05057207 */ /* 0x000fc60005800000 */
[----:B------:R1:W-:Y:S01]  /*13d80*/  LDGSTS.E [R4+0x1400], [R164.64], P0 ;  /* 0x01400000a4047fae */ /* 0x0003e20008121844 */
[----:B------:R-:W-:Y:S01]  /*13d90*/  ISETP.NE.U32.AND P4, PT, R5, RZ, PT ;  /* 0x000000ff0500720c */ /* 0x000fe20003f85070 */
[----:B------:R-:W-:Y:S01]  /*13da0*/  IMAD.X R7, R0, 0x1, R173, P5 ;  /* 0x0000000100077824 */ /* 0x000fe200028e06ad */
[----:B-1----:R-:W-:Y:S01]  /*13db0*/  IADD3 R164, P5, R2, R183, RZ ;  /* 0x000000b702a47210 */ /* 0x002fe20007fbe0ff */
[----:B------:R-:W3:Y:S04]  /*13dc0*/  LDL R173, [R1+0x3a4] ;  /* 0x0003a40001ad7983 */ /* 0x000ee80000100800 */
[----:B------:R1:W-:Y:S01]  /*13dd0*/  LDGSTS.E [R4+0x1600], [R6.64], P0 ;  /* 0x0160000006047fae */ /* 0x0003e20008121844 */
[----:B------:R-:W-:-:S03]  /*13de0*/  ISETP.GT.AND P0, PT, R3, 0xa, PT ;  /* 0x0000000a0300780c */ /* 0x000fc60003f04270 */
[----:B------:R-:W3:Y:S01]  /*13df0*/  LDL R183, [R1+0x3b0] ;  /* 0x0003b00001b77983 */ /* 0x000ee20000100800 */
[----:B------:R-:W-:Y:S02]  /*13e00*/  SEL R5, RZ, 0x4, !P0 ;  /* 0x00000004ff057807 */ /* 0x000fe40004000000 */
[----:B-1----:R-:W-:Y:S02]  /*13e10*/  IADD3 R6, P6, R2, R181, RZ ;  /* 0x000000b502067210 */ /* 0x002fe40007fde0ff */
[----:B------:R-:W3:Y:S01]  /*13e20*/  LDL R181, [R1+0x3ac] ;  /* 0x0003ac0001b57983 */ /* 0x000ee20000100800 */
[----:B--2---:R-:W-:-:S03]  /*13e30*/  IMAD.X R165, R0, 0x1, R172, P5 ;  /* 0x0000000100a57824 */ /* 0x004fc600028e06ac */
[----:B------:R-:W2:Y:S04]  /*13e40*/  LDL R172, [R1+0x3a8] ;  /* 0x0003a80001ac7983 */ /* 0x000ea80000100800 */
[----:B------:R1:W-:Y:S01]  /*13e50*/  LDGSTS.E [R4+0x3000], [R164.64], P4 ;  /* 0x03000000a4047fae */ /* 0x0003e2000a121844 */
[----:B------:R-:W-:-:S03]  /*13e60*/  IMAD.X R7, R0, 0x1, R180, P6 ;  /* 0x0000000100077824 */ /* 0x000fc600030e06b4 */
[----:B------:R-:W2:Y:S04]  /*13e70*/  LDL R180, [R1+0x41c] ;  /* 0x00041c0001b47983 */ /* 0x000ea80000100800 */
[----:B------:R1:W-:Y:S02]  /*13e80*/  LDGSTS.E [R4+0x3200], [R6.64], P4 ;  /* 0x0320000006047fae */ /* 0x0003e4000a121844 */
[C---:B-1----:R-:W-:Y:S02]  /*13e90*/  IADD3 R164, P0, R2.reuse, R168, RZ ;  /* 0x000000a802a47210 */ /* 0x042fe40007f1e0ff */
[----:B------:R-:W2:Y:S01]  /*13ea0*/  LDL R168, [R1+0x3b4] ;  /* 0x0003b40001a87983 */ /* 0x000ea20000100800 */
[----:B------:R-:W-:-:S03]  /*13eb0*/  IADD3 R6, P5, R2, R177, RZ ;  /* 0x000000b102067210 */ /* 0x000fc60007fbe0ff */
[----:B------:R-:W2:Y:S01]  /*13ec0*/  LDL R177, [R1+0x424] ;  /* 0x0004240001b17983 */ /* 0x000ea20000100800 */
[----:B-----5:R-:W-:-:S03]  /*13ed0*/  IMAD.X R165, R0, 0x1, R176, P0 ;  /* 0x0000000100a57824 */ /* 0x020fc600000e06b0 */
[----:B------:R-:W5:Y:S04]  /*13ee0*/  LDL R176, [R1+0x420] ;  /* 0x0004200001b07983 */ /* 0x000f680000100800 */
[----:B------:R1:W-:Y:S01]  /*13ef0*/  LDGSTS.E [R4+0x3400], [R164.64], P4 ;  /* 0x03400000a4047fae */ /* 0x0003e2000a121844 */
[----:B----4-:R-:W-:Y:S01]  /*13f00*/  IMAD.X R7, R0, 0x1, R169, P5 ;  /* 0x0000000100077824 */ /* 0x010fe200028e06a9 */
[----:B-1----:R-:W-:Y:S02]  /*13f10*/  IADD3 R164, P5, R2, R184, RZ ;  /* 0x000000b802a47210 */ /* 0x002fe40007fbe0ff */
[----:B------:R-:W4:Y:S04]  /*13f20*/  LDL R169, [R1+0x428] ;  /* 0x0004280001a97983 */ /* 0x000f280000100800 */
[----:B------:R1:W-:Y:S01]  /*13f30*/  LDGSTS.E [R4+0x3600], [R6.64], P4 ;  /* 0x0360000006047fae */ /* 0x0003e2000a121844 */
[----:B---3--:R-:W-:-:S03]  /*13f40*/  IMAD.X R165, R0, 0x1, R174, P5 ;  /* 0x0000000100a57824 */ /* 0x008fc600028e06ae */
[----:B------:R-:W3:Y:S01]  /*13f50*/  LDL R174, [R1+0x434] ;  /* 0x0004340001ae7983 */ /* 0x000ee20000100800 */
[----:B------:R-:W-:-:S03]  /*13f60*/  SEL R5, R5, RZ, !P3 ;  /* 0x000000ff05057207 */ /* 0x000fc60005800000 */
[----:B------:R-:W3:Y:S01]  /*13f70*/  LDL R184, [R1+0x49c] ;  /* 0x00049c0001b87983 */ /* 0x000ee20000100800 */
[----:B-1----:R-:W-:-:S03]  /*13f80*/  IADD3 R6, P6, R2, R175, RZ ;  /* 0x000000af02067210 */ /* 0x002fc60007fde0ff */
[----:B------:R-:W3:Y:S01]  /*13f90*/  LDL R175, [R1+0x42c] ;  /* 0x00042c0001af7983 */ /* 0x000ee20000100800 */
[----:B------:R-:W-:Y:S02]  /*13fa0*/  ISETP.NE.U32.AND P0, PT, R5, RZ, PT ;  /* 0x000000ff0500720c */ /* 0x000fe40003f05070 */
[----:B------:R-:W-:-:S04]  /*13fb0*/  ISETP.GT.AND P4, PT, R3, 0xe, PT ;  /* 0x0000000e0300780c */ /* 0x000fc80003f84270 */
[----:B------:R-:W-:-:S07]  /*13fc0*/  SEL R5, RZ, 0x4, !P4 ;  /* 0x00000004ff057807 */ /* 0x000fce0006000000 */
[----:B------:R2:W-:Y:S01]  /*13fd0*/  LDGSTS.E [R4+0x5000], [R164.64], P0 ;  /* 0x05000000a4047fae */ /* 0x0005e20008121844 */
[----:B------:R-:W-:-:S03]  /*13fe0*/  IMAD.X R7, R0, 0x1, R173, P6 ;  /* 0x0000000100077824 */ /* 0x000fc600030e06ad */
[----:B------:R-:W3:Y:S04]  /*13ff0*/  LDL R173, [R1+0x430] ;  /* 0x0004300001ad7983 */ /* 0x000ee80000100800 */
[----:B------:R1:W-:Y:S01]  /*14000*/  LDGSTS.E [R4+0x5200], [R6.64], P0 ;  /* 0x0520000006047fae */ /* 0x0003e20008121844 */
[----:B------:R-:W-:Y:S02]  /*14010*/  SEL R5, R5, RZ, !P3 ;  /* 0x000000ff05057207 */ /* 0x000fe40005800000 */
[C---:B-1----:R-:W-:Y:S02]  /*14020*/  IADD3 R6, P5, R2.reuse, R183, RZ ;  /* 0x000000b702067210 */ /* 0x042fe40007fbe0ff */
[----:B------:R-:W3:Y:S01]  /*14030*/  LDL R183, [R1+0x4a4] ;  /* 0x0004a40001b77983 */ /* 0x000ee20000100800 */
[----:B--2---:R-:W-:-:S03]  /*14040*/  IADD3 R164, P4, R2, R172, RZ ;  /* 0x000000ac02a47210 */ /* 0x004fc60007f9e0ff */
[----:B------:R-:W2:Y:S02]  /*14050*/  LDL R172, [R1+0x438] ;  /* 0x0004380001ac7983 */ /* 0x000ea40000100800 */
[----:B------:R-:W-:Y:S02]  /*14060*/  IMAD.X R165, R0, 0x1, R181, P4 ;  /* 0x0000000100a57824 */ /* 0x000fe400020e06b5 */
[----:B------:R-:W2:Y:S01]  /*14070*/  LDL R181, [R1+0x4a0] ;  /* 0x0004a00001b57983 */ /* 0x000ea20000100800 */
[----:B------:R-:W-:-:S03]  /*14080*/  ISETP.NE.U32.AND P4, PT, R5, RZ, PT ;  /* 0x000000ff0500720c */ /* 0x000fc60003f85070 */
[----:B------:R1:W-:Y:S01]  /*14090*/  LDGSTS.E [R4+0x5400], [R164.64], P0 ;  /* 0x05400000a4047fae */ /* 0x0003e20008121844 */
[----:B------:R-:W-:-:S03]  /*140a0*/  IMAD.X R7, R0, 0x1, R168, P5 ;  /* 0x0000000100077824 */ /* 0x000fc600028e06a8 */
[----:B------:R-:W2:Y:S01]  /*140b0*/  LDL R168, [R1+0x4a8] ;  /* 0x0004a80001a87983 */ /* 0x000ea20000100800 */
[----:B-1----:R-:W-:-:S03]  /*140c0*/  IADD3 R164, P5, R2, R180, RZ ;  /* 0x000000b402a47210 */ /* 0x002fc60007fbe0ff */
[----:B------:R1:W-:Y:S04]  /*140d0*/  LDGSTS.E [R4+0x5600], [R6.64], P0 ;  /* 0x0560000006047fae */ /* 0x0003e80008121844 */
[----:B------:R-:W2:Y:S01]  /*140e0*/  LDL R180, [R1+0x4ac] ;  /* 0x0004ac0001b47983 */ /* 0x000ea20000100800 */
[----:B------:R-:W-:Y:S02]  /*140f0*/  ISETP.GT.AND P0, PT, R3, 0x12, PT ;  /* 0x000000120300780c */ /* 0x000fe40003f04270 */
[----:B-1----:R-:W-:Y:S02]  /*14100*/  IADD3 R6, P6, R2, R177, RZ ;  /* 0x000000b102067210 */ /* 0x002fe40007fde0ff */
[----:B------:R-:W2:Y:S01]  /*14110*/  LDL R177, [R1+0x4b4] ;  /* 0x0004b40001b17983 */ /* 0x000ea20000100800 */
[----:B-----5:R-:W-:-:S03]  /*14120*/  IMAD.X R165, R0, 0x1, R176, P5 ;  /* 0x0000000100a57824 */ /* 0x020fc600028e06b0 */
[----:B------:R-:W5:Y:S01]  /*14130*/  LDL R176, [R1+0x4b0] ;  /* 0x0004b00001b07983 */ /* 0x000f620000100800 */
[----:B------:R-:W-:-:S03]  /*14140*/  SEL R5, RZ, 0x4, !P0 ;  /* 0x00000004ff057807 */ /* 0x000fc60004000000 */
[----:B------:R3:W-:Y:S01]  /*14150*/  LDGSTS.E [R4+0x7000], [R164.64], P4 ;  /* 0x07000000a4047fae */ /* 0x0007e2000a121844 */
[----:B----4-:R-:W-:-:S03]  /*14160*/  IMAD.X R7, R0, 0x1, R169, P6 ;  /* 0x0000000100077824 */ /* 0x010fc600030e06a9 */
[----:B------:R-:W4:Y:S04]  /*14170*/  LDL R169, [R1+0x4b8] ;  /* 0x0004b80001a97983 */ /* 0x000f280000100800 */
[----:B------:R1:W-:Y:S01]  /*14180*/  LDGSTS.E [R4+0x7200], [R6.64], P4 ;  /* 0x0720000006047fae */ /* 0x0003e2000a121844 */
[C---:B---3--:R-:W-:Y:S02]  /*14190*/  IADD3 R164, P0, R2.reuse, R175, RZ ;  /* 0x000000af02a47210 */ /* 0x048fe40007f1e0ff */
[----:B-1----:R-:W-:Y:S01]  /*141a0*/  IADD3 R6, P5, R2, R174, RZ ;  /* 0x000000ae02067210 */ /* 0x002fe20007fbe0ff */
[----:B------:R-:W3:Y:S04]  /*141b0*/  LDL R175, [R1+0x51c] ;  /* 0x00051c0001af7983 */ /* 0x000ee80000100800 */
[----:B------:R-:W3:Y:S01]  /*141c0*/  LDL R174, [R1+0x524] ;  /* 0x0005240001ae7983 */ /* 0x000ee20000100800 */
[----:B------:R-:W-:Y:S01]  /*141d0*/  SEL R5, R5, RZ, !P3 ;  /* 0x000000ff05057207 */ /* 0x000fe20005800000 */
[----:B------:R-:W-:-:S03]  /*141e0*/  IMAD.X R165, R0, 0x1, R173, P0 ;  /* 0x0000000100a57824 */ /* 0x000fc600000e06ad */
[----:B------:R-:W-:Y:S01]  /*141f0*/  ISETP.NE.U32.AND P0, PT, R5, RZ, PT ;  /* 0x000000ff0500720c */ /* 0x000fe20003f05070 */
[----:B------:R-:W3:Y:S04]  /*14200*/  LDL R173, [R1+0x520] ;  /* 0x0005200001ad7983 */ /* 0x000ee80000100800 */
[----:B------:R1:W-:Y:S01]  /*14210*/  LDGSTS.E [R4+0x7400], [R164.64], P4 ;  /* 0x07400000a4047fae */ /* 0x0003e2000a121844 */
[----:B--2---:R-:W-:Y:S01]  /*14220*/  IMAD.X R7, R0, 0x1, R172, P5 ;  /* 0x0000000100077824 */ /* 0x004fe200028e06ac */
[----:B-1----:R-:W-:Y:S02]  /*14230*/  IADD3 R164, P5, R2, R184, RZ ;  /* 0x000000b802a47210 */ /* 0x002fe40007fbe0ff */
[----:B------:R-:W2:Y:S04]  /*14240*/  LDL R172, [R1+0x528] ;  /* 0x0005280001ac7983 */ /* 0x000ea80000100800 */
[----:B------:R1:W-:Y:S01]  /*14250*/  LDGSTS.E [R4+0x7600], [R6.64], P4 ;  /* 0x0760000006047fae */ /* 0x0003e2000a121844 */
[----:B------:R-:W-:Y:S01]  /*14260*/  IMAD.X R165, R0, 0x1, R181, P5 ;  /* 0x0000000100a57824 */ /* 0x000fe200028e06b5 */
[----:B------:R-:W-:-:S02]  /*14270*/  ISETP.GT.AND P4, PT, R3, 0x16, PT ;  /* 0x000000160300780c */ /* 0x000fc40003f84270 */
[----:B------:R-:W2:Y:S04]  /*14280*/  LDL R181, [R1+0x530] ;  /* 0x0005300001b57983 */ /* 0x000ea80000100800 */
[----:B------:R-:W2:Y:S01]  /*14290*/  LDL R184, [R1+0x5a4] ;  /* 0x0005a40001b87983 */ /* 0x000ea20000100800 */
[----:B-1----:R-:W-:-:S03]  /*142a0*/  IADD3 R6, P6, R2, R183, RZ ;  /* 0x000000b702067210 */ /* 0x002fc60007fde0ff */
[----:B------:R1:W-:Y:S02]  /*142b0*/  LDGSTS.E [R4+0x9000], [R164.64], P0 ;  /* 0x09000000a4047fae */ /* 0x0003e40008121844 */
[----:B------:R-:W-:Y:S02]  /*142c0*/  IMAD.X R7, R0, 0x1, R168, P6 ;  /* 0x0000000100077824 */ /* 0x000fe400030e06a8 */
[----:B------:R-:W2:Y:S04]  /*142d0*/  LDL R183, [R1+0x52c] ;  /* 0x00052c0001b77983 */ /* 0x000ea80000100800 */
[----:B------:R-:W2:Y:S01]  /*142e0*/  LDL R168, [R1+0x534] ;  /* 0x0005340001a87983 */ /* 0x000ea20000100800 */
[----:B------:R-:W-:Y:S02]  /*142f0*/  SEL R5, RZ, 0x4, !P4 ;  /* 0x00000004ff057807 */ /* 0x000fe40006000000 */
[C---:B-1----:R-:W-:Y:S01]  /*14300*/  IADD3 R164, P4, R2.reuse, R180, RZ ;  /* 0x000000b402a47210 */ /* 0x042fe20007f9e0ff */
[----:B------:R1:W-:Y:S04]  /*14310*/  LDGSTS.E [R4+0x9200], [R6.64], P0 ;  /* 0x0920000006047fae */ /* 0x0003e80008121844 */
[----:B------:R-:W2:Y:S01]  /*14320*/  LDL R180, [R1+0x538] ;  /* 0x0005380001b47983 */ /* 0x000ea20000100800 */
[----:B-1----:R-:W-:-:S03]  /*14330*/  IADD3 R6, P5, R2, R177, RZ ;  /* 0x000000b102067210 */ /* 0x002fc60007fbe0ff */
[----:B------:R-:W2:Y:S01]  /*14340*/  LDL R177, [R1+0x59c] ;  /* 0x00059c0001b17983 */ /* 0x000ea20000100800 */
[----:B-----5:R-:W-:-:S03]  /*14350*/  IMAD.X R165, R0, 0x1, R176, P4 ;  /* 0x0000000100a57824 */ /* 0x020fc600020e06b0 */
[----:B------:R-:W5:Y:S04]  /*14360*/  LDL R176, [R1+0x5a0] ;  /* 0x0005a00001b07983 */ /* 0x000f680000100800 */
[----:B------:R3:W-:Y:S01]  /*14370*/  LDGSTS.E [R4+0x9400], [R164.64], P0 ;  /* 0x09400000a4047fae */ /* 0x0007e20008121844 */
[----:B----4-:R-:W-:-:S03]  /*14380*/  IMAD.X R7, R0, 0x1, R169, P5 ;  /* 0x0000000100077824 */ /* 0x010fc600028e06a9 */
[----:B------:R-:W4:Y:S04]  /*14390*/  LDL R169, [R1+0x5a8] ;  /* 0x0005a80001a97983 */ /* 0x000f280000100800 */
[----:B------:R1:W-:Y:S01]  /*143a0*/  LDGSTS.E [R4+0x9600], [R6.64], P0 ;  /* 0x0960000006047fae */ /* 0x0003e20008121844 */
[----:B---3--:R-:W-:-:S03]  /*143b0*/  IADD3 R164, P5, R2, R175, RZ ;  /* 0x000000af02a47210 */ /* 0x008fc60007fbe0ff */
[----:B------:R-:W3:Y:S01]  /*143c0*/  LDL R175, [R1+0x5ac] ;  /* 0x0005ac0001af7983 */ /* 0x000ee20000100800 */
[----:B-1----:R-:W-:-:S03]  /*143d0*/  IADD3 R6, P6, R2, R174, RZ ;  /* 0x000000ae02067210 */ /* 0x002fc60007fde0ff */
[----:B------:R-:W3:Y:S01]  /*143e0*/  LDL R174, [R1+0x5b4] ;  /* 0x0005b40001ae7983 */ /* 0x000ee20000100800 */
[----:B------:R-:W-:-:S04]  /*143f0*/  SEL R5, R5, RZ, !P3 ;  /* 0x000000ff05057207 */ /* 0x000fc80005800000 */
[----:B------:R-:W-:Y:S02]  /*14400*/  ISETP.NE.U32.AND P4, PT, R5, RZ, PT ;  /* 0x000000ff0500720c */ /* 0x000fe40003f85070 */
[----:B------:R-:W-:Y:S01]  /*14410*/  ISETP.GT.AND P0, PT, R3, 0x1a, PT ;  /* 0x0000001a0300780c */ /* 0x000fe20003f04270 */
[----:B------:R-:W-:Y:S02]  /*14420*/  IMAD.X R165, R0, 0x1, R173, P5 ;  /* 0x0000000100a57824 */ /* 0x000fe400028e06ad */
[----:B------:R-:W3:Y:S01]  /*14430*/  LDL R173, [R1+0x5b0] ;  /* 0x0005b00001ad7983 */ /* 0x000ee20000100800 */
[----:B------:R-:W-:-:S07]  /*14440*/  SEL R5, RZ, 0x4, !P0 ;  /* 0x00000004ff057807 */ /* 0x000fce0004000000 */
[----:B------:R1:W-:Y:S01]  /*14450*/  LDGSTS.E [R4+0xb000], [R164.64], P4 ;  /* 0x0b000000a4047fae */ /* 0x0003e2000a121844 */
[----:B------:R-:W-:Y:S01]  /*14460*/  SEL R5, R5, RZ, !P3 ;  /* 0x000000ff05057207 */ /* 0x000fe20005800000 */
[----:B--2---:R-:W-:Y:S02]  /*14470*/  IMAD.X R7, R0, 0x1, R172, P6 ;  /* 0x0000000100077824 */ /* 0x004fe400030e06ac */
[----:B------:R-:W2:Y:S04]  /*14480*/  LDL R172, [R1+0x5b8] ;  /* 0x0005b80001ac7983 */ /* 0x000ea80000100800 */
[----:B------:R1:W-:Y:S02]  /*14490*/  LDGSTS.E [R4+0xb200], [R6.64], P4 ;  /* 0x0b20000006047fae */ /* 0x0003e4000a121844 */
[----:B-1----:R-:W-:-:S02]  /*144a0*/  IADD3 R164, P0, R2, R183, RZ ;  /* 0x000000b702a47210 */ /* 0x002fc40007f1e0ff */
[----:B------:R-:W2:Y:S01]  /*144b0*/  LDL R183, [R1+0x62c] ;  /* 0x00062c0001b77983 */ /* 0x000ea20000100800 */
[----:B------:R-:W-:-:S03]  /*144c0*/  IADD3 R6, P5, R2, R168, RZ ;  /* 0x000000a802067210 */ /* 0x000fc60007fbe0ff */
[----:B------:R-:W2:Y:S01]  /*144d0*/  LDL R168, [R1+0x624] ;  /* 0x0006240001a87983 */ /* 0x000ea20000100800 */
[C---:B------:R-:W-:Y:S01]  /*144e0*/  IMAD.X R165, R0.reuse, 0x1, R181, P0 ;  /* 0x0000000100a57824 */ /* 0x040fe200000e06b5 */
[----:B------:R-:W-:Y:S02]  /*144f0*/  ISETP.NE.U32.AND P0, PT, R5, RZ, PT ;  /* 0x000000ff0500720c */ /* 0x000fe40003f05070 */
[----:B------:R-:W2:Y:S01]  /*14500*/  LDL R181, [R1+0x628] ;  /* 0x0006280001b57983 */ /* 0x000ea20000100800 */
[----:B------:R-:W-:-:S03]  /*14510*/  IMAD.X R7, R0, 0x1, R180, P5 ;  /* 0x0000000100077824 */ /* 0x000fc600028e06b4 */
[----:B------:R-:W2:Y:S04]  /*14520*/  LDL R180, [R1+0x630] ;  /* 0x0006300001b47983 */ /* 0x000ea80000100800 */
[----:B------:R1:W-:Y:S04]  /*14530*/  LDGSTS.E [R4+0xb400], [R164.64], P4 ;  /* 0x0b400000a4047fae */ /* 0x0003e8000a121844 */
[----:B------:R5:W-:Y:S01]  /*14540*/  LDGSTS.E [R4+0xb600], [R6.64], P4 ;  /* 0x0b60000006047fae */ /* 0x000be2000a121844 */
[----:B------:R-:W-:Y:S02]  /*14550*/  ISETP.GT.AND P4, PT, R3, 0x1e, PT ;  /* 0x0000001e0300780c */ /* 0x000fe40003f84270 */
[----:B-1----:R-:W-:-:S02]  /*14560*/  IADD3 R164, P5, R2, R177, RZ ;  /* 0x000000b102a47210 */ /* 0x002fc40007fbe0ff */
[----:B------:R-:W2:Y:S01]  /*14570*/  LDL R177, [R1+0x634] ;  /* 0x0006340001b17983 */ /* 0x000ea20000100800 */
[----:B-----5:R-:W-:Y:S02]  /*14580*/  IADD3 R6, P6, R2, R184, RZ ;  /* 0x000000b802067210 */ /* 0x020fe40007fde0ff */
[C---:B------:R-:W-:Y:S01]  /*14590*/  IMAD.X R165, R0.reuse, 0x1, R176, P5 ;  /* 0x0000000100a57824 */ /* 0x040fe200028e06b0 */
[----:B------:R-:W-:Y:S01]  /*145a0*/  SEL R5, RZ, 0x4, !P4 ;  /* 0x00000004ff057807 */ /* 0x000fe20006000000 */
[----:B------:R-:W5:Y:S01]  /*145b0*/  LDL R176, [R1+0x63c] ;  /* 0x00063c0001b07983 */ /* 0x000f620000100800 */
[----:B----4-:R-:W-:-:S03]  /*145c0*/  IMAD.X R7, R0, 0x1, R169, P6 ;  /* 0x0000000100077824 */ /* 0x010fc600030e06a9 */
[----:B------:R-:W4:Y:S04]  /*145d0*/  LDL R169, [R1+0x638] ;  /* 0x0006380001a97983 */ /* 0x000f280000100800 */
[----:B------:R3:W-:Y:S04]  /*145e0*/  LDGSTS.E [R4+0xd000], [R164.64], P0 ;  /* 0x0d000000a4047fae */ /* 0x0007e80008121844 */
[----:B------:R1:W-:Y:S04]  /*145f0*/  LDGSTS.E [R4+0xd200], [R6.64], P0 ;  /* 0x0d20000006047fae */ /* 0x0003e80008121844 */
[----:B------:R-:W4:Y:S01]  /*14600*/  LDL R184, [R1+0x2d4] ;  /* 0x0002d40001b87983 */ /* 0x000f220000100800 */
[----:B---3--:R-:W-:-:S03]  /*14610*/  IADD3 R164, P4, R2, R175, RZ ;  /* 0x000000af02a47210 */ /* 0x008fc60007f9e0ff */
[----:B------:R-:W3:Y:S01]  /*14620*/  LDL R175, [R1+0x640] ;  /* 0x0006400001af7983 */ /* 0x000ee20000100800 */
[----:B-1----:R-:W-:-:S03]  /*14630*/  IADD3 R6, P5, R2, R174, RZ ;  /* 0x000000ae02067210 */ /* 0x002fc60007fbe0ff */
[----:B------:R-:W3:Y:S01]  /*14640*/  LDL R174, [R1+0x2b8] ;  /* 0x0002b80001ae7983 */ /* 0x000ee20000100800 */
[----:B------:R-:W-:Y:S01]  /*14650*/  SEL R5, R5, RZ, !P3 ;  /* 0x000000ff05057207 */ /* 0x000fe20005800000 */
[----:B------:R-:W-:-:S03]  /*14660*/  IMAD.X R165, R0, 0x1, R173, P4 ;  /* 0x0000000100a57824 */ /* 0x000fc600020e06ad */
[----:B------:R-:W-:Y:S01]  /*14670*/  ISETP.NE.U32.AND P4, PT, R5, RZ, PT ;  /* 0x000000ff0500720c */ /* 0x000fe20003f85070 */
[----:B------:R-:W3:Y:S04]  /*14680*/  LDL R173, [R1+0x2c0] ;  /* 0x0002c00001ad7983 */ /* 0x000ee80000100800 */
[----:B------:R1:W-:Y:S01]  /*14690*/  LDGSTS.E [R4+0xd400], [R164.64], P0 ;  /* 0x0d400000a4047fae */ /* 0x0003e20008121844 */
[----:B--2---:R-:W-:-:S03]  /*146a0*/  IMAD.X R7, R0, 0x1, R172, P5 ;  /* 0x0000000100077824 */ /* 0x004fc600028e06ac */
[----:B------:R-:W2:Y:S04]  /*146b0*/  LDL R172, [R1+0x2bc] ;  /* 0x0002bc0001ac7983 */ /* 0x000ea80000100800 */
[----:B------:R1:W-:Y:S01]  /*146c0*/  LDGSTS.E [R4+0xd600], [R6.64], P0 ;  /* 0x0d60000006047fae */ /* 0x0003e20008121844 */
[----:B------:R-:W-:-:S04]  /*146d0*/  ISETP.GT.AND P0, PT, R3, 0x3, PT ;  /* 0x000000030300780c */ /* 0x000fc80003f04270 */
[----:B------:R-:W-:Y:S02]  /*146e0*/  SEL R5, RZ, 0x4, !P0 ;  /* 0x00000004ff057807 */ /* 0x000fe40004000000 */
[C---:B-1----:R-:W-:Y:S02]  /*146f0*/  IADD3 R6, P6, R2.reuse, R183, RZ ;  /* 0x000000b702067210 */ /* 0x042fe40007fde0ff */
[----:B------:R-:W2:Y:S01]  /*14700*/  LDL R183, [R1+0x338] ;  /* 0x0003380001b77983 */ /* 0x000ea20000100800 */
[----:B------:R-:W-:-:S03]  /*14710*/  IADD3 R164, P5, R2, R168, RZ ;  /* 0x000000a802a47210 */ /* 0x000fc60007fbe0ff */
[----:B------:R-:W2:Y:S02]  /*14720*/  LDL R168, [R1+0x2c4] ;  /* 0x0002c40001a87983 */ /* 0x000ea40000100800 */
[C---:B------:R-:W-:Y:S01]  /*14730*/  IMAD.X R165, R0.reuse, 0x1, R181, P5 ;  /* 0x0000000100a57824 */ /* 0x040fe200028e06b5 */
[----:B------:R-:W-:Y:S01]  /*14740*/  SEL R5, R5, RZ, !P3 ;  /* 0x000000ff05057207 */ /* 0x000fe20005800000 */
[----:B------:R-:W2:Y:S01]  /*14750*/  LDL R181, [R1+0x348] ;  /* 0x0003480001b57983 */ /* 0x000ea20000100800 */
[----:B------:R-:W-:-:S03]  /*14760*/  IMAD.X R7, R0, 0x1, R180, P6 ;  /* 0x0000000100077824 */ /* 0x000fc600030e06b4 */
[----:B------:R5:W-:Y:S04]  /*14770*/  LDGSTS.E [R4+0xf000], [R164.64], P4 ;  /* 0x0f000000a4047fae */ /* 0x000be8000a121844 */
[----:B------:R1:W-:Y:S04]  /*14780*/  LDGSTS.E [R4+0xf200], [R6.64], P4 ;  /* 0x0f20000006047fae */ /* 0x0003e8000a121844 */
[----:B------:R-:W2:Y:S01]  /*14790*/  LDL R180, [R1+0x34c] ;  /* 0x00034c0001b47983 */ /* 0x000ea20000100800 */
[----:B-1----:R-:W-:-:S03]  /*147a0*/  IADD3 R6, P0, R2, R177, RZ ;  /* 0x000000b102067210 */ /* 0x002fc60007f1e0ff */
[----:B------:R-:W2:Y:S01]  /*147b0*/  LDL R177, [R1+0x350] ;  /* 0x0003500001b17983 */ /* 0x000ea20000100800 */
[----:B-----5:R-:W-:-:S03]  /*147c0*/  IADD3 R164, P5, R2, R176, RZ ;  /* 0x000000b002a47210 */ /* 0x020fc60007fbe0ff */
[----:B------:R-:W5:Y:S01]  /*147d0*/  LDL R176, [R1+0x340] ;  /* 0x0003400001b07983 */ /* 0x000f620000100800 */
[----:B----4-:R-:W-:-:S05]  /*147e0*/  IMAD.X R7, R0, 0x1, R169, P0 ;  /* 0x0000000100077824 */ /* 0x010fca00000e06a9 */
[----:B------:R1:W-:Y:S01]  /*147f0*/  LDGSTS.E [R4+0xf400], [R6.64], P4 ;  /* 0x0f40000006047fae */ /* 0x0003e2000a121844 */
[----:B---3--:R-:W-:-:S03]  /*14800*/  IMAD.X R165, R0, 0x1, R175, P5 ;  /* 0x0000000100a57824 */ /* 0x008fc600028e06af */
[----:B------:R-:W3:Y:S01]  /*14810*/  LDL R175, [R1+0x33c] ;  /* 0x00033c0001af7983 */ /* 0x000ee20000100800 */
[----:B-1----:R-:W-:-:S03]  /*14820*/  IADD3 R6, P5, R2, R174, RZ ;  /* 0x000000ae02067210 */ /* 0x002fc60007fbe0ff */
[----:B------:R-:W4:Y:S04]  /*14830*/  LDL R174, [R1+0x344] ;  /* 0x0003440001ae7983 */ /* 0x000f280000100800 */
[----:B------:R-:W1:Y:S01]  /*14840*/  S2R R169, SR_TID.X ;  /* 0x0000000000a97919 */ /* 0x000e620000002100 */
[----:B------:R-:W-:-:S03]  /*14850*/  ISETP.NE.U32.AND P0, PT, R5, RZ, PT ;  /* 0x000000ff0500720c */ /* 0x000fc60003f05070 */
[----:B------:R1:W-:Y:S01]  /*14860*/  LDGSTS.E [R4+0xf600], [R164.64], P4 ;  /* 0x0f600000a4047fae */ /* 0x0003e2000a121844 */
[----:B------:R-:W-:Y:S02]  /*14870*/  ISETP.GT.AND P4, PT, R3, 0x7, PT ;  /* 0x000000070300780c */ /* 0x000fe40003f84270 */
[----:B-1----:R-:W-:-:S05]  /*14880*/  LOP3.LUT R169, R169, 0x7f, RZ, 0xc0, !PT ;  /* 0x0000007fa9a97812 */ /* 0x002fca00078ec0ff */
[----:B------:R-:W-:Y:S01]  /*14890*/  IMAD.SHL.U32 R169, R169, 0x4, RZ ;  /* 0x00000004a9a97824 */ /* 0x000fe200078e00ff */
[----:B------:R-:W-:Y:S02]  /*148a0*/  IADD3 R164, P6, R2, R173, RZ ;  /* 0x000000ad02a47210 */ /* 0x000fe40007fde0ff */
[----:B------:R-:W4:Y:S02]  /*148b0*/  LDL R173, [R1+0x3b8] ;  /* 0x0003b80001ad7983 */ /* 0x000f240000100800 */
[----:B------:R-:W-:-:S05]  /*148c0*/  LOP3.LUT R169, R169, 0x60, RZ, 0x3c, !PT ;  /* 0x00000060a9a97812 */ /* 0x000fca00078e3cff */
[----:B------:R-:W-:Y:S01]  /*148d0*/  IMAD R4, R182, 0x10000, R169 ;  /* 0x00010000b6047824 */ /* 0x000fe200078e02a9 */
[----:B------:R-:W-:Y:S01]  /*148e0*/  SEL R5, RZ, 0x4, !P4 ;  /* 0x00000004ff057807 */ /* 0x000fe20006000000 */
[----:B------:R-:W4:Y:S01]  /*148f0*/  LDL R169, [R1+0x3bc] ;  /* 0x0003bc0001a97983 */ /* 0x000f220000100800 */
[----:B--2---:R-:W-:-:S03]  /*14900*/  IMAD.X R7, R0, 0x1, R172, P5 ;  /* 0x0000000100077824 */ /* 0x004fc600028e06ac */
[----:B------:R-:W2:Y:S04]  /*14910*/  LDL R172, [R1+0x354] ;  /* 0x0003540001ac7983 */ /* 0x000ea80000100800 */
[----:B------:R1:W-:Y:S02]  /*14920*/  LDGSTS.E [R4+0x1800], [R6.64], P0 ;  /* 0x0180000006047fae */ /* 0x0003e40008121844 */
[----:B-1----:R-:W-:Y:S01]  /*14930*/  IADD3 R6, P4, R2, R187, RZ ;  /* 0x000000bb02067210 */ /* 0x002fe20007f9e0ff */
[C---:B------:R-:W-:Y:S02]  /*14940*/  IMAD.X R165, R0.reuse, 0x1, R168, P6 ;  /* 0x0000000100a57824 */ /* 0x040fe400030e06a8 */
[----:B------:R-:W2:Y:S04]  /*14950*/  LDL R168, [R1+0x3c0] ;  /* 0x0003c00001a87983 */ /* 0x000ea80000100800 */
[----:B------:R1:W-:Y:S01]  /*14960*/  LDGSTS.E [R4+0x1a00], [R164.64], P0 ;  /* 0x01a00000a4047fae */ /* 0x0003e20008121844 */
[----:B------:R-:W-:Y:S01]  /*14970*/  IMAD.X R7, R0, 0x1, R185, P4 ;  /* 0x0000000100077824 */ /* 0x000fe200020e06b9 */
[----:B------:R-:W-:Y:S01]  /*14980*/  SEL R5, R5, RZ, !P3 ;  /* 0x000000ff05057207 */ /* 0x000fe20005800000 */
[----:B------:R-:W-:Y:S01]  /*14990*/  IMAD.MOV.U32 R202, RZ, RZ, R157 ;  /* 0x000000ffffca7224 */ /* 0x000fe200078e009d */
[----:B------:R-:W2:Y:S04]  /*149a0*/  LDL R185, [R1+0x444] ;  /* 0x0004440001b97983 */ /* 0x000ea80000100800 */
[----:B------:R5:W-:Y:S01]  /*149b0*/  LDGSTS.E [R4+0x1c00], [R6.64], P0 ;  /* 0x01c0000006047fae */ /* 0x000be20008121844 */
[----:B-1----:R-:W-:-:S05]  /*149c0*/  IADD3 R164, P6, R2, R186, RZ ;  /* 0x000000ba02a47210 */ /* 0x002fca0007fde0ff */
[----:B------:R-:W-:Y:S01]  /*149d0*/  IMAD.X R165, R0, 0x1, R184, P6 ;  /* 0x0000000100a57824 */ /* 0x000fe200030e06b8 */
[----:B-----5:R-:W-:-:S04]  /*149e0*/  IADD3 R6, P4, R2, R183, RZ ;  /* 0x000000b702067210 */ /* 0x020fc80007f9e0ff */
[----:B------:R1:W-:Y:S02]  /*149f0*/  LDGSTS.E [R4+0x1e00], [R164.64], P0 ;  /* 0x01e00000a4047fae */ /* 0x0003e40008121844 */
[----:B-1----:R-:W-:Y:S02]  /*14a00*/  IADD3 R164, P6, R2, R176, RZ ;  /* 0x000000b002a47210 */ /* 0x002fe40007fde0ff */
[----:B------:R-:W5:Y:S01]  /*14a10*/  LDL R176, [R1+0x3c8] ;  /* 0x0003c80001b07983 */ /* 0x000f620000100800 */
[----:B---3--:R-:W-:-:S03]  /*14a20*/  IMAD.X R7, R0, 0x1, R175, P4 ;  /* 0x0000000100077824 */ /* 0x008fc600020e06af */
[----:B------:R-:W3:Y:S01]  /*14a30*/  LDL R175, [R1+0x3c4] ;  /* 0x0003c40001af7983 */ /* 0x000ee20000100800 */
[----:B----4-:R-:W-:-:S03]  /*14a40*/  IMAD.X R165, R0, 0x1, R174, P6 ;  /* 0x0000000100a57824 */ /* 0x010fc600030e06ae */
[----:B------:R-:W4:Y:S01]  /*14a50*/  LDL R174, [R1+0x3cc] ;  /* 0x0003cc0001ae7983 */ /* 0x000f220000100800 */
[----:B------:R-:W-:Y:S02]  /*14a60*/  ISETP.NE.U32.AND P5, PT, R5, RZ, PT ;  /* 0x000000ff0500720c */ /* 0x000fe40003fa5070 */
[----:B------:R-:W-:-:S04]  /*14a70*/  ISETP.GT.AND P0, PT, R3, 0xb, PT ;  /* 0x0000000b0300780c */ /* 0x000fc80003f04270 */
[----:B------:R-:W-:-:S07]  /*14a80*/  SEL R5, RZ, 0x4, !P0 ;  /* 0x00000004ff057807 */ /* 0x000fce0004000000 */
[----:B------:R1:W-:Y:S04]  /*14a90*/  LDGSTS.E [R4+0x3800], [R6.64], P5 ;  /* 0x0380000006047fae */ /* 0x0003e8000a921844 */
[----:B------:R1:W-:Y:S02]  /*14aa0*/  LDGSTS.E [R4+0x3a00], [R164.64], P5 ;  /* 0x03a00000a4047fae */ /* 0x0003e4000a921844 */
[----:B-1----:R-:W-:-:S05]  /*14ab0*/  IADD3 R6, P0, R2, R181, RZ ;  /* 0x000000b502067210 */ /* 0x002fca0007f1e0ff */
[----:B------:R-:W-:Y:S01]  /*14ac0*/  IMAD.X R7, R0, 0x1, R180, P0 ;  /* 0x0000000100077824 */ /* 0x000fe200000e06b4 */
[C---:B------:R-:W-:Y:S02]  /*14ad0*/  IADD3 R164, P0, R2.reuse, R177, RZ ;  /* 0x000000b102a47210 */ /* 0x040fe40007f1e0ff */
[----:B------:R-:W-:Y:S01]  /*14ae0*/  SEL R5, R5, RZ, !P3 ;  /* 0x000000ff05057207 */ /* 0x000fe20005800000 */
[----:B------:R-:W4:Y:S04]  /*14af0*/  LDL R177, [R1+0x3d0] ;  /* 0x0003d00001b17983 */ /* 0x000f280000100800 */
[----:B------:R1:W-:Y:S01]  /*14b00*/  LDGSTS.E [R4+0x3c00], [R6.64], P5 ;  /* 0x03c0000006047fae */ /* 0x0003e2000a921844 */
[----:B------:R-:W-:Y:S02]  /*14b10*/  ISETP.NE.U32.AND P4, PT, R5, RZ, PT ;  /* 0x000000ff0500720c */ /* 0x000fe40003f85070 */
[----:B-1----:R-:W-:Y:S01]  /*14b20*/  IADD3 R6, P6, R2, R173, RZ ;  /* 0x000000ad02067210 */ /* 0x002fe20007fde0ff */
[----:B------:R-:W-:Y:S01]  /*14b30*/  HMMA.1688.F32.TF32 R160, R148, R162, R200 ;  /* 0x000000a294a0723c */ /* 0x000fe200000810c8 */
[----:B------:R-:W4:Y:S03]  /*14b40*/  LDL R173, [R1+0x440] ;  /* 0x0004400001ad7983 */ /* 0x000f260000100800 */
[----:B------:R-:W-:-:S02]  /*14b50*/  IMAD.X R7, R0, 0x1, R169, P6 ;  /* 0x0000000100077824 */ /* 0x000fc400030e06a9 */
[----:B------:R-:W4:Y:S01]  /*14b60*/  LDL R169, [R1+0x3d4] ;  /* 0x0003d40001a97983 */ /* 0x000f220000100800 */
[----:B------:R-:W-:Y:S02]  /*14b70*/  IMAD.MOV.U32 R203, RZ, RZ, R252 ;  /* 0x000000ffffcb7224 */ /* 0x000fe400078e00fc */
[----:B--2---:R-:W-:-:S05]  /*14b80*/  IMAD.X R165, R0, 0x1, R172, P0 ;  /* 0x0000000100a57824 */ /* 0x004fca00000e06ac */
[----:B------:R1:W-:Y:S04]  /*14b90*/  LDGSTS.E [R4+0x3e00], [R164.64], P5 ;  /* 0x03e00000a4047fae */ /* 0x0003e8000a921844 */
[----:B------:R5:W-:Y:S01]  /*14ba0*/  LDGSTS.E [R4+0x5800], [R6.64], P4 ;  /* 0x0580000006047fae */ /* 0x000be2000a121844 */
[----:B-1----:R-:W-:-:S03]  /*14bb0*/  IADD3 R164, P0, R2, R168, RZ ;  /* 0x000000a802a47210 */ /* 0x002fc60007f1e0ff */
[----:B------:R-:W2:Y:S04]  /*14bc0*/  LDL R168, [R1+0x43c] ;  /* 0x00043c0001a87983 */ /* 0x000ea80000100800 */
[----:B------:R-:W2:Y:S04]  /*14bd0*/  LDL.LU R200, [R1+0x80] ;  /* 0x0000800001c87983 */ /* 0x000ea80000300800 */
[----:B------:R-:W2:Y:S04]  /*14be0*/  LDL.LU R201, [R1+0x84] ;  /* 0x0000840001c97983 */ /* 0x000ea80000300800 */
[----:B------:R-:W2:Y:S04]  /*14bf0*/  LDL.LU R202, [R1+0x88] ;  /* 0x0000880001ca7983 */ /* 0x000ea80000300800 */
[----:B------:R-:W2:Y:S04]  /*14c00*/  LDL.LU R252, [R1+0x790] ;  /* 0x0007900001fc7983 */ /* 0x000ea80000300800 */
[----:B------:R-:W2:Y:S04]  /*14c10*/  LDL R172, [R1+0x44c] ;  /* 0x00044c0001ac7983 */ /* 0x000ea80000100800 */
[----:B------:R-:W2:Y:S04]  /*14c20*/  LDL R184, [R1+0x454] ;  /* 0x0004540001b87983 */ /* 0x000ea80000100800 */
[----:B------:R-:W2:Y:S04]  /*14c30*/  LDL R183, [R1+0x450] ;  /* 0x0004500001b77983 */ /* 0x000ea80000100800 */
[----:B------:R-:W2:Y:S04]  /*14c40*/  LDL R180, [R1+0x4c0] ;  /* 0x0004c00001b47983 */ /* 0x000ea80000100800 */
[----:B------:R-:W2:Y:S01]  /*14c50*/  LDL R181, [R1+0x4c4] ;  /* 0x0004c40001b57983 */ /* 0x000ea20000100800 */
[----:B-----5:R-:W-:-:S03]  /*14c60*/  IADD3 R6, P5, R2, R176, RZ ;  /* 0x000000b002067210 */ /* 0x020fc60007fbe0ff */
[----:B------:R-:W5:Y:S04]  /*14c70*/  LDL R176, [R1+0x448] ;  /* 0x0004480001b07983 */ /* 0x000f680000100800 */
[----:B------:R-:W5:Y:S04]  /*14c80*/  LDL R187, [R1+0x4d4] ;  /* 0x0004d40001bb7983 */ /* 0x000f680000100800 */
[----:B------:R-:W5:Y:S01]  /*14c90*/  LDL R186, [R1+0x4d0] ;  /* 0x0004d00001ba7983 */ /* 0x000f620000100800 */
[----:B---3--:R-:W-:-:S03]  /*14ca0*/  IMAD.X R165, R0, 0x1, R175, P0 ;  /* 0x0000000100a57824 */ /* 0x008fc600000e06af */
[----:B------:R-:W1:Y:S01]  /*14cb0*/  S2R R197, SR_TID.X ;  /* 0x0000000000c57919 */ /* 0x000e620000002100 */
[----:B----4-:R-:W-:-:S03]  /*14cc0*/  IMAD.X R7, R0, 0x1, R174, P5 ;  /* 0x0000000100077824 */ /* 0x010fc600028e06ae */
[----:B------:R-:W3:Y:S04]  /*14cd0*/  LDL R175, [R1+0x4bc] ;  /* 0x0004bc0001af7983 */ /* 0x000ee80000100800 */
[----:B------:R-:W4:Y:S01]  /*14ce0*/  LDL R174, [R1+0x458] ;  /* 0x0004580001ae7983 */ /* 0x000f220000100800 */
[----:B------:R-:W-:-:S03]  /*14cf0*/  ISETP.GT.AND P0, PT, R3, 0xf, PT ;  /* 0x0000000f0300780c */ /* 0x000fc60003f04270 */
[----:B------:R1:W-:Y:S01]  /*14d00*/  LDGSTS.E [R4+0x5a00], [R164.64], P4 ;  /* 0x05a00000a4047fae */ /* 0x0003e2000a121844 */
[----:B------:R-:W-:Y:S02]  /*14d10*/  SEL R5, RZ, 0x4, !P0 ;  /* 0x00000004ff057807 */ /* 0x000fe40004000000 */
[----:B------:R-:W-:Y:S01]  /*14d20*/  ISETP.GT.AND P0, PT, R3, 0x13, PT ;  /* 0x000000130300780c */ /* 0x000fe20003f04270 */
[----:B------:R1:W-:Y:S01]  /*14d30*/  LDGSTS.E [R4+0x5c00], [R6.64], P4 ;  /* 0x05c0000006047fae */ /* 0x0003e2000a121844 */
[----:B------:R-:W-:Y:S01]  /*14d40*/  SEL R5, R5, RZ, !P3 ;  /* 0x000000ff05057207 */ /* 0x000fe20005800000 */
[----:B------:R-:W-:Y:S02]  /*14d50*/  HMMA.1688.F32.TF32 R156, R148, R158, R192 ;  /* 0x0000009e949c723c */ /* 0x000fe400000810c0 */
[----:B------:R-:W4:Y:S04]  /*14d60*/  LDL R193, [R1+0x5cc] ;  /* 0x0005cc0001c17983 */ /* 0x000f280000100800 */
[----:B------:R-:W4:Y:S01]  /*14d70*/  LDL R192, [R1+0x5d4] ;  /* 0x0005d40001c07983 */ /* 0x000f220000100800 */
[----:B-1----:R-:W-:-:S03]  /*14d80*/  SEL R7, RZ, 0x4, !P0 ;  /* 0x00000004ff077807 */ /* 0x002fc60004000000 */
[----:B------:R-:W4:Y:S01]  /*14d90*/  LDL R191, [R1+0x5d0] ;  /* 0x0005d00001bf7983 */ /* 0x000f220000100800 */
[----:B------:R-:W-:Y:S02]  /*14da0*/  ISETP.NE.U32.AND P0, PT, R5, RZ, PT ;  /* 0x000000ff0500720c */ /* 0x000fe40003f05070 */
[----:B------:R-:W-:Y:S01]  /*14db0*/  SEL R5, R7, RZ, !P3 ;  /* 0x000000ff07057207 */ /* 0x000fe20005800000 */
[----:B------:R-:W4:Y:S01]  /*14dc0*/  LDL R190, [R1+0x644] ;  /* 0x0006440001be7983 */ /* 0x000f220000100800 */
[----:B------:R-:W-:-:S03]  /*14dd0*/  IADD3 R6, P5, R2, R177, RZ ;  /* 0x000000b102067210 */ /* 0x000fc60007fbe0ff */
[----:B------:R-:W4:Y:S02]  /*14de0*/  LDL R177, [R1+0x4c8] ;  /* 0x0004c80001b17983 */ /* 0x000f240000100800 */
[----:B------:R-:W-:Y:S01]  /*14df0*/  IMAD.X R7, R0, 0x1, R169, P5 ;  /* 0x0000000100077824 */ /* 0x000fe200028e06a9 */
[----:B------:R-:W-:Y:S02]  /*14e00*/  ISETP.NE.U32.AND P5, PT, R5, RZ, PT ;  /* 0x000000ff0500720c */ /* 0x000fe40003fa5070 */
[----:B------:R-:W4:Y:S04]  /*14e10*/  LDL R5, [R1+0x4cc] ;  /* 0x0004cc0001057983 */ /* 0x000f280000100800 */
[----:B------:R1:W-:Y:S02]  /*14e20*/  LDGSTS.E [R4+0x5e00], [R6.64], P4 ;  /* 0x05e0000006047fae */ /* 0x0003e4000a121844 */
[----:B-1----:R-:W-:-:S02]  /*14e30*/  IADD3 R6, P4, R2, R185, RZ ;  /* 0x000000b902067210 */ /* 0x002fc40007f9e0ff */
[----:B------:R-:W4:Y:S01]  /*14e40*/  LDL R185, [R1+0x53c] ;  /* 0x00053c0001b97983 */ /* 0x000f220000100800 */
[----:B--2---:R-:W-:-:S05]  /*14e50*/  IADD3 R168, P6, R2, R168, RZ ;  /* 0x000000a802a87210 */ /* 0x004fca0007fde0ff */
[----:B------:R-:W-:-:S05]  /*14e60*/  IMAD.X R169, R0, 0x1, R173, P6 ;  /* 0x0000000100a97824 */ /* 0x000fca00030e06ad */
[----:B------:R1:W-:Y:S01]  /*14e70*/  LDGSTS.E [R4+0x7800], [R168.64], P0 ;  /* 0x07800000a8047fae */ /* 0x0003e20008121844 */
[----:B------:R-:W-:-:S05]  /*14e80*/  IADD3 R172, P6, R2, R172, RZ ;  /* 0x000000ac02ac7210 */ /* 0x000fca0007fde0ff */
[C---:B------:R-:W-:Y:S02]  /*14e90*/  IMAD.X R173, R0.reuse, 0x1, R183, P6 ;  /* 0x0000000100ad7824 */ /* 0x040fe400030e06b7 */
[----:B------:R-:W2:Y:S01]  /*14ea0*/  LDL R183, [R1+0x54c] ;  /* 0x00054c0001b77983 */ /* 0x000ea20000100800 */
[----:B-----5:R-:W-:Y:S01]  /*14eb0*/  IMAD.X R7, R0, 0x1, R176, P4 ;  /* 0x0000000100077824 */ /* 0x020fe200020e06b0 */
[C---:B-1----:R-:W-:Y:S02]  /*14ec0*/  IADD3 R168, P4, R2.reuse, R184, RZ ;  /* 0x000000b802a87210 */ /* 0x042fe40007f9e0ff */
[----:B------:R-:W5:Y:S04]  /*14ed0*/  LDL R176, [R1+0x4d8] ;  /* 0x0004d80001b07983 */ /* 0x000f680000100800 */
[----:B------:R3:W-:Y:S04]  /*14ee0*/  LDGSTS.E [R4+0x7a00], [R6.64], P0 ;  /* 0x07a0000006047fae */ /* 0x0007e80008121844 */
[----:B------:R1:W-:Y:S04]  /*14ef0*/  LDGSTS.E [R4+0x7c00], [R172.64], P0 ;  /* 0x07c00000ac047fae */ /* 0x0003e80008121844 */
[----:B------:R-:W2:Y:S01]  /*14f00*/  LDL R184, [R1+0x548] ;  /* 0x0005480001b87983 */ /* 0x000ea20000100800 */
[----:B---3--:R-:W-:-:S03]  /*14f10*/  IADD3 R6, P6, R2, R175, RZ ;  /* 0x000000af02067210 */ /* 0x008fc60007fde0ff */
[----:B------:R-:W3:Y:S01]  /*14f20*/  LDL R175, [R1+0x544] ;  /* 0x0005440001af7983 */ /* 0x000ee20000100800 */
[----:B----4-:R-:W-:-:S03]  /*14f30*/  IMAD.X R169, R0, 0x1, R174, P4 ;  /* 0x0000000100a97824 */ /* 0x010fc600020e06ae */
[----:B------:R-:W4:Y:S01]  /*14f40*/  LDL R174, [R1+0x540] ;  /* 0x0005400001ae7983 */ /* 0x000f220000100800 */
[----:B------:R-:W-:-:S03]  /*14f50*/  IMAD.X R7, R0, 0x1, R180, P6 ;  /* 0x0000000100077824 */ /* 0x000fc600030e06b4 */
[----:B------:R1:W-:Y:S01]  /*14f60*/  LDGSTS.E [R4+0x7e00], [R168.64], P0 ;  /* 0x07e00000a8047fae */ /* 0x0003e20008121844 */
[----:B------:R-:W-:Y:S02]  /*14f70*/  ISETP.GT.AND P0, PT, R3, 0x17, PT ;  /* 0x000000170300780c */ /* 0x000fe40003f04270 */
[----:B-1----:R-:W-:Y:S01]  /*14f80*/  IADD3 R172, P4, R2, R181, RZ ;  /* 0x000000b502ac7210 */ /* 0x002fe20007f9e0ff */
[----:B------:R1:W-:Y:S04]  /*14f90*/  LDGSTS.E [R4+0x9800], [R6.64], P5 ;  /* 0x0980000006047fae */ /* 0x0003e8000a921844 */
[----:B------:R-:W2:Y:S04]  /*14fa0*/  LDL R180, [R1+0x554] ;  /* 0x0005540001b47983 */ /* 0x000ea80000100800 */
[----:B------:R-:W2:Y:S01]  /*14fb0*/  LDL R181, [R1+0x550] ;  /* 0x0005500001b57983 */ /* 0x000ea20000100800 */
[----:B-1----:R-:W-:-:S02]  /*14fc0*/  SEL R7, RZ, 0x4, !P0 ;  /* 0x00000004ff077807 */ /* 0x002fc40004000000 */
[----:B------:R-:W-:Y:S02]  /*14fd0*/  IADD3 R6, P6, R2, R187, RZ ;  /* 0x000000bb02067210 */ /* 0x000fe40007fde0ff */
[----:B------:R-:W-:Y:S01]  /*14fe0*/  SEL R7, R7, RZ, !P3 ;  /* 0x000000ff07077207 */ /* 0x000fe20005800000 */
[----:B------:R-:W2:Y:S01]  /*14ff0*/  LDL R187, [R1+0x5d8] ;  /* 0x0005d80001bb7983 */ /* 0x000ea20000100800 */
[----:B------:R-:W-:Y:S02]  /*15000*/  IADD3.X R173, R0, R177, RZ, P4, !PT ;  /* 0x000000b100ad7210 */ /* 0x000fe400027fe4ff */
[----:B------:R-:W-:Y:S01]  /*15010*/  ISETP.GT.AND P4, PT, R3, 0x1b, PT ;  /* 0x0000001b0300780c */ /* 0x000fe20003f84270 */
[----:B------:R-:W2:Y:S04]  /*15020*/  LDL R177, [R1+0x558] ;  /* 0x0005580001b17983 */ /* 0x000ea80000100800 */
[----:B------:R1:W-:Y:S01]  /*15030*/  LDGSTS.E [R4+0x9a00], [R172.64], P5 ;  /* 0x09a00000ac047fae */ /* 0x0003e2000a921844 */
[----:B------:R-:W-:-:S02]  /*15040*/  IADD3 R168, P0, R2, R5, RZ ;  /* 0x0000000502a87210 */ /* 0x000fc40007f1e0ff */
[----:B------:R-:W-:Y:S02]  /*15050*/  SEL R5, RZ, 0x4, !P4 ;  /* 0x00000004ff057807 */ /* 0x000fe40006000000 */
[----:B------:R-:W-:Y:S01]  /*15060*/  ISETP.NE.U32.AND P4, PT, R7, RZ, PT ;  /* 0x000000ff0700720c */ /* 0x000fe20003f85070 */
[C---:B------:R-:W-:Y:S01]  /*15070*/  IMAD.X R169, R0.reuse, 0x1, R186, P0 ;  /* 0x0000000100a97824 */ /* 0x040fe200000e06ba */
[----:B------:R-:W-:Y:S01]  /*15080*/  SEL R5, R5, RZ, !P3 ;  /* 0x000000ff05057207 */ /* 0x000fe20005800000 */
[----:B------:R-:W2:Y:S04]  /*15090*/  LDL R186, [R1+0x64c] ;  /* 0x00064c0001ba7983 */ /* 0x000ea80000100800 */
[----:B------:R1:W-:Y:S01]  /*150a0*/  LDGSTS.E [R4+0x9c00], [R168.64], P5 ;  /* 0x09c00000a8047fae */ /* 0x0003e2000a921844 */
[----:B-----5:R-:W-:Y:S01]  /*150b0*/  IMAD.X R7, R0, 0x1, R176, P6 ;  /* 0x0000000100077824 */ /* 0x020fe200030e06b0 */
[----:B-1----:R-:W-:-:S02]  /*150c0*/  IADD3 R172, P6, R2, R185, RZ ;  /* 0x000000b902ac7210 */ /* 0x002fc40007fde0ff */
[----:B------:R-:W5:Y:S04]  /*150d0*/  LDL R176, [R1+0x5bc] ;  /* 0x0005bc0001b07983 */ /* 0x000f680000100800 */
[----:B------:R3:W-:Y:S01]  /*150e0*/  LDGSTS.E [R4+0x9e00], [R6.64], P5 ;  /* 0x09e0000006047fae */ /* 0x0007e2000a921844 */
[----:B------:R-:W-:Y:S01]  /*150f0*/  ISETP.NE.U32.AND P0, PT, R5, RZ, PT ;  /* 0x000000ff0500720c */ /* 0x000fe20003f05070 */
[----:B------:R-:W-:Y:S02]  /*15100*/  HMMA.1688.F32.TF32 R168, R148, R170, R152 ;  /* 0x000000aa94a8723c */ /* 0x000fe40000081098 */
[----:B------:R-:W5:Y:S01]  /*15110*/  LDL R185, [R1+0x648] ;  /* 0x0006480001b97983 */ /* 0x000f620000100800 */
[----:B---3--:R-:W-:-:S03]  /*15120*/  IADD3 R6, P5, R2, R175, RZ ;  /* 0x000000af02067210 */ /* 0x008fc60007fbe0ff */
[----:B------:R-:W3:Y:S01]  /*15130*/  LDL R175, [R1+0x5c4] ;  /* 0x0005c40001af7983 */ /* 0x000ee20000100800 */
[----:B----4-:R-:W-:-:S03]  /*15140*/  IMAD.X R173, R0, 0x1, R174, P6 ;  /* 0x0000000100ad7824 */ /* 0x010fc600030e06ae */
[----:B------:R-:W4:Y:S04]  /*15150*/  LDL R174, [R1+0x5c0] ;  /* 0x0005c00001ae7983 */ /* 0x000f280000100800 */
[----:B------:R1:W-:Y:S04]  /*15160*/  LDGSTS.E [R4+0xb800], [R172.64], P4 ;  /* 0x0b800000ac047fae */ /* 0x0003e8000a121844 */
[----:B-1----:R-:W4:Y:S01]  /*15170*/  LDL R172, [R1+0x5c8] ;  /* 0x0005c80001ac7983 */ /* 0x002f220000100800 */
[----:B------:R-:W-:Y:S01]  /*15180*/  ISETP.GT.AND P6, PT, R3, 0x1f, PT ;  /* 0x0000001f0300780c */ /* 0x000fe20003fc4270 */
[----:B--2---:R-:W-:Y:S01]  /*15190*/  IMAD.X R7, R0, 0x1, R184, P5 ;  /* 0x0000000100077824 */ /* 0x004fe200028e06b8 */
[----:B------:R-:W-:Y:S01]  /*151a0*/  IADD3 R152, P5, R2, R183, RZ ;  /* 0x000000b702987210 */ /* 0x000fe20007fbe0ff */
[----:B------:R-:W2:Y:S01]  /*151b0*/  LDL R184, [R1+0x654] ;  /* 0x0006540001b87983 */ /* 0x000ea20000100800 */
[----:B------:R-:W-:-:S02]  /*151c0*/  SEL R5, RZ, 0x4, !P6 ;  /* 0x00000004ff057807 */ /* 0x000fc40007000000 */
[----:B------:R-:W-:Y:S01]  /*151d0*/  IADD3 R154, P6, R2, R180, RZ ;  /* 0x000000b4029a7210 */ /* 0x000fe20007fde0ff */
[----:B------:R5:W-:Y:S01]  /*151e0*/  LDGSTS.E [R4+0xba00], [R6.64], P4 ;  /* 0x0ba0000006047fae */ /* 0x000be2000a121844 */
[----:B------:R-:W-:Y:S01]  /*151f0*/  LOP3.LUT R180, R197, 0x1f, RZ, 0xc0, !PT ;  /* 0x0000001fc5b47812 */ /* 0x000fe200078ec0ff */
[----:B------:R-:W-:Y:S01]  /*15200*/  IMAD.X R153, R0, 0x1, R181, P5 ;  /* 0x0000000100997824 */ /* 0x000fe200028e06b5 */
[----:B------:R-:W-:Y:S01]  /*15210*/  SEL R5, R5, RZ, !P3 ;  /* 0x000000ff05057207 */ /* 0x000fe20005800000 */
[----:B------:R-:W2:Y:S01]  /*15220*/  LDL R183, [R1+0x650] ;  /* 0x0006500001b77983 */ /* 0x000ea20000100800 */
[----:B------:R-:W-:Y:S01]  /*15230*/  ISETP.GE.AND P5, PT, R180, R3, PT ;  /* 0x00000003b400720c */ /* 0x000fe20003fa6270 */
[----:B------:R-:W-:Y:S01]  /*15240*/  IMAD.X R155, R0, 0x1, R177, P6 ;  /* 0x00000001009b7824 */ /* 0x000fe200030e06b1 */
[----:B------:R-:W-:Y:S01]  /*15250*/  ISETP.NE.U32.AND P6, PT, R5, RZ, PT ;  /* 0x000000ff0500720c */ /* 0x000fe20003fc5070 */
[----:B------:R3:W-:Y:S01]  /*15260*/  LDGSTS.E [R4+0xbc00], [R152.64], P4 ;  /* 0x0bc0000098047fae */ /* 0x0007e2000a121844 */
[----:B------:R-:W-:Y:S01]  /*15270*/  SEL R5, RZ, 0x4, P5 ;  /* 0x00000004ff057807 */ /* 0x000fe20002800000 */
[----:B------:R-:W-:Y:S02]  /*15280*/  HMMA.1688.F32.TF32 R164, R148, R166, R200 ;  /* 0x000000a694a4723c */ /* 0x000fe400000810c8 */
[----:B------:R1:W-:Y:S01]  /*15290*/  LDGSTS.E [R4+0xbe00], [R154.64], P4 ;  /* 0x0be000009a047fae */ /* 0x0003e2000a121844 */
[----:B------:R-:W-:-:S03]  /*152a0*/  SEL R5, R5, RZ, !P3 ;  /* 0x000000ff05057207 */ /* 0x000fc60005800000 */
[----:B------:R-:W2:Y:S04]  /*152b0*/  LDL R181, [R1+0x65c] ;  /* 0x00065c0001b57983 */ /* 0x000ea80000100800 */
[----:B------:R-:W2:Y:S04]  /*152c0*/  LDL R180, [R1+0x658] ;  /* 0x0006580001b47983 */ /* 0x000ea80000100800 */
[----:B------:R-:W2:Y:S04]  /*152d0*/  LDL R173, [R1+0x674] ;  /* 0x0006740001ad7983 */ /* 0x000ea80000100800 */
[----:B-1----:R-:W2:Y:S01]  /*152e0*/  LDL R155, [R1+0x678] ;  /* 0x00067800019b7983 */ /* 0x002ea20000100800 */
[----:B-----5:R-:W-:-:S02]  /*152f0*/  IADD3 R6, P5, R2, R176, RZ ;  /* 0x000000b002067210 */ /* 0x020fc40007fbe0ff */
[----:B------:R-:W-:Y:S01]  /*15300*/  HMMA.1688.F32.TF32 R176, R148, R178, R144 ;  /* 0x000000b294b0723c */ /* 0x000fe20000081090 */
[----:B------:R-:W5:Y:S01]  /*15310*/  LDL R151, [R1+0x668] ;  /* 0x0006680001977983 */ /* 0x000f620000100800 */
[----:B---3--:R-:W-:-:S03]  /*15320*/  IADD3 R152, P3, R2, R175, RZ ;  /* 0x000000af02987210 */ /* 0x008fc60007f7e0ff */
[----:B------:R-:W3:Y:S01]  /*15330*/  LDL R175, [R1+0x664] ;  /* 0x0006640001af7983 */ /* 0x000ee20000100800 */
[----:B----4-:R-:W-:-:S03]  /*15340*/  IMAD.X R7, R0, 0x1, R174, P5 ;  /* 0x0000000100077824 */ /* 0x010fc600028e06ae */
[----:B------:R-:W4:Y:S01]  /*15350*/  LDL R174, [R1+0x660] ;  /* 0x0006600001ae7983 */ /* 0x000f220000100800 */
[----:B------:R-:W-:Y:S01]  /*15360*/  IMAD.X R153, R0, 0x1, R172, P3 ;  /* 0x0000000100997824 */ /* 0x000fe200018e06ac */
[----:B------:R-:W-:Y:S02]  /*15370*/  ISETP.NE.U32.AND P4, PT, R5, RZ, PT ;  /* 0x000000ff0500720c */ /* 0x000fe40003f85070 */
[----:B------:R-:W3:Y:S04]  /*15380*/  LDL R172, [R1+0x684] ;  /* 0x0006840001ac7983 */ /* 0x000ee80000100800 */
[----:B------:R-:W3:Y:S04]  /*15390*/  LDL.LU R150, [R1+0x248] ;  /* 0x0002480001967983 */ /* 0x000ee80000300800 */
[----:B------:R-:W5:Y:S01]  /*153a0*/  LDL R5, [R1+0x688] ;  /* 0x0006880001057983 */ /* 0x000f620000100800 */
[----:B------:R-:W-:-:S03]  /*153b0*/  IADD3 R144, P5, R2, R193, RZ ;  /* 0x000000c102907210 */ /* 0x000fc60007fbe0ff */
[----:B------:R1:W-:Y:S02]  /*153c0*/  LDGSTS.E [R4+0xd800], [R6.64], P0 ;  /* 0x0d80000006047fae */ /* 0x0003e40008121844 */
[----:B------:R-:W-:Y:S01]  /*153d0*/  IMAD.X R145, R0, 0x1, R191, P5 ;  /* 0x0000000100917824 */ /* 0x000fe200028e06bf */
[C---:B------:R-:W-:Y:S01]  /*153e0*/  IADD3 R146, P5, R2.reuse, R190, RZ ;  /* 0x000000be02927210 */ /* 0x040fe20007fbe0ff */
[----:B------:R1:W-:Y:S04]  /*153f0*/  LDGSTS.E [R4+0xda00], [R152.64], P0 ;  /* 0x0da0000098047fae */ /* 0x0003e80008121844 */
[----:B------:R2:W-:Y:S01]  /*15400*/  LDGSTS.E [R4+0xdc00], [R144.64], P0 ;  /* 0x0dc0000090047fae */ /* 0x0005e20008121844 */
[----:B-1----:R-:W-:Y:S01]  /*15410*/  IADD3 R6, P3, R2, R192, RZ ;  /* 0x000000c002067210 */ /* 0x002fe20007f7e0ff */
[----:B------:R-:W-:-:S02]  /*15420*/  IMAD.X R147, R0, 0x1, R185, P5 ;  /* 0x0000000100937824 */ /* 0x000fc400028e06b9 */
[----:B------:R-:W5:Y:S02]  /*15430*/  LDL R154, [R1+0x694] ;  /* 0x00069400019a7983 */ /* 0x000f640000100800 */
[----:B------:R-:W-:Y:S02]  /*15440*/  IMAD.X R7, R0, 0x1, R187, P3 ;  /* 0x0000000100077824 */ /* 0x000fe400018e06bb */
[----:B------:R-:W5:Y:S01]  /*15450*/  LDL R152, [R1+0x6a4] ;  /* 0x0006a40001987983 */ /* 0x000f620000100800 */
[----:B--2---:R-:W-:-:S03]  /*15460*/  IADD3 R144, P3, R2, R186, RZ ;  /* 0x000000ba02907210 */ /* 0x004fc60007f7e0ff */
[----:B------:R1:W-:Y:S02]  /*15470*/  LDGSTS.E [R4+0xde00], [R6.64], P0 ;  /* 0x0de0000006047fae */ /* 0x0003e40008121844 */
[----:B------:R-:W-:Y:S02]  /*15480*/  IMAD.X R145, R0, 0x1, R183, P3 ;  /* 0x0000000100917824 */ /* 0x000fe400018e06b7 */
[----:B------:R2:W-:Y:S04]  /*15490*/  LDGSTS.E [R4+0xf800], [R146.64], P6 ;  /* 0x0f80000092047fae */ /* 0x0005e8000b121844 */
[----:B------:R3:W-:Y:S01]  /*154a0*/  LDGSTS.E [R4+0xfa00], [R144.64], P6 ;  /* 0x0fa0000090047fae */ /* 0x0007e2000b121844 */
[----:B-1----:R-:W-:-:S03]  /*154b0*/  IADD3 R6, P0, R2, R184, RZ ;  /* 0x000000b802067210 */ /* 0x002fc60007f1e0ff */
[----:B------:R-:W5:Y:S02]  /*154c0*/  LDL R149, [R1+0x698] ;  /* 0x0006980001957983 */ /* 0x000f640000100800 */
[----:B------:R-:W-:Y:S02]  /*154d0*/  IMAD.X R7, R0, 0x1, R180, P0 ;  /* 0x0000000100077824 */ /* 0x000fe400000e06b4 */
[----:B------:R-:W5:Y:S01]  /*154e0*/  LDL R148, [R1+0x6b4] ;  /* 0x0006b40001947983 */ /* 0x000f620000100800 */
[----:B--2---:R-:W-:-:S03]  /*154f0*/  IADD3 R146, P3, R2, R181, RZ ;  /* 0x000000b502927210 */ /* 0x004fc60007f7e0ff */
[----:B------:R1:W-:Y:S04]  /*15500*/  LDGSTS.E [R4+0xfc00], [R6.64], P6 ;  /* 0x0fc0000006047fae */ /* 0x0003e8000b121844 */
[----:B------:R-:W2:Y:S04]  /*15510*/  LDL R190, [R1+0x6b8] ;  /* 0x0006b80001be7983 */ /* 0x000ea80000100800 */
[----:B------:R-:W2:Y:S04]  /*15520*/  LDL R187, [R1+0x6d4] ;  /* 0x0006d40001bb7983 */ /* 0x000ea80000100800 */
[----:B------:R-:W2:Y:S01]  /*15530*/  LDL R191, [R1+0x6c4] ;  /* 0x0006c40001bf7983 */ /* 0x000ea20000100800 */
[----:B------:R-:W-:-:S03]  /*15540*/  LOP3.LUT R198, R198, 0x60, RZ, 0xc0, !PT ;  /* 0x00000060c6c67812 */ /* 0x000fc600078ec0ff */
[----:B------:R-:W2:Y:S04]  /*15550*/  LDL R186, [R1+0x6c8] ;  /* 0x0006c80001ba7983 */ /* 0x000ea80000100800 */
[----:B------:R-:W2:Y:S01]  /*15560*/  LDL R185, [R1+0x66c] ;  /* 0x00066c0001b97983 */ /* 0x000ea20000100800 */
[----:B------:R-:W-:-:S03]  /*15570*/  IMAD.SHL.U32 R199, R199, 0x4, RZ ;  /* 0x00000004c7c77824 */ /* 0x000fc600078e00ff */
[----:B------:R-:W2:Y:S04]  /*15580*/  LDL R184, [R1+0x67c] ;  /* 0x00067c0001b87983 */ /* 0x000ea80000100800 */
[----:B------:R-:W2:Y:S04]  /*15590*/  LDL R183, [R1+0x670] ;  /* 0x0006700001b77983 */ /* 0x000ea80000100800 */
[----:B------:R-:W2:Y:S04]  /*155a0*/  LDL R180, [R1+0x680] ;  /* 0x0006800001b47983 */ /* 0x000ea80000100800 */
[----:B------:R-:W2:Y:S01]  /*155b0*/  LDL R153, [R1+0x6c0] ;  /* 0x0006c00001997983 */ /* 0x000ea20000100800 */
[----:B---3--:R-:W-:Y:S01]  /*155c0*/  IADD3 R144, P0, R150, R175, RZ ;  /* 0x000000af96907210 */ /* 0x008fe20007f1e0ff */
[----:B----4-:R-:W-:Y:S01]  /*155d0*/  IMAD.X R147, R0, 0x1, R174, P3 ;  /* 0x0000000100937824 */ /* 0x010fe200018e06ae */
[----:B------:R-:W-:Y:S01]  /*155e0*/  SHF.R.U32.HI R198, RZ, 0x1, R198 ;  /* 0x00000001ffc67819 */ /* 0x000fe200000116c6 */
[----:B------:R-:W3:Y:S02]  /*155f0*/  LDL R181, [R1+0x68c] ;  /* 0x00068c0001b57983 */ /* 0x000ee40000100800 */
[----:B-----5:R-:W-:-:S02]  /*15600*/  IMAD.X R145, R252, 0x1, R151, P0 ;  /* 0x00000001fc917824 */ /* 0x020fc400000e0697 */
[----:B------:R-:W4:Y:S04]  /*15610*/  LDL R151, [R1+0x6a8] ;  /* 0x0006a80001977983 */ /* 0x000f280000100800 */
[----:B------:R5:W-:Y:S01]  /*15620*/  LDGSTS.E [R4+0xfe00], [R146.64], P6 ;  /* 0x0fe0000092047fae */ /* 0x000be2000b121844 */
[----:B-1----:R-:W-:-:S03]  /*15630*/  IADD3 R6, P3, R150, R173, RZ ;  /* 0x000000ad96067210 */ /* 0x002fc60007f7e0ff */
[----:B------:R-:W3:Y:S04]  /*15640*/  LDL R175, [R1+0x69c] ;  /* 0x00069c0001af7983 */ /* 0x000ee80000100800 */
[----:B------:R-:W3:Y:S01]  /*15650*/  LDL R174, [R1+0x690] ;  /* 0x0006900001ae7983 */ /* 0x000ee20000100800 */
[----:B-----5:R-:W-:-:S03]  /*15660*/  IADD3 R146, P0, R150, R172, RZ ;  /* 0x000000ac96927210 */ /* 0x020fc60007f1e0ff */
[----:B------:R-:W0:Y:S02]  /*15670*/  LDGDEPBAR ;  /* 0x00000000000079af */ /* 0x000e240000000000 */
[C---:B------:R-:W-:Y:S01]  /*15680*/  IMAD.X R147, R252.reuse, 0x1, R5, P0 ;  /* 0x00000001fc937824 */ /* 0x040fe200000e0605 */
[----:B------:R-:W-:Y:S01]  /*15690*/  LOP3.LUT R173, R199, R198, RZ, 0x3c, !PT ;  /* 0x000000c6c7ad7212 */ /* 0x000fe200078e3cff */
[----:B------:R-:W5:Y:S01]  /*156a0*/  LDL R5, [R1+0x6d8] ;  /* 0x0006d80001057983 */ /* 0x000f620000100800 */
[----:B------:R-:W-:-:S03]  /*156b0*/  IMAD.X R7, R252, 0x1, R155, P3 ;  /* 0x00000001fc077824 */ /* 0x000fc600018e069b */
[----:B------:R-:W-:Y:S01]  /*156c0*/  IMAD R4, R182, 0x2000, R173 ;  /* 0x00002000b6047824 */ /* 0x000fe200078e02ad */
[----:B------:R-:W3:Y:S04]  /*156d0*/  LDL R172, [R1+0x6a0] ;  /* 0x0006a00001ac7983 */ /* 0x000ee80000100800 */
[----:B------:R-:W3:Y:S04]  /*156e0*/  LDL R173, [R1+0x6ac] ;  /* 0x0006ac0001ad7983 */ /* 0x000ee80000100800 */
[----:B------:R1:W-:Y:S04]  /*156f0*/  LDGSTS.E [R4+0x30000], [R144.64], P4 ;  /* 0x3000000090047fae */ /* 0x0003e8000a121844 */
[----:B------:R1:W-:Y:S04]  /*15700*/  LDGSTS.E [R4+0x30400], [R6.64], P4 ;  /* 0x3040000006047fae */ /* 0x0003e8000a121844 */
[----:B------:R-:W3:Y:S01]  /*15710*/  LDL R155, [R1+0x6b0] ;  /* 0x0006b000019b7983 */ /* 0x000ee20000100800 */
[----:B-1----:R-:W-:-:S03]  /*15720*/  IADD3 R144, P3, R150, R154, RZ ;  /* 0x0000009a96907210 */ /* 0x002fc60007f7e0ff */
[----:B------:R1:W-:Y:S01]  /*15730*/  LDGSTS.E [R4+0x30800], [R146.64], P4 ;  /* 0x3080000092047fae */ /* 0x0003e2000a121844 */
[----:B------:R-:W-:-:S03]  /*15740*/  IADD3 R6, P0, R150, R152, RZ ;  /* 0x0000009896067210 */ /* 0x000fc60007f1e0ff */
[----:B------:R-:W3:Y:S01]  /*15750*/  LDL R154, [R1+0x6dc] ;  /* 0x0006dc00019a7983 */ /* 0x000ee20000100800 */
[----:B------:R-:W-:-:S03]  /*15760*/  IMAD.X R145, R252, 0x1, R149, P3 ;  /* 0x00000001fc917824 */ /* 0x000fc600018e0695 */
[----:B------:R-:W3:Y:S01]  /*15770*/  LDL R149, [R1+0x6bc] ;  /* 0x0006bc0001957983 */ /* 0x000ee20000100800 */
[----:B-1----:R-:W-:-:S03]  /*15780*/  IADD3 R146, P3, R150, R148, RZ ;  /* 0x0000009496927210 */ /* 0x002fc60007f7e0ff */
[----:B------:R-:W3:Y:S04]  /*15790*/  LDL R152, [R1+0x6d0] ;  /* 0x0006d00001987983 */ /* 0x000ee80000100800 */
[----:B------:R-:W3:Y:S01]  /*157a0*/  LDL R148, [R1+0x6cc] ;  /* 0x0006cc0001947983 */ /* 0x000ee20000100800 */
[----:B----4-:R-:W-:-:S03]  /*157b0*/  IMAD.X R7, R252, 0x1, R151, P0 ;  /* 0x00000001fc077824 */ /* 0x010fc600000e0697 */
[----:B------:R-:W1:Y:S04]  /*157c0*/  S2R R199, SR_TID.X ;  /* 0x0000000000c77919 */ /* 0x000e680000002100 */
[----:B------:R-:W4:Y:S01]  /*157d0*/  LDL R151, [R1+0x6e4] ;  /* 0x0006e40001977983 */ /* 0x000f220000100800 */
[----:B--2---:R-:W-:-:S03]  /*157e0*/  IMAD.X R147, R252, 0x1, R190, P3 ;  /* 0x00000001fc937824 */ /* 0x004fc600018e06be */
[----:B------:R2:W-:Y:S04]  /*157f0*/  LDGSTS.E [R4+0x30c00], [R144.64], P4 ;  /* 0x30c0000090047fae */ /* 0x0005e8000a121844 */
[----:B------:R1:W-:Y:S04]  /*15800*/  LDGSTS.E [R4+0x31000], [R6.64], P4 ;  /* 0x3100000006047fae */ /* 0x0003e8000a121844 */
[----:B------:R2:W-:Y:S01]  /*15810*/  LDGSTS.E [R4+0x31400], [R146.64], P4 ;  /* 0x3140000092047fae */ /* 0x0005e2000a121844 */
[----:B-1----:R-:W-:Y:S02]  /*15820*/  LOP3.LUT R199, R199, 0x60, RZ, 0xc0, !PT ;  /* 0x00000060c7c77812 */ /* 0x002fe400078ec0ff */
[----:B------:R-:W-:-:S02]  /*15830*/  IADD3 R6, P3, R150, R187, RZ ;  /* 0x000000bb96067210 */ /* 0x000fc40007f7e0ff */
[----:B------:R-:W-:Y:S02]  /*15840*/  SHF.R.U32.HI R199, RZ, 0x1, R199 ;  /* 0x00000001ffc77819 */ /* 0x000fe400000116c7 */
[----:B--2---:R-:W-:Y:S01]  /*15850*/  IADD3 R144, P0, R150, R191, RZ ;  /* 0x000000bf96907210 */ /* 0x004fe20007f1e0ff */
[----:B-----5:R-:W-:Y:S01]  /*15860*/  IMAD.X R7, R252, 0x1, R5, P3 ;  /* 0x00000001fc077824 */ /* 0x020fe200018e0605 */
[----:B------:R-:W-:-:S03]  /*15870*/  LOP3.LUT R5, R189, R199, RZ, 0x3c, !PT ;  /* 0x000000c7bd057212 */ /* 0x000fc600078e3cff */
[----:B------:R-:W-:Y:S01]  /*15880*/  IMAD.X R145, R252, 0x1, R186, P0 ;  /* 0x00000001fc917824 */ /* 0x000fe200000e06ba */
[----:B------:R-:W-:Y:S02]  /*15890*/  IADD3 R146, P0, R150, R185, RZ ;  /* 0x000000b996927210 */ /* 0x000fe40007f1e0ff */
[----:B------:R-:W-:Y:S02]  /*158a0*/  LOP3.LUT R5, R5, 0x40, RZ, 0x3c, !PT ;  /* 0x0000004005057812 */ /* 0x000fe400078e3cff */
[----:B------:R1:W-:Y:S01]  /*158b0*/  LDGSTS.E [R4+0x31800], [R144.64], P4 ;  /* 0x3180000090047fae */ /* 0x0003e2000a121844 */
[----:B------:R-:W-:Y:S02]  /*158c0*/  IMAD.X R147, R252, 0x1, R183, P0 ;  /* 0x00000001fc937824 */ /* 0x000fe400000e06b7 */
[----:B------:R-:W-:Y:S01]  /*158d0*/  IMAD R5, R182, 0x2000, R5 ;  /* 0x00002000b6057824 */ /* 0x000fe200078e0205 */
[----:B------:R3:W-:Y:S04]  /*158e0*/  LDGSTS.E [R4+0x31c00], [R6.64], P4 ;  /* 0x31c0000006047fae */ /* 0x0007e8000a121844 */
[----:B------:R2:W-:Y:S01]  /*158f0*/  LDGSTS.E [R5+0x30200], [R146.64], P4 ;  /* 0x3020000092057fae */ /* 0x0005e2000a121844 */
[----:B-1----:R-:W-:-:S02]  /*15900*/  IADD3 R144, P3, R150, R184, RZ ;  /* 0x000000b896907210 */ /* 0x002fc40007f7e0ff */
[----:B---3--:R-:W-:-:S03]  /*15910*/  IADD3 R6, P0, R150, R181, RZ ;  /* 0x000000b596067210 */ /* 0x008fc60007f1e0ff */
[----:B------:R-:W-:Y:S01]  /*15920*/  IMAD.X R145, R252, 0x1, R180, P3 ;  /* 0x00000001fc917824 */ /* 0x000fe200018e06b4 */
[----:B--2---:R-:W-:Y:S01]  /*15930*/  IADD3 R146, P3, R150, R175, RZ ;  /* 0x000000af96927210 */ /* 0x004fe20007f7e0ff */
[----:B------:R-:W-:-:S03]  /*15940*/  IMAD.X R7, R252, 0x1, R174, P0 ;  /* 0x00000001fc077824 */ /* 0x000fc600000e06ae */
[----:B------:R1:W-:Y:S01]  /*15950*/  LDGSTS.E [R5+0x30600], [R144.64], P4 ;  /* 0x3060000090057fae */ /* 0x0003e2000a121844 */
[----:B------:R-:W-:-:S03]  /*15960*/  IMAD.X R147, R252, 0x1, R172, P3 ;  /* 0x00000001fc937824 */ /* 0x000fc600018e06ac */
[----:B------:R2:W-:Y:S04]  /*15970*/  LDGSTS.E [R5+0x30a00], [R6.64], P4 ;  /* 0x30a0000006057fae */ /* 0x0005e8000a121844 */
[----:B------:R3:W-:Y:S01]  /*15980*/  LDGSTS.E [R5+0x30e00], [R146.64], P4 ;  /* 0x30e0000092057fae */ /* 0x0007e2000a121844 */
[----:B-1----:R-:W-:-:S05]  /*15990*/  IADD3 R144, P0, R150, R173, RZ ;  /* 0x000000ad96907210 */ /* 0x002fca0007f1e0ff */
[----:B------:R-:W-:Y:S01]  /*159a0*/  IMAD.X R145, R252, 0x1, R155, P0 ;  /* 0x00000001fc917824 */ /* 0x000fe200000e069b */
[C---:B---3--:R-:W-:Y:S01]  /*159b0*/  IADD3 R146, P0, R150.reuse, R154, RZ ;  /* 0x0000009a96927210 */ /* 0x048fe20007f1e0ff */
[----:B------:R-:W-:Y:S01]  /*159c0*/  IMAD.MOV.U32 R197, RZ, RZ, 0x1f ;  /* 0x0000001fffc57424 */ /* 0x000fe200078e00ff */
[----:B------:R-:W-:Y:S02]  /*159d0*/  IADD3 R148, P5, R150, R148, RZ ;  /* 0x0000009496947210 */ /* 0x000fe40007fbe0ff */
[----:B------:R-:W-:Y:S01]  /*159e0*/  IADD3 R188, R188, 0x1, RZ ;  /* 0x00000001bcbc7810 */ /* 0x000fe20007ffe0ff */
[----:B------:R-:W-:Y:S01]  /*159f0*/  IMAD.MOV.U32 R199, RZ, RZ, c[0x0][0x188] ;  /* 0x00006200ffc77624 */ /* 0x000fe200078e00ff */
[----:B--2---:R-:W-:Y:S01]  /*15a00*/  IADD3 R6, P3, R150, R149, RZ ;  /* 0x0000009596067210 */ /* 0x004fe20007f7e0ff */
[----:B------:R-:W-:Y:S01]  /*15a10*/  IMAD.MOV.U32 R198, RZ, RZ, c[0x0][0x18c] ;  /* 0x00006300ffc67624 */ /* 0x000fe200078e00ff */
[----:B------:R-:W-:Y:S01]  /*15a20*/  IADD3 R197, R197, c[0x0][0x180], RZ ;  /* 0x00006000c5c57a10 */ /* 0x000fe20007ffe0ff */
[C---:B------:R-:W-:Y:S01]  /*15a30*/  IMAD.X R149, R252.reuse, 0x1, R152, P5 ;  /* 0x00000001fc957824 */ /* 0x040fe200028e0698 */
[----:B------:R1:W-:Y:S01]  /*15a40*/  LDGSTS.E [R5+0x31200], [R144.64], P4 ;  /* 0x3120000090057fae */ /* 0x0003e2000a121844 */
[----:B------:R-:W-:Y:S01]  /*15a50*/  IMAD.X R7, R252, 0x1, R153, P3 ;  /* 0x00000001fc077824 */ /* 0x000fe200018e0699 */
[----:B------:R-:W-:-:S04]  /*15a60*/  SHF.R.S32.HI R152, RZ, 0x1f, R197 ;  /* 0x0000001fff987819 */ /* 0x000fc800000114c5 */
[----:B------:R-:W-:Y:S01]  /*15a70*/  LEA.HI R152, R152, R197, RZ, 0x5 ;  /* 0x000000c598987211 */ /* 0x000fe200078f28ff */
[----:B------:R-:W-:Y:S01]  /*15a80*/  IMAD.SHL.U32 R198, R198, 0x20, RZ ;  /* 0x00000020c6c67824 */ /* 0x000fe200078e00ff */
[----:B------:R1:W-:Y:S02]  /*15a90*/  LDGSTS.E [R5+0x31600], [R6.64], P4 ;  /* 0x3160000006057fae */ /* 0x0003e4000a121844 */
[----:B------:R-:W-:Y:S02]  /*15aa0*/  SHF.R.S32.HI R152, RZ, 0x5, R152 ;  /* 0x00000005ff987819 */ /* 0x000fe40000011498 */
[----:B------:R-:W-:Y:S01]  /*15ab0*/  SHF.R.S32.HI R198, RZ, 0x1f, R198 ;  /* 0x0000001fffc67819 */ /* 0x000fe200000114c6 */
[----:B------:R1:W-:Y:S01]  /*15ac0*/  LDGSTS.E [R5+0x31a00], [R148.64], P4 ;  /* 0x31a0000094057fae */ /* 0x0003e2000a121844 */
[----:B------:R-:W-:Y:S01]  /*15ad0*/  IADD3 R3, R3, -0x20, RZ ;  /* 0xffffffe003037810 */ /* 0x000fe20007ffe0ff */
[----:B----4-:R-:W-:Y:S02]  /*15ae0*/  IMAD.X R147, R252, 0x1, R151, P0 ;  /* 0x00000001fc937824 */ /* 0x010fe400000e0697 */
[----:B------:R-:W-:Y:S01]  /*15af0*/  IMAD.MOV.U32 R151, RZ, RZ, c[0x0][0x18c] ;  /* 0x00006300ff977624 */ /* 0x000fe200078e00ff */
[----:B------:R-:W-:-:S02]  /*15b00*/  ISETP.NE.U32.AND P0, PT, R152, R188, PT ;  /* 0x000000bc9800720c */ /* 0x000fc40003f05070 */
[----:B------:R1:W-:Y:S01]  /*15b10*/  LDGSTS.E [R5+0x31e00], [R146.64], P4 ;  /* 0x31e0000092057fae */ /* 0x0003e2000a121844 */
[----:B------:R-:W-:-:S03]  /*15b20*/  IMAD.SHL.U32 R151, R151, 0x20, RZ ;  /* 0x0000002097977824 */ /* 0x000fc600078e00ff */
[----:B------:R-:W0:Y:S02]  /*15b30*/  LDGDEPBAR ;  /* 0x00000000000079af */ /* 0x000e240000000000 */
[----:B------:R-:W-:-:S05]  /*15b40*/  LEA R150, P3, R151, R150, 0x2 ;  /* 0x0000009697967211 */ /* 0x000fca00078610ff */
[----:B------:R2:W-:Y:S04]  /*15b50*/  STL [R1+0x248], R150 ;  /* 0x0002489601007387 */ /* 0x0005e80000100800 */
[----:B------:R1:W-:Y:S01]  /*15b60*/  STL [R1+0x260], R188 ;  /* 0x000260bc01007387 */ /* 0x0003e20000100800 */
[C---:B--2---:R-:W-:Y:S02]  /*15b70*/  IMAD.SHL.U32 R150, R199.reuse, 0x20, RZ ;  /* 0x00000020c7967824 */ /* 0x044fe400078e00ff */
[----:B------:R-:W-:Y:S01]  /*15b80*/  IMAD.SHL.U32 R199, R199, 0x20, RZ ;  /* 0x00000020c7c77824 */ /* 0x000fe200078e00ff */
[----:B------:R-:W-:-:S04]  /*15b90*/  SHF.L.U64.HI R151, R151, 0x2, R198 ;  /* 0x0000000297977819 */ /* 0x000fc800000102c6 */
[----:B------:R-:W-:Y:S02]  /*15ba0*/  SHF.R.S32.HI R199, RZ, 0x1f, R199 ;  /* 0x0000001fffc77819 */ /* 0x000fe400000114c7 */
[C---:B------:R-:W-:Y:S02]  /*15bb0*/  LEA R2, P4, R150.reuse, R2, 0x2 ;  /* 0x0000000296027211 */ /* 0x040fe400078810ff */
[----:B------:R-:W-:Y:S01]  /*15bc0*/  SHF.L.U64.HI R150, R150, 0x2, R199 ;  /* 0x0000000296967819 */ /* 0x000fe200000102c7 */
[----:B------:R-:W-:-:S04]  /*15bd0*/  IMAD.X R252, R252, 0x1, R151, P3 ;  /* 0x00000001fcfc7824 */ /* 0x000fc800018e0697 */
[----:B------:R-:W-:Y:S01]  /*15be0*/  IMAD.X R0, R0, 0x1, R150, P4 ;  /* 0x0000000100007824 */ /* 0x000fe200020e0696 */
[----:B-1----:R-:W-:Y:S01]  /*15bf0*/  @!P0 CALL.REL.NOINC `(.L_x_0) ;  /* 0x0000001000008944 */ /* 0x002fe20003c00000 */
[----:B------:R-:W-:Y:S05]  /*15c00*/  BRA `(.L_x_1) ;  /* 0xffff87e000007947 */ /* 0x000fea000383ffff */
.L_x_0:
[----:B------:R-:W2:Y:S01]  /*15c10*/  LDL.LU R3, [R1+0x26c] ;  /* 0x00026c0001037983 */ /* 0x000ea20000300800 */
[----:B------:R-:W-:-:S04]  /*15c20*/  DEPBAR.LE SB0, 0x0 ;  /* 0x000080000000791a */ /* 0x000fc80000000000 */
[----:B------:R-:W1:Y:S01]  /*15c30*/  S2R R149, SR_TID.X ;  /* 0x0000000000957919 */ /* 0x000e620000002100 */
[----:B------:R-:W-:Y:S02]  /*15c40*/  IMAD.MOV.U32 R144, RZ, RZ, R212 ;  /* 0x000000ffff907224 */ /* 0x000fe400078e00d4 */
[----:B------:R-:W-:Y:S02]  /*15c50*/  IMAD.MOV.U32 R145, RZ, RZ, R213 ;  /* 0x000000ffff917224 */ /* 0x000fe400078e00d5 */
[----:B------:R-:W-:Y:S02]  /*15c60*/  IMAD.MOV.U32 R146, RZ, RZ, R208 ;  /* 0x000000ffff927224 */ /* 0x000fe400078e00d0 */
[----:B------:R-:W-:Y:S01]  /*15c70*/  IMAD.MOV.U32 R147, RZ, RZ, R209 ;  /* 0x000000ffff937224 */ /* 0x000fe200078e00d1 */
[----:B------:R-:W-:Y:S01]  /*15c80*/  BAR.SYNC.DEFER_BLOCKING 0x0 ;  /* 0x0000000000007b1d */ /* 0x000fe20000010000 */
[----:B------:R-:W-:Y:S02]  /*15c90*/  IMAD.MOV.U32 R208, RZ, RZ, R214 ;  /* 0x000000ffffd07224 */ /* 0x000fe400078e00d6 */
[----:B------:R-:W-:-:S02]  /*15ca0*/  IMAD.MOV.U32 R209, RZ, RZ, R215 ;  /* 0x000000ffffd17224 */ /* 0x000fc400078e00d7 */
[----:B------:R-:W-:Y:S02]  /*15cb0*/  IMAD.MOV.U32 R4, RZ, RZ, R140 ;  /* 0x000000ffff047224 */ /* 0x000fe400078e008c */
[----:B------:R-:W-:Y:S02]  /*15cc0*/  IMAD.MOV.U32 R5, RZ, RZ, R141 ;  /* 0x000000ffff057224 */ /* 0x000fe400078e008d */
[----:B------:R-:W-:Y:S02]  /*15cd0*/  IMAD.MOV.U32 R6, RZ, RZ, R136 ;  /* 0x000000ffff067224 */ /* 0x000fe400078e0088 */
[----:B------:R-:W-:Y:S02]  /*15ce0*/  IMAD.MOV.U32 R7, RZ, RZ, R137 ;  /* 0x000000ffff077224 */ /* 0x000fe400078e0089 */
[----:B------:R-:W-:Y:S02]  /*15cf0*/  IMAD.MOV.U32 R136, RZ, RZ, R142 ;  /* 0x000000ffff887224 */ /* 0x000fe400078e008e */
[----:B------:R-:W-:Y:S01]  /*15d00*/  IMAD.MOV.U32 R137, RZ, RZ, R143 ;  /* 0x000000ffff897224 */ /* 0x000fe200078e008f */
[C---:B-1----:R-:W-:Y:S01]  /*15d10*/  LOP3.LUT R148, R149.reuse, 0x7f, RZ, 0xc0, !PT ;  /* 0x0000007f95947812 */ /* 0x042fe200078ec0ff */
[----:B------:R-:W-:-:S05]  /*15d20*/  IMAD.SHL.U32 R189, R149, 0x400, RZ ;  /* 0x0000040095bd7824 */ /* 0x000fca00078e00ff */
[----:B------:R-:W-:-:S05]  /*15d30*/  LOP3.LUT R189, R189, 0x1800, RZ, 0xc0, !PT ;  /* 0x00001800bdbd7812 */ /* 0x000fca00078ec0ff */
[----:B------:R-:W-:-:S05]  /*15d40*/  IMAD R189, R148, 0x10, R189 ;  /* 0x0000001094bd7824 */ /* 0x000fca00078e02bd */
[C---:B------:R-:W-:Y:S02]  /*15d50*/  LOP3.LUT R188, R189.reuse, 0x20, RZ, 0x3c, !PT ;  /* 0x00000020bdbc7812 */ /* 0x040fe400078e3cff */
[C---:B------:R-:W-:Y:S02]  /*15d60*/  LOP3.LUT R2, R189.reuse, 0x40, RZ, 0x3c, !PT ;  /* 0x00000040bd027812 */ /* 0x040fe400078e3cff */
[----:B-----5:R-:W-:Y:S01]  /*15d70*/  LOP3.LUT R252, R189, 0x60, RZ, 0x3c, !PT ;  /* 0x00000060bdfc7812 */ /* 0x020fe200078e3cff */
[----:B--2---:R-:W-:Y:S04]  /*15d80*/  STS.128 [R3], R144 ;  /* 0x0000009003007388 */ /* 0x004fe80000000c00 */
[----:B------:R-:W-:Y:S04]  /*15d90*/  STS.128 [R3+0x80], R208 ;  /* 0x000080d003007388 */ /* 0x000fe80000000c00 */
[----:B------:R1:W-:Y:S04]  /*15da0*/  STS.128 [R3+0x400], R4 ;  /* 0x0004000403007388 */ /* 0x0003e80000000c00 */
[----:B------:R-:W-:Y:S04]  /*15db0*/  STS.128 [R3+0x480], R136 ;  /* 0x0004808803007388 */ /* 0x000fe80000000c00 */
[----:B------:R-:W-:Y:S01]  /*15dc0*/  BAR.SYNC.DEFER_BLOCKING 0x0 ;  /* 0x0000000000007b1d */ /* 0x000fe20000010000 */
[----:B-1----:R-:W-:-:S02]  /*15dd0*/  IMAD.MOV.U32 R6, RZ, RZ, R124 ;  /* 0x000000ffff067224 */ /* 0x002fc400078e007c */
[----:B------:R-:W-:Y:S02]  /*15de0*/  IMAD.MOV.U32 R7, RZ, RZ, R125 ;  /* 0x000000ffff077224 */ /* 0x000fe400078e007d */
[----:B------:R-:W-:Y:S02]  /*15df0*/  IMAD.MOV.U32 R124, RZ, RZ, R130 ;  /* 0x000000ffff7c7224 */ /* 0x000fe400078e0082 */
[----:B------:R-:W-:Y:S02]  /*15e00*/  IMAD.MOV.U32 R125, RZ, RZ, R131 ;  /* 0x000000ffff7d7224 */ /* 0x000fe400078e0083 */
[----:B------:R-:W-:Y:S02]  /*15e10*/  IMAD.MOV.U32 R4, RZ, RZ, R128 ;  /* 0x000000ffff047224 */ /* 0x000fe400078e0080 */
[----:B------:R-:W-:Y:S02]  /*15e20*/  IMAD.MOV.U32 R5, RZ, RZ, R129 ;  /* 0x000000ffff057224 */ /* 0x000fe400078e0081 */
[----:B------:R-:W-:-:S02]  /*15e30*/  IMAD.MOV.U32 R130, RZ, RZ, R108 ;  /* 0x000000ffff827224 */ /* 0x000fc400078e006c */
[----:B------:R-:W-:Y:S01]  /*15e40*/  IMAD.MOV.U32 R131, RZ, RZ, R109 ;  /* 0x000000ffff837224 */ /* 0x000fe200078e006d */
[----:B------:R-:W1:Y:S01]  /*15e50*/  LDS.128 R140, [R189] ;  /* 0x00000000bd8c7984 */ /* 0x000e620000000c00 */
[----:B------:R-:W-:Y:S02]  /*15e60*/  IMAD.MOV.U32 R128, RZ, RZ, R112 ;  /* 0x000000ffff807224 */ /* 0x000fe400078e0070 */
[----:B------:R-:W-:Y:S01]  /*15e70*/  IMAD.MOV.U32 R129, RZ, RZ, R113 ;  /* 0x000000ffff817224 */ /* 0x000fe200078e0071 */
[----:B------:R-:W-:Y:S01]  /*15e80*/  LDS.128 R136, [R2] ;  /* 0x0000000002887984 */ /* 0x000fe20000000c00 */
[----:B------:R-:W-:Y:S02]  /*15e90*/  IMAD.MOV.U32 R108, RZ, RZ, R114 ;  /* 0x000000ffff6c7224 */ /* 0x000fe400078e0072 */
[----:B------:R-:W-:Y:S02]  /*15ea0*/  IMAD.MOV.U32 R109, RZ, RZ, R115 ;  /* 0x000000ffff6d7224 */ /* 0x000fe400078e0073 */
[----:B------:R-:W-:Y:S04]  /*15eb0*/  LDS.128 R112, [R252] ;  /* 0x00000000fc707984 */ /* 0x000fe80000000c00 */
[----:B-1----:R-:W-:Y:S01]  /*15ec0*/  STL [R1+0xc4], R141 ;  /* 0x0000c48d01007387 */ /* 0x002fe20000100800 */
[----:B------:R-:W-:-:S03]  /*15ed0*/  IMAD.MOV.U32 R0, RZ, RZ, R140 ;  /* 0x000000ffff007224 */ /* 0x000fc600078e008c */
[----:B------:R-:W-:Y:S04]  /*15ee0*/  STL.64 [R1+0xc8], R142 ;  /* 0x0000c88e01007387 */ /* 0x000fe80000100a00 */
[----:B------:R-:W1:Y:S04]  /*15ef0*/  LDS.128 R140, [R188] ;  /* 0x00000000bc8c7984 */ /* 0x000e680000000c00 */
[----:B------:R-:W-:Y:S06]  /*15f00*/  BAR.SYNC.DEFER_BLOCKING 0x0 ;  /* 0x0000000000007b1d */ /* 0x000fec0000010000 */
[----:B------:R2:W-:Y:S04]  /*15f10*/  STS.128 [R3], R4 ;  /* 0x0000000403007388 */ /* 0x0005e80000000c00 */
[----:B------:R-:W-:Y:S04]  /*15f20*/  STS.128 [R3+0x80], R124 ;  /* 0x0000807c03007388 */ /* 0x000fe80000000c00 */
[----:B------:R-:W-:Y:S04]  /*15f30*/  STS.128 [R3+0x400], R128 ;  /* 0x0004008003007388 */ /* 0x000fe80000000c00 */
[----:B------:R-:W-:Y:S04]  /*15f40*/  STS.128 [R3+0x480], R108 ;  /* 0x0004806c03007388 */ /* 0x000fe80000000c00 */
[----:B------:R-:W-:Y:S01]  /*15f50*/  BAR.SYNC.DEFER_BLOCKING 0x0 ;  /* 0x0000000000007b1d */ /* 0x000fe20000010000 */
[----:B--2---:R-:W-:-:S02]  /*15f60*/  IMAD.MOV.U32 R6, RZ, RZ, R84 ;  /* 0x000000ffff067224 */ /* 0x004fc400078e0054 */
[----:B------:R-:W-:Y:S02]  /*15f70*/  IMAD.MOV.U32 R7, RZ, RZ, R85 ;  /* 0x000000ffff077224 */ /* 0x000fe400078e0055 */
[----:B------:R-:W-:Y:S01]  /*15f80*/  IMAD.MOV.U32 R84, RZ, RZ, R90 ;  /* 0x000000ffff547224 */ /* 0x000fe200078e005a */
[----:B-1----:R-:W-:Y:S01]  /*15f90*/  STL.64 [R1+0xb0], R140 ;  /* 0x0000b08c01007387 */ /* 0x002fe20000100a00 */
[----:B------:R-:W-:Y:S02]  /*15fa0*/  IMAD.MOV.U32 R85, RZ, RZ, R91 ;  /* 0x000000ffff557224 */ /* 0x000fe400078e005b */
[----:B------:R-:W-:Y:S01]  /*15fb0*/  IMAD.MOV.U32 R4, RZ, RZ, R88 ;  /* 0x000000ffff047224 */ /* 0x000fe200078e0058 */
[----:B------:R-:W-:Y:S01]  /*15fc0*/  STL.64 [R1+0xb8], R142 ;  /* 0x0000b88e01007387 */ /* 0x000fe20000100a00 */
[----:B------:R-:W-:Y:S02]  /*15fd0*/  IMAD.MOV.U32 R5, RZ, RZ, R89 ;  /* 0x000000ffff057224 */ /* 0x000fe400078e0059 */
[----:B------:R-:W-:Y:S01]  /*15fe0*/  IMAD.MOV.U32 R90, RZ, RZ, R60 ;  /* 0x000000ffff5a7224 */ /* 0x000fe200078e003c */
[----:B------:R-:W-:Y:S01]  /*15ff0*/  STL.64 [R1+0xa0], R136 ;  /* 0x0000a08801007387 */ /* 0x000fe20000100a00 */
[----:B------:R-:W-:-:S02]  /*16000*/  IMAD.MOV.U32 R91, RZ, RZ, R61 ;  /* 0x000000ffff5b7224 */ /* 0x000fc400078e003d */
[----:B------:R-:W-:Y:S01]  /*16010*/  IMAD.MOV.U32 R88, RZ, RZ, R64 ;  /* 0x000000ffff587224 */ /* 0x000fe200078e0040 */
[----:B------:R-:W-:Y:S01]  /*16020*/  STL.64 [R1+0xa8], R138 ;  /* 0x0000a88a01007387 */ /* 0x000fe20000100a00 */
[----:B------:R-:W-:Y:S02]  /*16030*/  IMAD.MOV.U32 R89, RZ, RZ, R65 ;  /* 0x000000ffff597224 */ /* 0x000fe400078e0041 */
[----:B------:R-:W-:Y:S01]  /*16040*/  IMAD.MOV.U32 R60, RZ, RZ, R66 ;  /* 0x000000ffff3c7224 */ /* 0x000fe200078e0042 */
[----:B------:R-:W-:Y:S01]  /*16050*/  STL.64 [R1+0x80], R112 ;  /* 0x0000807001007387 */ /* 0x000fe20000100a00 */
[----:B------:R-:W-:-:S03]  /*16060*/  IMAD.MOV.U32 R61, RZ, RZ, R67 ;  /* 0x000000ffff3d7224 */ /* 0x000fc600078e0043 */
[----:B------:R-:W1:Y:S04]  /*16070*/  LDS.128 R108, [R189] ;  /* 0x00000000bd6c7984 */ /* 0x000e680000000c00 */
[----:B------:R-:W2:Y:S04]  /*16080*/  LDS.128 R64, [R188] ;  /* 0x00000000bc407984 */ /* 0x000ea80000000c00 */
[----:B------:R-:W-:Y:S04]  /*16090*/  LDS.128 R244, [R2] ;  /* 0x0000000002f47984 */ /* 0x000fe80000000c00 */
[----:B------:R-:W-:Y:S04]  /*160a0*/  LDS.128 R224, [R252] ;  /* 0x00000000fce07984 */ /* 0x000fe80000000c00 */
[----:B------:R-:W-:Y:S06]  /*160b0*/  BAR.SYNC.DEFER_BLOCKING 0x0 ;  /* 0x0000000000007b1d */ /* 0x000fec0000010000 */
[----:B------:R-:W-:Y:S04]  /*160c0*/  STL.64 [R1+0x88], R114 ;  /* 0x0000887201007387 */ /* 0x000fe80000100a00 */
[----:B------:R3:W-:Y:S04]  /*160d0*/  STS.128 [R3], R4 ;  /* 0x0000000403007388 */ /* 0x0007e80000000c00 */
[----:B------:R4:W-:Y:S04]  /*160e0*/  STS.128 [R3+0x80], R84 ;  /* 0x0000805403007388 */ /* 0x0009e80000000c00 */
[----:B------:R-:W-:Y:S04]  /*160f0*/  STS.128 [R3+0x400], R88 ;  /* 0x0004005803007388 */ /* 0x000fe80000000c00 */
[----:B------:R-:W-:Y:S04]  /*16100*/  STS.128 [R3+0x480], R60 ;  /* 0x0004803c03007388 */ /* 0x000fe80000000c00 */
[----:B------:R-:W-:Y:S01]  /*16110*/  BAR.SYNC.DEFER_BLOCKING 0x0 ;  /* 0x0000000000007b1d */ /* 0x000fe20000010000 */
[----:B---3--:R-:W-:-:S02]  /*16120*/  IMAD.MOV.U32 R6, RZ, RZ, R36 ;  /* 0x000000ffff067224 */ /* 0x008fc400078e0024 */
        /* <DEDUP_REMOVED lines=8> */
[----:B--2---:R-:W-:Y:S01]  /*161b0*/  STL.64 [R1+0x20], R64 ;  /* 0x0000204001007387 */ /* 0x004fe20000100a00 */
[----:B------:R-:W-:-:S02]  /*161c0*/  IMAD.MOV.U32 R41, RZ, RZ, R17 ;  /* 0x000000ffff297224 */ /* 0x000fc400078e0011 */
[----:B------:R-:W-:Y:S01]  /*161d0*/  IMAD.MOV.U32 R42, RZ, RZ, R12 ;  /* 0x000000ffff2a7224 */ /* 0x000fe200078e000c */
[----:B------:R-:W-:Y:S01]  /*161e0*/  STL.64 [R1+0x28], R66 ;  /* 0x0000284201007387 */ /* 0x000fe20000100a00 */
[----:B------:R-:W-:Y:S02]  /*161f0*/  IMAD.MOV.U32 R43, RZ, RZ, R13 ;  /* 0x000000ffff2b7224 */ /* 0x000fe400078e000d */
[----:B----4-:R-:W-:Y:S02]  /*16200*/  IMAD.MOV.U32 R84, RZ, RZ, R18 ;  /* 0x000000ffff547224 */ /* 0x010fe400078e0012 */
[----:B------:R-:W-:Y:S01]  /*16210*/  IMAD.MOV.U32 R85, RZ, RZ, R19 ;  /* 0x000000ffff557224 */ /* 0x000fe200078e0013 */
[----:B------:R-:W-:Y:S01]  /*16220*/  LDS.128 R64, [R188] ;  /* 0x00000000bc407984 */ /* 0x000fe20000000c00 */
[----:B------:R-:W-:Y:S02]  /*16230*/  IMAD.MOV.U32 R86, RZ, RZ, R14 ;  /* 0x000000ffff567224 */ /* 0x000fe400078e000e */
[----:B------:R-:W-:Y:S01]  /*16240*/  IMAD.MOV.U32 R87, RZ, RZ, R15 ;  /* 0x000000ffff577224 */ /* 0x000fe200078e000f */
[----:B------:R-:W-:Y:S04]  /*16250*/  LDS.128 R60, [R2] ;  /* 0x00000000023c7984 */ /* 0x000fe80000000c00 */
[----:B------:R-:W1:Y:S04]  /*16260*/  LDS.128 R12, [R189] ;  /* 0x00000000bd0c7984 */ /* 0x000e680000000c00 */
[----:B------:R-:W-:Y:S04]  /*16270*/  LDS.128 R16, [R252] ;  /* 0x00000000fc107984 */ /* 0x000fe80000000c00 */
[----:B------:R-:W-:Y:S06]  /*16280*/  BAR.SYNC.DEFER_BLOCKING 0x0 ;  /* 0x0000000000007b1d */ /* 0x000fec0000010000 */
[----:B------:R2:W-:Y:S04]  /*16290*/  STS.128 [R3], R4 ;  /* 0x0000000403007388 */ /* 0x0005e80000000c00 */
[----:B------:R3:W-:Y:S04]  /*162a0*/  STS.128 [R3+0x80], R36 ;  /* 0x0000802403007388 */ /* 0x0007e80000000c00 */
[----:B------:R4:W-:Y:S04]  /*162b0*/  STS.128 [R3+0x400], R40 ;  /* 0x0004002803007388 */ /* 0x0009e80000000c00 */
[----:B------:R-:W-:Y:S04]  /*162c0*/  STS.128 [R3+0x480], R84 ;  /* 0x0004805403007388 */ /* 0x000fe80000000c00 */
[----:B--2---:R-:W2:Y:S01]  /*162d0*/  LDL.LU R6, [R1+0x90] ;  /* 0x0000900001067983 */ /* 0x004ea20000300800 */
[----:B------:R-:W-:-:S02]  /*162e0*/  IMAD.MOV.U32 R4, RZ, RZ, R248 ;  /* 0x000000ffff047224 */ /* 0x000fc400078e00f8 */
[----:B------:R-:W-:Y:S01]  /*162f0*/  IMAD.MOV.U32 R5, RZ, RZ, R249 ;  /* 0x000000ffff057224 */ /* 0x000fe200078e00f9 */
[----:B------:R-:W2:Y:S04]  /*16300*/  LDL.LU R7, [R1+0x94] ;  /* 0x0000940001077983 */ /* 0x000ea80000300800 */
[----:B---3--:R-:W3:Y:S04]  /*16310*/  LDL.LU R38, [R1+0x98] ;  /* 0x0000980001267983 */ /* 0x008ee80000300800 */
[----:B------:R-:W3:Y:S04]  /*16320*/  LDL.LU R39, [R1+0x9c] ;  /* 0x00009c0001277983 */ /* 0x000ee80000300800 */
[----:B------:R-:W-:Y:S01]  /*16330*/  BAR.SYNC.DEFER_BLOCKING 0x0 ;  /* 0x0000000000007b1d */ /* 0x000fe20000010000 */
[----:B------:R-:W-:-:S02]  /*16340*/  IMAD.MOV.U32 R36, RZ, RZ, R250 ;  /* 0x000000ffff247224 */ /* 0x000fc400078e00fa */
[----:B------:R-:W-:-:S03]  /*16350*/  IMAD.MOV.U32 R37, RZ, RZ, R251 ;  /* 0x000000ffff257224 */ /* 0x000fc600078e00fb */
[----:B------:R-:W1:Y:S04]  /*16360*/  LDS.128 R84, [R189] ;  /* 0x00000000bd547984 */ /* 0x000e680000000c00 */
[----:B------:R-:W1:Y:S04]  /*16370*/  LDS.128 R112, [R188] ;  /* 0x00000000bc707984 */ /* 0x000e680000000c00 */
[----:B------:R-:W1:Y:S04]  /*16380*/  LDS.128 R108, [R2] ;  /* 0x00000000026c7984 */ /* 0x000e680000000c00 */
[----:B------:R-:W1:Y:S04]  /*16390*/  LDS.128 R88, [R252] ;  /* 0x00000000fc587984 */ /* 0x000e680000000c00 */
[----:B------:R-:W-:Y:S01]  /*163a0*/  BAR.SYNC.DEFER_BLOCKING 0x0 ;  /* 0x0000000000007b1d */ /* 0x000fe20000010000 */
[----:B----4-:R-:W-:-:S02]  /*163b0*/  IMAD.MOV.U32 R40, RZ, RZ, R132 ;  /* 0x000000ffff287224 */ /* 0x010fc400078e0084 */
[----:B------:R-:W-:Y:S02]  /*163c0*/  IMAD.MOV.U32 R41, RZ, RZ, R133 ;  /* 0x000000ffff297224 */ /* 0x000fe400078e0085 */
[----:B------:R-:W-:Y:S02]  /*163d0*/  IMAD.MOV.U32 R42, RZ, RZ, R220 ;  /* 0x000000ffff2a7224 */ /* 0x000fe400078e00dc */
[----:B------:R-:W-:Y:S02]  /*163e0*/  IMAD.MOV.U32 R43, RZ, RZ, R221 ;  /* 0x000000ffff2b7224 */ /* 0x000fe400078e00dd */
[----:B------:R-:W-:Y:S02]  /*163f0*/  IMAD.MOV.U32 R220, RZ, RZ, R134 ;  /* 0x000000ffffdc7224 */ /* 0x000fe400078e0086 */
[----:B------:R-:W-:Y:S02]  /*16400*/  IMAD.MOV.U32 R221, RZ, RZ, R135 ;  /* 0x000000ffffdd7224 */ /* 0x000fe400078e0087 */
[----:B------:R-:W-:-:S02]  /*16410*/  IMAD.MOV.U32 R124, RZ, RZ, R106 ;  /* 0x000000ffff7c7224 */ /* 0x000fc400078e006a */
[----:B------:R-:W-:Y:S02]  /*16420*/  IMAD.MOV.U32 R125, RZ, RZ, R107 ;  /* 0x000000ffff7d7224 */ /* 0x000fe400078e006b */
[----:B------:R-:W-:Y:S02]  /*16430*/  IMAD.MOV.U32 R126, RZ, RZ, R102 ;  /* 0x000000ffff7e7224 */ /* 0x000fe400078e0066 */
[----:B------:R-:W-:Y:S01]  /*16440*/  IMAD.MOV.U32 R127, RZ, RZ, R103 ;  /* 0x000000ffff7f7224 */ /* 0x000fe200078e0067 */
[----:B--2---:R2:W-:Y:S04]  /*16450*/  STS.128 [R3], R4 ;  /* 0x0000000403007388 */ /* 0x0045e80000000c00 */
[----:B---3--:R3:W-:Y:S04]  /*16460*/  STS.128 [R3+0x80], R36 ;  /* 0x0000802403007388 */ /* 0x0087e80000000c00 */
[----:B------:R-:W-:Y:S04]  /*16470*/  STS.128 [R3+0x400], R40 ;  /* 0x0004002803007388 */ /* 0x000fe80000000c00 */
[----:B------:R-:W-:Y:S04]  /*16480*/  STS.128 [R3+0x480], R220 ;  /* 0x000480dc03007388 */ /* 0x000fe80000000c00 */
[----:B------:R-:W-:Y:S01]  /*16490*/  BAR.SYNC.DEFER_BLOCKING 0x0 ;  /* 0x0000000000007b1d */ /* 0x000fe20000010000 */
[----:B--2---:R-:W-:Y:S01]  /*164a0*/  IMAD.MOV.U32 R6, RZ, RZ, R116 ;  /* 0x000000ffff067224 */ /* 0x004fe200078e0074 */
[----:B------:R-:W-:Y:S01]  /*164b0*/  MOV R5, R121 ;  /* 0x0000007900057202 */ /* 0x000fe20000000f00 */
[----:B------:R-:W-:-:S02]  /*164c0*/  IMAD.MOV.U32 R7, RZ, RZ, R117 ;  /* 0x000000ffff077224 */ /* 0x000fc400078e0075 */
[----:B------:R-:W-:Y:S02]  /*164d0*/  IMAD.MOV.U32 R4, RZ, RZ, R120 ;  /* 0x000000ffff047224 */ /* 0x000fe400078e0078 */
[----:B------:R-:W-:Y:S02]  /*164e0*/  IMAD.MOV.U32 R116, RZ, RZ, R122 ;  /* 0x000000ffff747224 */ /* 0x000fe400078e007a */
[----:B------:R-:W-:Y:S02]  /*164f0*/  IMAD.MOV.U32 R117, RZ, RZ, R123 ;  /* 0x000000ffff757224 */ /* 0x000fe400078e007b */
[----:B---3--:R-:W-:Y:S02]  /*16500*/  IMAD.MOV.U32 R36, RZ, RZ, R104 ;  /* 0x000000ffff247224 */ /* 0x008fe400078e0068 */
[----:B------:R-:W-:Y:S02]  /*16510*/  IMAD.MOV.U32 R37, RZ, RZ, R105 ;  /* 0x000000ffff257224 */ /* 0x000fe400078e0069 */
[----:B------:R-:W-:-:S02]  /*16520*/  IMAD.MOV.U32 R38, RZ, RZ, R100 ;  /* 0x000000ffff267224 */ /* 0x000fc400078e0064 */
[----:B------:R-:W-:Y:S01]  /*16530*/  IMAD.MOV.U32 R39, RZ, RZ, R101 ;  /* 0x000000ffff277224 */ /* 0x000fe200078e0065 */
[----:B------:R-:W2:Y:S04]  /*16540*/  LDS.128 R120, [R189] ;  /* 0x00000000bd787984 */ /* 0x000ea80000000c00 */
[----:B------:R-:W-:Y:S04]  /*16550*/  LDS.128 R104, [R188] ;  /* 0x00000000bc687984 */ /* 0x000fe80000000c00 */
[----:B------:R-:W-:Y:S04]  /*16560*/  LDS.128 R100, [R2] ;  /* 0x0000000002647984 */ /* 0x000fe80000000c00 */
[----:B------:R-:W-:Y:S04]  /*16570*/  LDS.128 R40, [R252] ;  /* 0x00000000fc287984 */ /* 0x000fe80000000c00 */
[----:B------:R-:W-:Y:S06]  /*16580*/  BAR.SYNC.DEFER_BLOCKING 0x0 ;  /* 0x0000000000007b1d */ /* 0x000fec0000010000 */
[----:B------:R3:W-:Y:S04]  /*16590*/  STS.128 [R3], R4 ;  /* 0x0000000403007388 */ /* 0x0007e80000000c00 */
[----:B------:R-:W-:Y:S04]  /*165a0*/  STS.128 [R3+0x80], R116 ;  /* 0x0000807403007388 */ /* 0x000fe80000000c00 */
[----:B------:R4:W-:Y:S04]  /*165b0*/  STS.128 [R3+0x400], R36 ;  /* 0x0004002403007388 */ /* 0x0009e80000000c00 */
[----:B------:R1:W-:Y:S04]  /*165c0*/  STS.128 [R3+0x480], R124 ;  /* 0x0004807c03007388 */ /* 0x0003e80000000c00 */
[----:B------:R-:W-:Y:S01]  /*165d0*/  BAR.SYNC.DEFER_BLOCKING 0x0 ;  /* 0x0000000000007b1d */ /* 0x000fe20000010000 */
[----:B---3--:R-:W-:-:S02]  /*165e0*/  IMAD.MOV.U32 R6, RZ, RZ, R76 ;  /* 0x000000ffff067224 */ /* 0x008fc400078e004c */
[----:B------:R-:W-:Y:S02]  /*165f0*/  IMAD.MOV.U32 R7, RZ, RZ, R77 ;  /* 0x000000ffff077224 */ /* 0x000fe400078e004d */
[----:B------:R-:W-:Y:S02]  /*16600*/  IMAD.MOV.U32 R4, RZ, RZ, R80 ;  /* 0x000000ffff047224 */ /* 0x000fe400078e0050 */
[----:B------:R-:W-:Y:S02]  /*16610*/  IMAD.MOV.U32 R5, RZ, RZ, R81 ;  /* 0x000000ffff057224 */ /* 0x000fe400078e0051 */
[----:B------:R-:W-:Y:S02]  /*16620*/  IMAD.MOV.U32 R76, RZ, RZ, R82 ;  /* 0x000000ffff4c7224 */ /* 0x000fe400078e0052 */
[----:B------:R-:W-:Y:S02]  /*16630*/  IMAD.MOV.U32 R77, RZ, RZ, R83 ;  /* 0x000000ffff4d7224 */ /* 0x000fe400078e0053 */
[----:B----4-:R-:W-:-:S02]  /*16640*/  IMAD.MOV.U32 R36, RZ, RZ, R56 ;  /* 0x000000ffff247224 */ /* 0x010fc400078e0038 */
[----:B------:R-:W-:Y:S02]  /*16650*/  IMAD.MOV.U32 R37, RZ, RZ, R57 ;  /* 0x000000ffff257224 */ /* 0x000fe400078e0039 */
[----:B------:R-:W-:Y:S02]  /*16660*/  IMAD.MOV.U32 R38, RZ, RZ, R52 ;  /* 0x000000ffff267224 */ /* 0x000fe400078e0034 */
[----:B------:R-:W-:Y:S02]  /*16670*/  IMAD.MOV.U32 R39, RZ, RZ, R53 ;  /* 0x000000ffff277224 */ /* 0x000fe400078e0035 */
[----:B-1----:R-:W-:Y:S02]  /*16680*/  IMAD.MOV.U32 R124, RZ, RZ, R58 ;  /* 0x000000ffff7c7224 */ /* 0x002fe400078e003a */
[----:B------:R-:W-:Y:S01]  /*16690*/  IMAD.MOV.U32 R125, RZ, RZ, R59 ;  /* 0x000000ffff7d7224 */ /* 0x000fe200078e003b */
[----:B------:R-:W1:Y:S01]  /*166a0*/  LDS.128 R116, [R189] ;  /* 0x00000000bd747984 */ /* 0x000e620000000c00 */
[----:B------:R-:W-:-:S02]  /*166b0*/  IMAD.MOV.U32 R126, RZ, RZ, R54 ;  /* 0x000000ffff7e7224 */ /* 0x000fc400078e0036 */
[----:B------:R-:W-:Y:S01]  /*166c0*/  IMAD.MOV.U32 R127, RZ, RZ, R55 ;  /* 0x000000ffff7f7224 */ /* 0x000fe200078e0037 */
[----:B------:R-:W-:Y:S04]  /*166d0*/  LDS.128 R80, [R188] ;  /* 0x00000000bc507984 */ /* 0x000fe80000000c00 */
[----:B------:R-:W-:Y:S04]  /*166e0*/  LDS.128 R56, [R2] ;  /* 0x0000000002387984 */ /* 0x000fe80000000c00 */
[----:B------:R-:W-:Y:S04]  /*166f0*/  LDS.128 R52, [R252] ;  /* 0x00000000fc347984 */ /* 0x000fe80000000c00 */
[----:B------:R-:W-:Y:S06]  /*16700*/  BAR.SYNC.DEFER_BLOCKING 0x0 ;  /* 0x0000000000007b1d */ /* 0x000fec0000010000 */
[----:B------:R3:W-:Y:S04]  /*16710*/  STS.128 [R3], R4 ;  /* 0x0000000403007388 */ /* 0x0007e80000000c00 */
[----:B------:R-:W-:Y:S04]  /*16720*/  STS.128 [R3+0x80], R76 ;  /* 0x0000804c03007388 */ /* 0x000fe80000000c00 */
[----:B------:R-:W-:Y:S04]  /*16730*/  STS.128 [R3+0x400], R36 ;  /* 0x0004002403007388 */ /* 0x000fe80000000c00 */
[----:B------:R-:W-:Y:S04]  /*16740*/  STS.128 [R3+0x480], R124 ;  /* 0x0004807c03007388 */ /* 0x000fe80000000c00 */
[----:B------:R-:W-:Y:S01]  /*16750*/  BAR.SYNC.DEFER_BLOCKING 0x0 ;  /* 0x0000000000007b1d */ /* 0x000fe20000010000 */
[----:B---3--:R-:W-:-:S02]  /*16760*/  IMAD.MOV.U32 R6, RZ, RZ, R28 ;  /* 0x000000ffff067224 */ /* 0x008fc400078e001c */
        /* <DEDUP_REMOVED lines=11> */
[----:B------:R-:W3:Y:S04]  /*16820*/  LDS.128 R124, [R189] ;  /* 0x00000000bd7c7984 */ /* 0x000ee80000000c00 */
[----:B------:R-:W-:Y:S04]  /*16830*/  LDS.128 R76, [R188] ;  /* 0x00000000bc4c7984 */ /* 0x000fe80000000c00 */
[----:B------:R-:W-:Y:S04]  /*16840*/  LDS.128 R36, [R2] ;  /* 0x0000000002247984 */ /* 0x000fe80000000c00 */
[----:B------:R-:W-:Y:S04]  /*16850*/  LDS.128 R8, [R252] ;  /* 0x00000000fc087984 */ /* 0x000fe80000000c00 */
[----:B------:R-:W-:Y:S06]  /*16860*/  BAR.SYNC.DEFER_BLOCKING 0x0 ;  /* 0x0000000000007b1d */ /* 0x000fec0000010000 */
[----:B------:R4:W-:Y:S04]  /*16870*/  STS.128 [R3], R4 ;  /* 0x0000000403007388 */ /* 0x0009e80000000c00 */
[----:B------:R1:W-:Y:S04]  /*16880*/  STS.128 [R3+0x80], R28 ;  /* 0x0000801c03007388 */ /* 0x0003e80000000c00 */
[----:B----4-:R-:W4:Y:S04]  /*16890*/  LDL.LU R4, [R1+0xe0] ;  /* 0x0000e00001047983 */ /* 0x010f280000300800 */
[----:B------:R-:W4:Y:S04]  /*168a0*/  LDL.LU R5, [R1+0xe4] ;  /* 0x0000e40001057983 */ /* 0x000f280000300800 */
[----:B------:R-:W4:Y:S04]  /*168b0*/  LDL.LU R6, [R1+0x190] ;  /* 0x0001900001067983 */ /* 0x000f280000300800 */
[----:B------:R-:W4:Y:S04]  /*168c0*/  LDL.LU R7, [R1+0x194] ;  /* 0x0001940001077983 */ /* 0x000f280000300800 */
[----:B-1----:R-:W2:Y:S04]  /*168d0*/  LDL.LU R28, [R1+0xe8] ;  /* 0x0000e800011c7983 */ /* 0x002ea80000300800 */
[----:B------:R-:W2:Y:S04]  /*168e0*/  LDL.LU R29, [R1+0xec] ;  /* 0x0000ec00011d7983 */ /* 0x000ea80000300800 */
[----:B------:R-:W2:Y:S04]  /*168f0*/  LDL.LU R30, [R1+0x198] ;  /* 0x00019800011e7983 */ /* 0x000ea80000300800 */
[----:B------:R-:W2:Y:S04]  /*16900*/  LDL.LU R31, [R1+0x19c] ;  /* 0x00019c00011f7983 */ /* 0x000ea80000300800 */
[----:B------:R1:W-:Y:S04]  /*16910*/  STS.128 [R3+0x400], R32 ;  /* 0x0004002003007388 */ /* 0x0003e80000000c00 */
[----:B------:R-:W-:Y:S04]  /*16920*/  STS.128 [R3+0x480], R156 ;  /* 0x0004809c03007388 */ /* 0x000fe80000000c00 */
[----:B------:R-:W-:Y:S06]  /*16930*/  BAR.SYNC.DEFER_BLOCKING 0x0 ;  /* 0x0000000000007b1d */ /* 0x000fec0000010000 */
[----:B-1----:R-:W3:Y:S04]  /*16940*/  LDL.LU R32, [R1+0x50] ;  /* 0x0000500001207983 */ /* 0x002ee80000300800 */
[----:B------:R-:W3:Y:S04]  /*16950*/  LDL.LU R33, [R1+0x54] ;  /* 0x0000540001217983 */ /* 0x000ee80000300800 */
[----:B------:R-:W3:Y:S04]  /*16960*/  LDL.LU R34, [R1+0xd0] ;  /* 0x0000d00001227983 */ /* 0x000ee80000300800 */
[----:B------:R-:W3:Y:S04]  /*16970*/  LDL.LU R35, [R1+0xd4] ;  /* 0x0000d40001237983 */ /* 0x000ee80000300800 */
[----:B------:R-:W3:Y:S04]  /*16980*/  LDL.LU R144, [R1+0x58] ;  /* 0x0000580001907983 */ /* 0x000ee80000300800 */
[----:B------:R-:W3:Y:S04]  /*16990*/  LDL.LU R145, [R1+0x5c] ;  /* 0x00005c0001917983 */ /* 0x000ee80000300800 */
[----:B------:R-:W3:Y:S04]  /*169a0*/  LDL.LU R146, [R1+0xd8] ;  /* 0x0000d80001927983 */ /* 0x000ee80000300800 */
[----:B------:R-:W3:Y:S04]  /*169b0*/  LDL.LU R147, [R1+0xdc] ;  /* 0x0000dc0001937983 */ /* 0x000ee80000300800 */
[----:B------:R-:W1:Y:S04]  /*169c0*/  LDS.128 R140, [R189] ;  /* 0x00000000bd8c7984 */ /* 0x000e680000000c00 */
[----:B------:R-:W1:Y:S04]  /*169d0*/  LDS.128 R136, [R188] ;  /* 0x00000000bc887984 */ /* 0x000e680000000c00 */
[----:B------:R-:W1:Y:S04]  /*169e0*/  LDS.128 R132, [R2] ;  /* 0x0000000002847984 */ /* 0x000e680000000c00 */
[----:B------:R-:W1:Y:S04]  /*169f0*/  LDS.128 R128, [R252] ;  /* 0x00000000fc807984 */ /* 0x000e680000000c00 */
[----:B------:R-:W-:Y:S06]  /*16a00*/  BAR.SYNC.DEFER_BLOCKING 0x0 ;  /* 0x0000000000007b1d */ /* 0x000fec0000010000 */
[----:B----4-:R4:W-:Y:S04]  /*16a10*/  STS.128 [R3], R4 ;  /* 0x0000000403007388 */ /* 0x0109e80000000c00 */
[----:B----4-:R-:W4:Y:S04]  /*16a20*/  LDL.LU R6, [R1+0x40] ;  /* 0x0000400001067983 */ /* 0x010f280000300800 */
[----:B--2---:R2:W-:Y:S04]  /*16a30*/  STS.128 [R3+0x80], R28 ;  /* 0x0000801c03007388 */ /* 0x0045e80000000c00 */
[----:B------:R-:W4:Y:S04]  /*16a40*/  LDL.LU R7, [R1+0x44] ;  /* 0x0000440001077983 */ /* 0x000f280000300800 */
[----:B--2---:R-:W2:Y:S04]  /*16a50*/  LDL.LU R30, [R1+0x48] ;  /* 0x00004800011e7983 */ /* 0x004ea80000300800 */
[----:B------:R-:W2:Y:S04]  /*16a60*/  LDL.LU R31, [R1+0x4c] ;  /* 0x00004c00011f7983 */ /* 0x000ea80000300800 */
[----:B---3--:R3:W-:Y:S04]  /*16a70*/  STS.128 [R3+0x400], R32 ;  /* 0x0004002003007388 */ /* 0x0087e80000000c00 */
        /* <DEDUP_REMOVED lines=9> */
[----:B------:R-:W-:Y:S01]  /*16b10*/  IMAD.MOV.U32 R155, RZ, RZ, R95 ;  /* 0x000000ffff9b7224 */ /* 0x000fe200078e005f */
[----:B------:R-:W3:Y:S04]  /*16b20*/  LDS.128 R148, [R189] ;  /* 0x00000000bd947984 */ /* 0x000ee80000000c00 */
[----:B------:R-:W-:Y:S04]  /*16b30*/  LDS.128 R144, [R188] ;  /* 0x00000000bc907984 */ /* 0x000fe80000000c00 */
[----:B------:R-:W-:Y:S04]  /*16b40*/  LDS.128 R96, [R2] ;  /* 0x0000000002607984 */ /* 0x000fe80000000c00 */
[----:B------:R-:W-:Y:S01]  /*16b50*/  LDS.128 R92, [R252] ;  /* 0x00000000fc5c7984 */ /* 0x000fe20000000c00 */
[----:B------:R-:W-:-:S02]  /*16b60*/  IMAD.MOV.U32 R4, RZ, RZ, R216 ;  /* 0x000000ffff047224 */ /* 0x000fc400078e00d8 */
[----:B------:R-:W-:Y:S01]  /*16b70*/  IMAD.MOV.U32 R5, RZ, RZ, R217 ;  /* 0x000000ffff057224 */ /* 0x000fe200078e00d9 */
[----:B------:R-:W-:Y:S01]  /*16b80*/  BAR.SYNC.DEFER_BLOCKING 0x0 ;  /* 0x0000000000007b1d */ /* 0x000fe20000010000 */
[----:B------:R-:W-:Y:S02]  /*16b90*/  IMAD.MOV.U32 R28, RZ, RZ, R218 ;  /* 0x000000ffff1c7224 */ /* 0x000fe400078e00da */
[----:B------:R-:W-:-:S03]  /*16ba0*/  IMAD.MOV.U32 R29, RZ, RZ, R219 ;  /* 0x000000ffff1d7224 */ /* 0x000fc600078e00db */
[----:B----4-:R4:W-:Y:S04]  /*16bb0*/  STS.128 [R3], R4 ;  /* 0x0000000403007388 */ /* 0x0109e80000000c00 */
[----:B--2---:R2:W-:Y:S04]  /*16bc0*/  STS.128 [R3+0x80], R28 ;  /* 0x0000801c03007388 */ /* 0x0045e80000000c00 */
[----:B------:R-:W-:Y:S04]  /*16bd0*/  STS.128 [R3+0x400], R32 ;  /* 0x0004002003007388 */ /* 0x000fe80000000c00 */
[----:B------:R1:W-:Y:S04]  /*16be0*/  STS.128 [R3+0x480], R152 ;  /* 0x0004809803007388 */ /* 0x0003e80000000c00 */
[----:B------:R-:W-:Y:S01]  /*16bf0*/  BAR.SYNC.DEFER_BLOCKING 0x0 ;  /* 0x0000000000007b1d */ /* 0x000fe20000010000 */
[----:B----4-:R-:W-:-:S02]  /*16c00*/  IMAD.MOV.U32 R6, RZ, RZ, R68 ;  /* 0x000000ffff067224 */ /* 0x010fc400078e0044 */
[----:B------:R-:W-:Y:S02]  /*16c10*/  IMAD.MOV.U32 R7, RZ, RZ, R69 ;  /* 0x000000ffff077224 */ /* 0x000fe400078e0045 */
[----:B------:R-:W-:Y:S02]  /*16c20*/  IMAD.MOV.U32 R4, RZ, RZ, R72 ;  /* 0x000000ffff047224 */ /* 0x000fe400078e0048 */
[----:B------:R-:W-:Y:S02]  /*16c30*/  IMAD.MOV.U32 R5, RZ, RZ, R73 ;  /* 0x000000ffff057224 */ /* 0x000fe400078e0049 */
[----:B------:R-:W-:Y:S02]  /*16c40*/  IMAD.MOV.U32 R68, RZ, RZ, R74 ;  /* 0x000000ffff447224 */ /* 0x000fe400078e004a */
[----:B------:R-:W-:Y:S02]  /*16c50*/  IMAD.MOV.U32 R69, RZ, RZ, R75 ;  /* 0x000000ffff457224 */ /* 0x000fe400078e004b */
[----:B--2---:R-:W-:-:S02]  /*16c60*/  IMAD.MOV.U32 R28, RZ, RZ, R48 ;  /* 0x000000ffff1c7224 */ /* 0x004fc400078e0030 */
[----:B------:R-:W-:Y:S02]  /*16c70*/  IMAD.MOV.U32 R29, RZ, RZ, R49 ;  /* 0x000000ffff1d7224 */ /* 0x000fe400078e0031 */
[----:B------:R-:W-:Y:S02]  /*16c80*/  IMAD.MOV.U32 R30, RZ, RZ, R44 ;  /* 0x000000ffff1e7224 */ /* 0x000fe400078e002c */
[----:B------:R-:W-:Y:S02]  /*16c90*/  IMAD.MOV.U32 R31, RZ, RZ, R45 ;  /* 0x000000ffff1f7224 */ /* 0x000fe400078e002d */
[----:B-1----:R-:W-:Y:S02]  /*16ca0*/  IMAD.MOV.U32 R152, RZ, RZ, R50 ;  /* 0x000000ffff987224 */ /* 0x002fe400078e0032 */
[----:B------:R-:W-:Y:S01]  /*16cb0*/  IMAD.MOV.U32 R153, RZ, RZ, R51 ;  /* 0x000000ffff997224 */ /* 0x000fe200078e0033 */
[----:B------:R-:W-:Y:S01]  /*16cc0*/  LDS.128 R72, [R188] ;  /* 0x00000000bc487984 */ /* 0x000fe20000000c00 */
[----:B------:R-:W-:-:S02]  /*16cd0*/  IMAD.MOV.U32 R154, RZ, RZ, R46 ;  /* 0x000000ffff9a7224 */ /* 0x000fc400078e002e */
[----:B------:R-:W-:Y:S01]  /*16ce0*/  IMAD.MOV.U32 R155, RZ, RZ, R47 ;  /* 0x000000ffff9b7224 */ /* 0x000fe200078e002f */
[----:B------:R-:W1:Y:S04]  /*16cf0*/  LDS.128 R48, [R189] ;  /* 0x00000000bd307984 */ /* 0x000e680000000c00 */
        /* <DEDUP_REMOVED lines=8> */
[----:B--2---:R-:W-:-:S02]  /*16d80*/  IMAD.MOV.U32 R4, RZ, RZ, R24 ;  /* 0x000000ffff047224 */ /* 0x004fc400078e0018 */
[----:B------:R-:W-:-:S03]  /*16d90*/  IMAD.MOV.U32 R5, RZ, RZ, R25 ;  /* 0x000000ffff057224 */ /* 0x000fc600078e0019 */
[----:B------:R-:W2:Y:S04]  /*16da0*/  LDS.128 R156, [R189] ;  /* 0x00000000bd9c7984 */ /* 0x000ea80000000c00 */
[----:B------:R-:W-:Y:S04]  /*16db0*/  LDS.128 R152, [R188] ;  /* 0x00000000bc987984 */ /* 0x000fe80000000c00 */
[----:B------:R-:W-:Y:S04]  /*16dc0*/  LDS.128 R68, [R2] ;  /* 0x0000000002447984 */ /* 0x000fe80000000c00 */
[----:B------:R-:W-:Y:S01]  /*16dd0*/  LDS.128 R28, [R252] ;  /* 0x00000000fc1c7984 */ /* 0x000fe20000000c00 */
[----:B------:R-:W-:-:S02]  /*16de0*/  IMAD.MOV.U32 R6, RZ, RZ, R20 ;  /* 0x000000ffff067224 */ /* 0x000fc400078e0014 */
[----:B------:R-:W-:Y:S01]  /*16df0*/  IMAD.MOV.U32 R7, RZ, RZ, R21 ;  /* 0x000000ffff077224 */ /* 0x000fe200078e0015 */
[----:B------:R-:W-:Y:S01]  /*16e00*/  BAR.SYNC.DEFER_BLOCKING 0x0 ;  /* 0x0000000000007b1d */ /* 0x000fe20000010000 */
[----:B------:R-:W-:Y:S02]  /*16e10*/  IMAD.MOV.U32 R20, RZ, RZ, R26 ;  /* 0x000000ffff147224 */ /* 0x000fe400078e001a */
[----:B------:R-:W-:Y:S02]  /*16e20*/  IMAD.MOV.U32 R21, RZ, RZ, R27 ;  /* 0x000000ffff157224 */ /* 0x000fe400078e001b */
[----:B------:R-:W-:Y:S02]  /*16e30*/  IMAD.MOV.U32 R24, RZ, RZ, R160 ;  /* 0x000000ffff187224 */ /* 0x000fe400078e00a0 */
[----:B------:R-:W-:Y:S02]  /*16e40*/  IMAD.MOV.U32 R25, RZ, RZ, R161 ;  /* 0x000000ffff197224 */ /* 0x000fe400078e00a1 */
[----:B------:R-:W-:-:S02]  /*16e50*/  IMAD.MOV.U32 R26, RZ, RZ, R164 ;  /* 0x000000ffff1a7224 */ /* 0x000fc400078e00a4 */
[----:B------:R-:W-:Y:S01]  /*16e60*/  IMAD.MOV.U32 R27, RZ, RZ, R165 ;  /* 0x000000ffff1b7224 */ /* 0x000fe200078e00a5 */
[----:B------:R4:W-:Y:S04]  /*16e70*/  STS.128 [R3], R4 ;  /* 0x0000000403007388 */ /* 0x0009e80000000c00 */
[----:B------:R1:W-:Y:S04]  /*16e80*/  STS.128 [R3+0x80], R20 ;  /* 0x0000801403007388 */ /* 0x0003e80000000c00 */
        /* <DEDUP_REMOVED lines=9> */
[----:B------:R-:W2:Y:S04]  /*16f20*/  LDL.LU R24, [R1+0x1b0] ;  /* 0x0001b00001187983 */ /* 0x000ea80000300800 */
[----:B------:R-:W2:Y:S04]  /*16f30*/  LDL.LU R25, [R1+0x1b4] ;  /* 0x0001b40001197983 */ /* 0x000ea80000300800 */
[----:B------:R-:W2:Y:S04]  /*16f40*/  LDL.LU R26, [R1+0x1a0] ;  /* 0x0001a000011a7983 */ /* 0x000ea80000300800 */
[----:B------:R-:W3:Y:S01]  /*16f50*/  LDL.LU R27, [R1+0x1a4] ;  /* 0x0001a400011b7983 */ /* 0x000ee20000300800 */
[----:B------:R-:W-:-:S02]  /*16f60*/  IMAD.MOV.U32 R164, RZ, RZ, R162 ;  /* 0x000000ffffa47224 */ /* 0x000fc400078e00a2 */
[----:B------:R-:W-:Y:S01]  /*16f70*/  IMAD.MOV.U32 R165, RZ, RZ, R163 ;  /* 0x000000ffffa57224 */ /* 0x000fe200078e00a3 */
[----:B------:R-:W3:Y:S04]  /*16f80*/  LDL.LU R184, [R1+0x1b8] ;  /* 0x0001b80001b87983 */ /* 0x000ee80000300800 */
[----:B------:R-:W-:Y:S04]  /*16f90*/  STS.128 [R3+0x480], R164 ;  /* 0x000480a403007388 */ /* 0x000fe80000000c00 */
[----:B------:R-:W-:Y:S06]  /*16fa0*/  BAR.SYNC.DEFER_BLOCKING 0x0 ;  /* 0x0000000000007b1d */ /* 0x000fec0000010000 */
        /* <DEDUP_REMOVED lines=10> */
[----:B------:R-:W4:Y:S04]  /*17050*/  LDL.LU R5, [R1+0x154] ;  /* 0x0001540001057983 */ /* 0x000f280000300800 */
[----:B------:R-:W4:Y:S04]  /*17060*/  LDL.LU R6, [R1+0x140] ;  /* 0x0001400001067983 */ /* 0x000f280000300800 */
[----:B--2---:R2:W-:Y:S04]  /*17070*/  STS.128 [R3+0x80], R20 ;  /* 0x0000801403007388 */ /* 0x0045e80000000c00 */
[----:B------:R-:W4:Y:S04]  /*17080*/  LDL.LU R7, [R1+0x144] ;  /* 0x0001440001077983 */ /* 0x000f280000300800 */
[----:B---3--:R3:W-:Y:S04]  /*17090*/  STS.128 [R3+0x400], R24 ;  /* 0x0004001803007388 */ /* 0x0087e80000000c00 */
[----:B--2---:R-:W2:Y:S04]  /*170a0*/  LDL.LU R20, [R1+0x158] ;  /* 0x0001580001147983 */ /* 0x004ea80000300800 */
[----:B------:R-:W2:Y:S04]  /*170b0*/  LDL.LU R21, [R1+0x15c] ;  /* 0x00015c0001157983 */ /* 0x000ea80000300800 */
[----:B------:R-:W2:Y:S04]  /*170c0*/  LDL.LU R22, [R1+0x148] ;  /* 0x0001480001167983 */ /* 0x000ea80000300800 */
[----:B------:R-:W2:Y:S04]  /*170d0*/  LDL.LU R23, [R1+0x14c] ;  /* 0x00014c0001177983 */ /* 0x000ea80000300800 */
[----:B---3--:R-:W3:Y:S04]  /*170e0*/  LDL.LU R24, [R1+0x70] ;  /* 0x0000700001187983 */ /* 0x008ee80000300800 */
[----:B------:R-:W3:Y:S04]  /*170f0*/  LDL.LU R25, [R1+0x74] ;  /* 0x0000740001197983 */ /* 0x000ee80000300800 */
[----:B------:R-:W3:Y:S04]  /*17100*/  LDL.LU R26, [R1+0x60] ;  /* 0x00006000011a7983 */ /* 0x000ee80000300800 */
[----:B------:R-:W3:Y:S04]  /*17110*/  LDL.LU R27, [R1+0x64] ;  /* 0x00006400011b7983 */ /* 0x000ee80000300800 */
[----:B------:R-:W-:Y:S04]  /*17120*/  STS.128 [R3+0x480], R184 ;  /* 0x000480b803007388 */ /* 0x000fe80000000c00 */
[----:B------:R-:W-:Y:S06]  /*17130*/  BAR.SYNC.DEFER_BLOCKING 0x0 ;  /* 0x0000000000007b1d */ /* 0x000fec0000010000 */
[----:B------:R-:W3:Y:S04]  /*17140*/  LDL.LU R200, [R1+0x78] ;  /* 0x0000780001c87983 */ /* 0x000ee80000300800 */
[----:B------:R-:W3:Y:S04]  /*17150*/  LDL.LU R201, [R1+0x7c] ;  /* 0x00007c0001c97983 */ /* 0x000ee80000300800 */
[----:B------:R-:W3:Y:S04]  /*17160*/  LDL.LU R202, [R1+0x68] ;  /* 0x0000680001ca7983 */ /* 0x000ee80000300800 */
[----:B------:R-:W3:Y:S04]  /*17170*/  LDL.LU R203, [R1+0x6c] ;  /* 0x00006c0001cb7983 */ /* 0x000ee80000300800 */
[----:B------:R-:W1:Y:S04]  /*17180*/  LDS.128 R196, [R189] ;  /* 0x00000000bdc47984 */ /* 0x000e680000000c00 */
[----:B------:R-:W-:Y:S04]  /*17190*/  LDS.128 R192, [R188] ;  /* 0x00000000bcc07984 */ /* 0x000fe80000000c00 */
[----:B------:R-:W-:Y:S04]  /*171a0*/  LDS.128 R188, [R2] ;  /* 0x0000000002bc7984 */ /* 0x000fe80000000c00 */
[----:B------:R-:W-:Y:S04]  /*171b0*/  LDS.128 R184, [R252] ;  /* 0x00000000fcb87984 */ /* 0x000fe80000000c00 */
[----:B------:R-:W-:Y:S06]  /*171c0*/  BAR.SYNC.DEFER_BLOCKING 0x0 ;  /* 0x0000000000007b1d */ /* 0x000fec0000010000 */
[----:B----4-:R4:W-:Y:S04]  /*171d0*/  STS.128 [R3], R4 ;  /* 0x0000000403007388 */ /* 0x0109e80000000c00 */
[----:B----4-:R-:W4:Y:S04]  /*171e0*/  LDL.LU R4, [R1+0x10] ;  /* 0x0000100001047983 */ /* 0x010f280000300800 */
[----:B------:R-:W4:Y:S04]  /*171f0*/  LDL.LU R5, [R1+0x14] ;  /* 0x0000140001057983 */ /* 0x000f280000300800 */
[----:B--2---:R-:W-:Y:S04]  /*17200*/  STS.128 [R3+0x80], R20 ;  /* 0x0000801403007388 */ /* 0x004fe80000000c00 */
[----:B------:R-:W4:Y:S04]  /*17210*/  LDL.LU R6, [R1] ;  /* 0x0000000001067983 */ /* 0x000f280000300800 */
[----:B------:R-:W4:Y:S04]  /*17220*/  LDL.LU R7, [R1+0x4] ;  /* 0x0000040001077983 */ /* 0x000f280000300800 */
[----:B---3--:R2:W-:Y:S04]  /*17230*/  STS.128 [R3+0x400], R24 ;  /* 0x0004001803007388 */ /* 0x0085e80000000c00 */
[----:B--2---:R-:W2:Y:S04]  /*17240*/  LDL.LU R24, [R1+0x18] ;  /* 0x0000180001187983 */ /* 0x004ea80000300800 */
[----:B------:R-:W2:Y:S04]  /*17250*/  LDL.LU R25, [R1+0x1c] ;  /* 0x00001c0001197983 */ /* 0x000ea80000300800 */
[----:B------:R-:W2:Y:S04]  /*17260*/  LDL.LU R26, [R1+0x8] ;  /* 0x00000800011a7983 */ /* 0x000ea80000300800 */
[----:B------:R-:W2:Y:S04]  /*17270*/  LDL.LU R27, [R1+0xc] ;  /* 0x00000c00011b7983 */ /* 0x000ea80000300800 */
[----:B------:R-:W3:Y:S01]  /*17280*/  S2R R205, SR_TID.X ;  /* 0x0000000000cd7919 */ /* 0x000ee20000002100 */
[----:B------:R-:W-:-:S03]  /*17290*/  IMAD.MOV.U32 R22, RZ, RZ, R236 ;  /* 0x000000ffff167224 */ /* 0x000fc600078e00ec */
[----:B------:R-:W-:Y:S01]  /*172a0*/  STS.128 [R3+0x480], R200 ;  /* 0x000480c803007388 */ /* 0x000fe20000000c00 */
[----:B------:R-:W-:Y:S02]  /*172b0*/  IMAD.MOV.U32 R21, RZ, RZ, R241 ;  /* 0x000000ffff157224 */ /* 0x000fe400078e00f1 */
[----:B------:R-:W-:Y:S01]  /*172c0*/  IMAD.MOV.U32 R236, RZ, RZ, R242 ;  /* 0x000000ffffec7224 */ /* 0x000fe200078e00f2 */
[----:B------:R-:W2:Y:S01]  /*172d0*/  LDL.LU R251, [R1+0x254] ;  /* 0x0002540001fb7983 */ /* 0x000ea20000300800 */
[----:B------:R-:W-:Y:S02]  /*172e0*/  IMAD.MOV.U32 R23, RZ, RZ, R237 ;  /* 0x000000ffff177224 */ /* 0x000fe400078e00ed */
[----:B------:R-:W-:Y:S01]  /*172f0*/  IMAD.MOV.U32 R237, RZ, RZ, R243 ;  /* 0x000000ffffed7224 */ /* 0x000fe200078e00f3 */
[----:B------:R-:W2:Y:S01]  /*17300*/  LDL.LU R250, [R1+0x25c] ;  /* 0x00025c0001fa7983 */ /* 0x000ea20000300800 */
[----:B------:R-:W-:-:S03]  /*17310*/  IMAD.MOV.U32 R20, RZ, RZ, R240 ;  /* 0x000000ffff147224 */ /* 0x000fc600078e00f0 */
[----:B------:R-:W2:Y:S04]  /*17320*/  LDL.LU R249, [R1+0x268] ;  /* 0x0002680001f97983 */ /* 0x000ea80000300800 */
[----:B------:R-:W2:Y:S01]  /*17330*/  LDL.LU R248, [R1+0x264] ;  /* 0x0002640001f87983 */ /* 0x000ea20000300800 */
[C---:B---3--:R-:W-:Y:S01]  /*17340*/  IMAD.SHL.U32 R241, R205.reuse, 0x400, RZ ;  /* 0x00000400cdf17824 */ /* 0x048fe200078e00ff */
[C---:B------:R-:W-:Y:S01]  /*17350*/  LOP3.LUT R204, R205.reuse, 0x7f, RZ, 0xc0, !PT ;  /* 0x0000007fcdcc7812 */ /* 0x040fe200078ec0ff */
[C---:B------:R-:W-:Y:S01]  /*17360*/  IMAD.SHL.U32 R242, R205.reuse, 0x400, RZ ;  /* 0x00000400cdf27824 */ /* 0x040fe200078e00ff */
[----:B------:R-:W3:Y:S01]  /*17370*/  LDL.LU R240, [R1+0x258] ;  /* 0x0002580001f07983 */ /* 0x000ee20000300800 */
[----:B------:R-:W-:Y:S01]  /*17380*/  IMAD.SHL.U32 R243, R205, 0x400, RZ ;  /* 0x00000400cdf37824 */ /* 0x000fe200078e00ff */
[----:B------:R-:W-:-:S02]  /*17390*/  LOP3.LUT R241, R241, 0x1800, RZ, 0xc0, !PT ;  /* 0x00001800f1f17812 */ /* 0x000fc400078ec0ff */
[----:B------:R-:W-:Y:S02]  /*173a0*/  LOP3.LUT R242, R242, 0x1800, RZ, 0xc0, !PT ;  /* 0x00001800f2f27812 */ /* 0x000fe400078ec0ff */
[----:B------:R-:W-:Y:S01]  /*173b0*/  LOP3.LUT R243, R243, 0x1800, RZ, 0xc0, !PT ;  /* 0x00001800f3f37812 */ /* 0x000fe200078ec0ff */
[C---:B------:R-:W-:Y:S02]  /*173c0*/  IMAD R241, R204.reuse, 0x10, R241 ;  /* 0x00000010ccf17824 */ /* 0x040fe400078e02f1 */
[C---:B------:R-:W-:Y:S02]  /*173d0*/  IMAD R242, R204.reuse, 0x10, R242 ;  /* 0x00000010ccf27824 */ /* 0x040fe400078e02f2 */
[----:B------:R-:W-:Y:S01]  /*173e0*/  IMAD R243, R204, 0x10, R243 ;  /* 0x00000010ccf37824 */ /* 0x000fe200078e02f3 */
[----:B------:R-:W-:Y:S01]  /*173f0*/  BAR.SYNC.DEFER_BLOCKING 0x0 ;  /* 0x0000000000007b1d */ /* 0x000fe20000010000 */
[----:B------:R-:W-:Y:S02]  /*17400*/  LOP3.LUT R241, R241, 0x40, RZ, 0x3c, !PT ;  /* 0x00000040f1f17812 */ /* 0x000fe400078e3cff */
[----:B------:R-:W-:-:S03]  /*17410*/  LOP3.LUT R242, R242, 0x20, RZ, 0x3c, !PT ;  /* 0x00000020f2f27812 */ /* 0x000fc600078e3cff */
[----:B------:R-:W1:Y:S04]  /*17420*/  LDS.128 R212, [R243] ;  /* 0x00000000f3d47984 */ /* 0x000e680000000c00 */
[----:B------:R-:W-:Y:S04]  /*17430*/  LDS.128 R208, [R242] ;  /* 0x00000000f2d07984 */ /* 0x000fe80000000c00 */
[----:B------:R-:W-:Y:S04]  /*17440*/  LDS.128 R200, [R241] ;  /* 0x00000000f1c87984 */ /* 0x000fe80000000c00 */
[----:B------:R-:W-:Y:S04]  /*17450*/  LDS.128 R204, [R252] ;  /* 0x00000000fccc7984 */ /* 0x000fe80000000c00 */
[----:B------:R-:W-:Y:S06]  /*17460*/  BAR.SYNC.DEFER_BLOCKING 0x0 ;  /* 0x0000000000007b1d */ /* 0x000fec0000010000 */
[----:B----4-:R4:W-:Y:S04]  /*17470*/  STS.128 [R3], R4 ;  /* 0x0000000403007388 */ /* 0x0109e80000000c00 */
[----:B--2---:R-:W-:Y:S04]  /*17480*/  STS.128 [R3+0x80], R24 ;  /* 0x0000801803007388 */ /* 0x004fe80000000c00 */
[----:B------:R-:W-:Y:S04]  /*17490*/  STS.128 [R3+0x400], R20 ;  /* 0x0004001403007388 */ /* 0x000fe80000000c00 */
[----:B------:R2:W-:Y:S04]  /*174a0*/  STS.128 [R3+0x480], R236 ;  /* 0x000480ec03007388 */ /* 0x0005e80000000c00 */
[----:B------:R-:W-:Y:S01]  /*174b0*/  BAR.SYNC.DEFER_BLOCKING 0x0 ;  /* 0x0000000000007b1d */ /* 0x000fe20000010000 */
[----:B----4-:R-:W-:-:S05]  /*174c0*/  IMAD.MOV.U32 R4, RZ, RZ, R232 ;  /* 0x000000ffff047224 */ /* 0x010fca00078e00e8 */
[----:B--2---:R-:W2:Y:S04]  /*174d0*/  LDL.LU R237, [R1+0x30] ;  /* 0x0000300001ed7983 */ /* 0x004ea80000300800 */
[----:B------:R-:W4:Y:S04]  /*174e0*/  LDL.LU R238, [R1+0xc4] ;  /* 0x0000c40001ee7983 */ /* 0x000f280000300800 */
[----:B------:R-:W1:Y:S04]  /*174f0*/  LDS.128 R20, [R243] ;  /* 0x00000000f3147984 */ /* 0x000e680000000c00 */
[----:B------:R-:W-:Y:S04]  /*17500*/  LDS.128 R24, [R242] ;  /* 0x00000000f2187984 */ /* 0x000fe80000000c00 */
[----:B------:R-:W-:Y:S04]  /*17510*/  LDS.128 R216, [R241] ;  /* 0x00000000f1d87984 */ /* 0x000fe80000000c00 */
[----:B------:R-:W-:Y:S01]  /*17520*/  LDS.128 R220, [R252] ;  /* 0x00000000fcdc7984 */ /* 0x000fe20000000c00 */
[----:B------:R-:W-:-:S02]  /*17530*/  IMAD.MOV.U32 R239, RZ, RZ, R3 ;  /* 0x000000ffffef7224 */ /* 0x000fc400078e0003 */
[----:B------:R-:W-:Y:S02]  /*17540*/  IMAD.MOV.U32 R5, RZ, RZ, R233 ;  /* 0x000000ffff057224 */ /* 0x000fe400078e00e9 */
[----:B------:R-:W-:Y:S02]  /*17550*/  IMAD.MOV.U32 R6, RZ, RZ, R228 ;  /* 0x000000ffff067224 */ /* 0x000fe400078e00e4 */
[----:B------:R-:W-:Y:S01]  /*17560*/  IMAD.MOV.U32 R7, RZ, RZ, R229 ;  /* 0x000000ffff077224 */ /* 0x000fe200078e00e5 */
[----:B------:R-:W-:Y:S01]  /*17570*/  BAR.SYNC.DEFER_BLOCKING 0x0 ;  /* 0x0000000000007b1d */ /* 0x000fe20000010000 */
[----:B------:R-:W-:Y:S02]  /*17580*/  IMAD.MOV.U32 R228, RZ, RZ, R234 ;  /* 0x000000ffffe47224 */ /* 0x000fe400078e00ea */
[----:B------:R-:W-:-:S03]  /*17590*/  IMAD.MOV.U32 R229, RZ, RZ, R235 ;  /* 0x000000ffffe57224 */ /* 0x000fc600078e00eb */
[----:B------:R1:W-:Y:S04]  /*175a0*/  STS.128 [R239], R4 ;  /* 0x00000004ef007388 */ /* 0x0003e80000000c00 */
[----:B------:R-:W-:Y:S01]  /*175b0*/  STS.128 [R239+0x80], R228 ;  /* 0x000080e4ef007388 */ /* 0x000fe20000000c00 */
[----:B-1----:R-:W-:Y:S02]  /*175c0*/  IMAD.MOV.U32 R4, RZ, RZ, R168 ;  /* 0x000000ffff047224 */ /* 0x002fe400078e00a8 */
[----:B------:R-:W-:Y:S02]  /*175d0*/  IMAD.MOV.U32 R5, RZ, RZ, R169 ;  /* 0x000000ffff057224 */ /* 0x000fe400078e00a9 */
[----:B------:R-:W-:Y:S02]  /*175e0*/  IMAD.MOV.U32 R6, RZ, RZ, R176 ;  /* 0x000000ffff067224 */ /* 0x000fe400078e00b0 */
[----:B------:R-:W-:-:S02]  /*175f0*/  IMAD.MOV.U32 R7, RZ, RZ, R177 ;  /* 0x000000ffff077224 */ /* 0x000fc400078e00b1 */
[----:B------:R-:W-:Y:S02]  /*17600*/  IMAD.MOV.U32 R176, RZ, RZ, R170 ;  /* 0x000000ffffb07224 */ /* 0x000fe400078e00aa */
[----:B------:R-:W-:Y:S01]  /*17610*/  IMAD.MOV.U32 R177, RZ, RZ, R171 ;  /* 0x000000ffffb17224 */ /* 0x000fe200078e00ab */
[----:B------:R-:W-:Y:S04]  /*17620*/  STS.128 [R239+0x400], R4 ;  /* 0x00040004ef007388 */ /* 0x000fe80000000c00 */
[----:B------:R1:W-:Y:S04]  /*17630*/  STS.128 [R239+0x480], R176 ;  /* 0x000480b0ef007388 */ /* 0x0003e80000000c00 */
[----:B-1----:R-:W4:Y:S01]  /*17640*/  LDL.LU R239, [R1+0x34] ;  /* 0x0000340001ef7983 */ /* 0x002f220000300800 */
[----:B------:R-:W-:-:S02]  /*17650*/  IMAD.MOV.U32 R236, RZ, RZ, R0 ;  /* 0x000000ffffec7224 */ /* 0x000fc400078e0000 */
[C---:B------:R-:W-:Y:S01]  /*17660*/  IMAD R0, R251.reuse, c[0x0][0x194], RZ ;  /* 0x00006500fb007a24 */ /* 0x040fe200078e02ff */
[----:B------:R-:W-:Y:S01]  /*17670*/  BAR.SYNC.DEFER_BLOCKING 0x0 ;  /* 0x0000000000007b1d */ /* 0x000fe20000010000 */
[----:B------:R-:W-:Y:S01]  /*17680*/  ISETP.GE.AND P0, PT, R251, c[0x0][0x178], PT ;  /* 0x00005e00fb007a0c */ /* 0x000fe20003f06270 */
[----:B------:R-:W-:Y:S02]  /*17690*/  IMAD.MOV.U32 R170, RZ, RZ, c[0x0][0x194] ;  /* 0x00006500ffaa7624 */ /* 0x000fe400078e00ff */
[----:B------:R-:W-:Y:S02]  /*176a0*/  LEA R2, P3, R0, c[0x0][0x170], 0x2 ;  /* 0x00005c0000027a11 */ /* 0x000fe400078610ff */
[C---:B---3--:R-:W-:Y:S01]  /*176b0*/  ISETP.LT.AND P0, PT, R240.reuse, c[0x0][0x17c], !P0 ;  /* 0x00005f00f0007a0c */ /* 0x048fe20004701270 */
[----:B------:R-:W-:Y:S01]  /*176c0*/  IMAD R231, R240, c[0x0][0x198], RZ ;  /* 0x00006600f0e77a24 */ /* 0x000fe200078e02ff */
[----:B------:R-:W-:Y:S01]  /*176d0*/  LEA.HI.X.SX32 R3, R0, c[0x0][0x174], 0x2, P3 ;  /* 0x00005d0000037a11 */ /* 0x000fe200018f16ff */
[C---:B------:R-:W-:Y:S01]  /*176e0*/  IMAD R5, R170.reuse, 0x80, R0 ;  /* 0x00000080aa057824 */ /* 0x040fe200078e0200 */
[----:B------:R-:W3:Y:S03]  /*176f0*/  LDL.LU R233, [R1+0xb0] ;  /* 0x0000b00001e97983 */ /* 0x000ee60000300800 */
[----:B------:R-:W-:Y:S01]  /*17700*/  IMAD.WIDE R168, R231, 0x4, R2 ;  /* 0x00000004e7a87825 */ /* 0x000fe200078e0202 */
[C---:B------:R-:W-:Y:S01]  /*17710*/  LEA R4, P4, R5.reuse, c[0x0][0x170], 0x2 ;  /* 0x00005c0005047a11 */ /* 0x040fe200078810ff */
[----:B------:R-:W3:Y:S02]  /*17720*/  LDL.LU R232, [R1+0x20] ;  /* 0x0000200001e87983 */ /* 0x000ee40000300800 */
[----:B------:R-:W-:Y:S01]  /*17730*/  IMAD R0, R170, 0x80, R5 ;  /* 0x00000080aa007824 */ /* 0x000fe200078e0205 */
[----:B------:R-:W-:-:S04]  /*17740*/  LEA.HI.X.SX32 R5, R5, c[0x0][0x174], 0x2, P4 ;  /* 0x00005d0005057a11 */ /* 0x000fc800020f16ff */
[----:B------:R-:W-:Y:S01]  /*17750*/  LEA R6, P6, R0, c[0x0][0x170], 0x2 ;  /* 0x00005c0000067a11 */ /* 0x000fe200078c10ff */
[----:B------:R1:W-:Y:S01]  /*17760*/  @P0 STG.E [R168.64], R236 ;  /* 0x000000eca8000986 */ /* 0x0003e2000c101904 */
[----:B------:R-:W-:Y:S02]  /*17770*/  ISETP.GE.AND P0, PT, R240, c[0x0][0x17c], PT ;  /* 0x00005f00f0007a0c */ /* 0x000fe40003f06270 */
[----:B------:R-:W-:Y:S02]  /*17780*/  LEA.HI.X.SX32 R7, R0, c[0x0][0x174], 0x2, P6 ;  /* 0x00005d0000077a11 */ /* 0x000fe400030f16ff */
[----:B------:R-:W-:Y:S02]  /*17790*/  ISETP.LT.AND P3, PT, R250, c[0x0][0x178], !P0 ;  /* 0x00005e00fa007a0c */ /* 0x000fe40004761270 */
[----:B------:R-:W-:Y:S01]  /*177a0*/  ISETP.LT.AND P6, PT, R249, c[0x0][0x178], !P0 ;  /* 0x00005e00f9007a0c */ /* 0x000fe200047c1270 */
[----:B-1----:R-:W-:Y:S01]  /*177b0*/  IMAD R169, R170, 0x80, R0 ;  /* 0x00000080aaa97824 */ /* 0x002fe200078e0200 */
[----:B------:R-:W-:Y:S01]  /*177c0*/  ISETP.LT.AND P0, PT, R248, c[0x0][0x178], !P0 ;  /* 0x00005e00f8007a0c */ /* 0x000fe20004701270 */
[----:B------:R-:W3:Y:S01]  /*177d0*/  LDL.LU R236, [R1+0xb4] ;  /* 0x0000b40001ec7983 */ /* 0x000ee20000300800 */
[----:B------:R-:W-:-:S02]  /*177e0*/  ISETP.LT.AND P5, PT, R251, c[0x0][0x178], !P2 ;  /* 0x00005e00fb007a0c */ /* 0x000fc400057a1270 */
[----:B------:R-:W-:Y:S02]  /*177f0*/  LEA R168, P4, R169, c[0x0][0x170], 0x2 ;  /* 0x00005c00a9a87a11 */ /* 0x000fe400078810ff */
[----:B------:R-:W-:Y:S02]  /*17800*/  IADD3 R230, R231, c[0x0][0x198], RZ ;  /* 0x00006600e7e67a10 */ /* 0x000fe40007ffe0ff */
[----:B------:R-:W-:Y:S01]  /*17810*/  LEA.HI.X.SX32 R169, R169, c[0x0][0x174], 0x2, P4 ;  /* 0x00005d00a9a97a11 */ /* 0x000fe200020f16ff */
[----:B------:R-:W-:-:S04]  /*17820*/  IMAD.WIDE R170, R231, 0x4, R4 ;  /* 0x00000004e7aa7825 */ /* 0x000fc800078e0204 */
[----:B------:R-:W-:-:S04]  /*17830*/  IMAD.WIDE R228, R231, 0x4, R6 ;  /* 0x00000004e7e47825 */ /* 0x000fc800078e0206 */
[----:B------:R-:W-:-:S04]  /*17840*/  IMAD.WIDE R178, R231, 0x4, R168 ;  /* 0x00000004e7b27825 */ /* 0x000fc800078e02a8 */
[----:B------:R-:W-:Y:S01]  /*17850*/  IMAD.WIDE R176, R230, 0x4, R2 ;  /* 0x00000004e6b07825 */ /* 0x000fe200078e0202 */
[----:B------:R-:W-:Y:S01]  /*17860*/  ISETP.LT.AND P4, PT, R250, c[0x0][0x178], !P2 ;  /* 0x00005e00fa007a0c */ /* 0x000fe20005781270 */
[----:B--2---:R-:W-:Y:S04]  /*17870*/  @P3 STG.E [R170.64], R237 ;  /* 0x000000edaa003986 */ /* 0x004fe8000c101904 */
[----:B------:R-:W-:Y:S04]  /*17880*/  @P6 STG.E [R228.64], R12 ;  /* 0x0000000ce4006986 */ /* 0x000fe8000c101904 */
[----:B------:R-:W-:Y:S04]  /*17890*/  @P0 STG.E [R178.64], R84 ;  /* 0x00000054b2000986 */ /* 0x000fe8000c101904 */
[----:B----4-:R1:W-:Y:S04]  /*178a0*/  @P5 STG.E [R176.64], R238 ;  /* 0x000000eeb0005986 */ /* 0x0103e8000c101904 */
[----:B-1----:R-:W2:Y:S01]  /*178b0*/  LDL.LU R238, [R1+0x24] ;  /* 0x0000240001ee7983 */ /* 0x002ea20000300800 */
[----:B------:R-:W-:-:S03]  /*178c0*/  IMAD.WIDE R170, R230, 0x4, R4 ;  /* 0x00000004e6aa7825 */ /* 0x000fc600078e0204 */
[----:B------:R-:W4:Y:S04]  /*178d0*/  LDL.LU R237, [R1+0xa0] ;  /* 0x0000a00001ed7983 */ /* 0x000f280000300800 */
[----:B------:R1:W-:Y:S04]  /*178e0*/  @P4 STG.E [R170.64], R239 ;  /* 0x000000efaa004986 */ /* 0x0003e8000c101904 */
[----:B-1----:R-:W4:Y:S01]  /*178f0*/  LDL.LU R239, [R1+0xa4] ;  /* 0x0000a40001ef7983 */ /* 0x002f220000300800 */
[----:B------:R-:W-:Y:S02]  /*17900*/  ISETP.LT.AND P3, PT, R249, c[0x0][0x178], !P2 ;  /* 0x00005e00f9007a0c */ /* 0x000fe40005761270 */
[----:B------:R-:W-:-:S02]  /*17910*/  ISETP.LT.AND P2, PT, R248, c[0x0][0x178], !P2 ;  /* 0x00005e00f8007a0c */ /* 0x000fc40005741270 */
[----:B------:R-:W-:Y:S02]  /*17920*/  ISETP.LT.AND P5, PT, R251, c[0x0][0x178], !P1 ;  /* 0x00005e00fb007a0c */ /* 0x000fe40004fa1270 */
[C---:B------:R-:W-:Y:S01]  /*17930*/  IADD3 R228, R230.reuse, c[0x0][0x198], RZ ;  /* 0x00006600e6e47a10 */ /* 0x040fe20007ffe0ff */
[----:B------:R-:W-:Y:S01]  /*17940*/  IMAD.WIDE R178, R230, 0x4, R6 ;  /* 0x00000004e6b27825 */ /* 0x000fe200078e0206 */
[----:B------:R-:W-:Y:S02]  /*17950*/  IADD3 R0, R240, 0x3, RZ ;  /* 0x00000003f0007810 */ /* 0x000fe40007ffe0ff */
[----:B------:R-:W-:Y:S01]  /*17960*/  ISETP.LT.AND P0, PT, R250, c[0x0][0x178], !P1 ;  /* 0x00005e00fa007a0c */ /* 0x000fe20004f01270 */
[----:B------:R-:W-:Y:S01]  /*17970*/  IMAD.WIDE R176, R230, 0x4, R168 ;  /* 0x00000004e6b07825 */ /* 0x000fe200078e02a8 */
[----:B------:R-:W-:Y:S02]  /*17980*/  ISETP.LT.AND P4, PT, R249, c[0x0][0x178], !P1 ;  /* 0x00005e00f9007a0c */ /* 0x000fe40004f81270 */
[----:B------:R-:W-:Y:S01]  /*17990*/  IADD3 R12, R240, 0x4, RZ ;  /* 0x00000004f00c7810 */ /* 0x000fe20007ffe0ff */
[----:B------:R-:W-:Y:S01]  /*179a0*/  IMAD.WIDE R170, R228, 0x4, R2 ;  /* 0x00000004e4aa7825 */ /* 0x000fe200078e0202 */
[----:B------:R-:W-:Y:S01]  /*179b0*/  ISETP.GE.AND P6, PT, R0, c[0x0][0x17c], PT ;  /* 0x00005f0000007a0c */ /* 0x000fe20003fc6270 */
[----:B------:R1:W-:Y:S01]  /*179c0*/  @P3 STG.E [R178.64], R13 ;  /* 0x0000000db2003986 */ /* 0x0003e2000c101904 */
[----:B------:R-:W-:-:S02]  /*179d0*/  ISETP.LT.AND P1, PT, R248, c[0x0][0x178], !P1 ;  /* 0x00005e00f8007a0c */ /* 0x000fc40004f21270 */
[----:B------:R-:W-:Y:S01]  /*179e0*/  ISETP.GE.AND P3, PT, R12, c[0x0][0x17c], PT ;  /* 0x00005f000c007a0c */ /* 0x000fe20003f66270 */
[----:B------:R1:W-:Y:S01]  /*179f0*/  @P2 STG.E [R176.64], R85 ;  /* 0x00000055b0002986 */ /* 0x0003e2000c101904 */
[----:B------:R-:W-:-:S03]  /*17a00*/  ISETP.LT.AND P2, PT, R251, c[0x0][0x178], !P6 ;  /* 0x00005e00fb007a0c */ /* 0x000fc60007741270 */
[----:B---3--:R3:W-:Y:S01]  /*17a10*/  @P5 STG.E [R170.64], R233 ;  /* 0x000000e9aa005986 */ /* 0x0087e2000c101904 */
[----:B------:R-:W-:Y:S01]  /*17a20*/  ISETP.LT.AND P5, PT, R250, c[0x0][0x178], !P6 ;  /* 0x00005e00fa007a0c */ /* 0x000fe200077a1270 */
[C---:B-1----:R-:W-:Y:S01]  /*17a30*/  IMAD.WIDE R12, R228.reuse, 0x4, R6 ;  /* 0x00000004e40c7825 */ /* 0x042fe200078e0206 */
[----:B------:R-:W-:-:S03]  /*17a40*/  IADD3 R0, R228, c[0x0][0x198], RZ ;  /* 0x00006600e4007a10 */ /* 0x000fc60007ffe0ff */
[----:B------:R-:W-:-:S05]  /*17a50*/  IMAD.WIDE R84, R228, 0x4, R4 ;  /* 0x00000004e4547825 */ /* 0x000fca00078e0204 */
[----:B------:R1:W-:Y:S01]  /*17a60*/  @P0 STG.E [R84.64], R232 ;  /* 0x000000e854000986 */ /* 0x0003e2000c101904 */
[----:B---3--:R-:W-:-:S03]  /*17a70*/  IMAD.WIDE R170, R228, 0x4, R168 ;  /* 0x00000004e4aa7825 */ /* 0x008fc600078e02a8 */
[----:B------:R3:W-:Y:S01]  /*17a80*/  @P4 STG.E [R12.64], R64 ;  /* 0x000000400c004986 */ /* 0x0007e2000c101904 */
[----:B------:R-:W-:Y:S02]  /*17a90*/  ISETP.LT.AND P4, PT, R249, c[0x0][0x178], !P6 ;  /* 0x00005e00f9007a0c */ /* 0x000fe40007781270 */
[----:B------:R-:W-:Y:S01]  /*17aa0*/  ISETP.LT.AND P6, PT, R248, c[0x0][0x178], !P6 ;  /* 0x00005e00f8007a0c */ /* 0x000fe200077c1270 */
[----:B------:R3:W-:Y:S01]  /*17ab0*/  @P1 STG.E [R170.64], R112 ;  /* 0x00000070aa001986 */ /* 0x0007e2000c101904 */
[----:B-1----:R-:W-:-:S04]  /*17ac0*/  IMAD.WIDE R84, R0, 0x4, R2 ;  /* 0x0000000400547825 */ /* 0x002fc800078e0202 */
[----:B---3--:R-:W-:Y:S01]  /*17ad0*/  IMAD.WIDE R12, R0, 0x4, R4 ;  /* 0x00000004000c7825 */ /* 0x008fe200078e0204 */
[----:B------:R1:W-:Y:S01]  /*17ae0*/  @P2 STG.E [R84.64], R236 ;  /* 0x000000ec54002986 */ /* 0x0003e2000c101904 */
[----:B------:R-:W-:Y:S02]  /*17af0*/  IADD3 R64, R240, 0x5, RZ ;  /* 0x00000005f0407810 */ /* 0x000fe40007ffe0ff */
[----:B------:R-:W-:Y:S02]  /*17b00*/  IADD3 R112, R0, c[0x0][0x198], RZ ;  /* 0x0000660000707a10 */ /* 0x000fe40007ffe0ff */
[----:B------:R-:W-:Y:S02]  /*17b10*/  ISETP.GE.AND P0, PT, R64, c[0x0][0x17c], PT ;  /* 0x00005f0040007a0c */ /* 0x000fe40003f06270 */
[----:B------:R-:W-:Y:S01]  /*17b20*/  ISETP.LT.AND P1, PT, R250, c[0x0][0x178], !P3 ;  /* 0x00005e00fa007a0c */ /* 0x000fe20005f21270 */
[----:B-1----:R-:W-:Y:S01]  /*17b30*/  IMAD.WIDE R84, R0, 0x4, R168 ;  /* 0x0000000400547825 */ /* 0x002fe200078e02a8 */
[----:B------:R-:W-:-:S02]  /*17b40*/  ISETP.LT.AND P2, PT, R249, c[0x0][0x178], !P3 ;  /* 0x00005e00f9007a0c */ /* 0x000fc40005f41270 */
[----:B------:R-:W-:Y:S02]  /*17b50*/  IADD3 R64, R240, 0x6, RZ ;  /* 0x00000006f0407810 */ /* 0x000fe40007ffe0ff */
[----:B------:R-:W-:Y:S01]  /*17b60*/  IADD3 R171, R112, c[0x0][0x198], RZ ;  /* 0x0000660070ab7a10 */ /* 0x000fe20007ffe0ff */
[----:B--2---:R1:W-:Y:S01]  /*17b70*/  @P5 STG.E [R12.64], R238 ;  /* 0x000000ee0c005986 */ /* 0x0043e2000c101904 */
[C---:B------:R-:W-:Y:S02]  /*17b80*/  ISETP.LT.AND P5, PT, R251.reuse, c[0x0][0x178], !P3 ;  /* 0x00005e00fb007a0c */ /* 0x040fe40005fa1270 */
[----:B------:R-:W-:Y:S01]  /*17b90*/  ISETP.LT.AND P3, PT, R248, c[0x0][0x178], !P3 ;  /* 0x00005e00f8007a0c */ /* 0x000fe20005f61270 */
[----:B-1----:R-:W-:Y:S01]  /*17ba0*/  IMAD.WIDE R12, R0, 0x4, R6 ;  /* 0x00000004000c7825 */ /* 0x002fe200078e0206 */
[----:B------:R-:W2:Y:S04]  /*17bb0*/  LDL.LU R238, [R1+0x80] ;  /* 0x0000800001ee7983 */ /* 0x000ea80000300800 */
[----:B------:R1:W-:Y:S04]  /*17bc0*/  @P4 STG.E [R12.64], R65 ;  /* 0x000000410c004986 */ /* 0x0003e8000c101904 */
[----:B------:R3:W-:Y:S01]  /*17bd0*/  @P6 STG.E [R84.64], R113 ;  /* 0x0000007154006986 */ /* 0x0007e2000c101904 */
[----:B------:R-:W-:-:S02]  /*17be0*/  ISETP.LT.AND P6, PT, R251, c[0x0][0x178], !P0 ;  /* 0x00005e00fb007a0c */ /* 0x000fc400047c1270 */
[----:B------:R-:W-:Y:S01]  /*17bf0*/  ISETP.GE.AND P4, PT, R64, c[0x0][0x17c], PT ;  /* 0x00005f0040007a0c */ /* 0x000fe20003f86270 */
[----:B-1----:R-:W-:-:S04]  /*17c00*/  IMAD.WIDE R12, R112, 0x4, R2 ;  /* 0x00000004700c7825 */ /* 0x002fc800078e0202 */
[C---:B------:R-:W-:Y:S01]  /*17c10*/  IMAD.WIDE R64, R112.reuse, 0x4, R4 ;  /* 0x0000000470407825 */ /* 0x040fe200078e0204 */
[----:B----4-:R1:W-:Y:S03]  /*17c20*/  @P5 STG.E [R12.64], R237 ;  /* 0x000000ed0c005986 */ /* 0x0103e6000c101904 */
[C---:B---3--:R-:W-:Y:S01]  /*17c30*/  IMAD.WIDE R84, R112.reuse, 0x4, R6 ;  /* 0x0000000470547825 */ /* 0x048fe200078e0206 */
[----:B------:R-:W-:Y:S03]  /*17c40*/  @P1 STG.E [R64.64], R244 ;  /* 0x000000f440001986 */ /* 0x000fe6000c101904 */
[----:B------:R-:W-:Y:S01]  /*17c50*/  IMAD.WIDE R112, R112, 0x4, R168 ;  /* 0x0000000470707825 */ /* 0x000fe200078e02a8 */
[----:B------:R-:W-:Y:S03]  /*17c60*/  @P2 STG.E [R84.64], R60 ;  /* 0x0000003c54002986 */ /* 0x000fe6000c101904 */
[----:B-1----:R-:W-:Y:S01]  /*17c70*/  IMAD.WIDE R12, R171, 0x4, R2 ;  /* 0x00000004ab0c7825 */ /* 0x002fe200078e0202 */
[----:B------:R-:W-:Y:S04]  /*17c80*/  @P3 STG.E [R112.64], R108 ;  /* 0x0000006c70003986 */ /* 0x000fe8000c101904 */
[----:B------:R1:W-:Y:S04]  /*17c90*/  @P6 STG.E [R12.64], R239 ;  /* 0x000000ef0c006986 */ /* 0x0003e8000c101904 */
[----:B-1----:R-:W3:Y:S01]  /*17ca0*/  LDL.LU R239, [R1+0x84] ;  /* 0x0000840001ef7983 */ /* 0x002ee20000300800 */
[----:B------:R-:W-:-:S02]  /*17cb0*/  ISETP.LT.AND P5, PT, R250, c[0x0][0x178], !P0 ;  /* 0x00005e00fa007a0c */ /* 0x000fc400047a1270 */
[----:B------:R-:W-:Y:S01]  /*17cc0*/  ISETP.LT.AND P1, PT, R249, c[0x0][0x178], !P0 ;  /* 0x00005e00f9007a0c */ /* 0x000fe20004721270 */
[C---:B------:R-:W-:Y:S01]  /*17cd0*/  IMAD.WIDE R64, R171.reuse, 0x4, R4 ;  /* 0x00000004ab407825 */ /* 0x040fe200078e0204 */
[----:B------:R-:W-:Y:S01]  /*17ce0*/  ISETP.LT.AND P0, PT, R248, c[0x0][0x178], !P0 ;  /* 0x00005e00f8007a0c */ /* 0x000fe20004701270 */
[----:B------:R-:W4:Y:S01]  /*17cf0*/  LDL.LU R234, [R1+0xc8] ;  /* 0x0000c80001ea7983 */ /* 0x000f220000300800 */
[----:B------:R-:W-:Y:S01]  /*17d00*/  IADD3 R0, R240, 0x7, RZ ;  /* 0x00000007f0007810 */ /* 0x000fe20007ffe0ff */
[C---:B------:R-:W-:Y:S01]  /*17d10*/  IMAD.WIDE R84, R171.reuse, 0x4, R6 ;  /* 0x00000004ab547825 */ /* 0x040fe200078e0206 */
[C---:B------:R-:W-:Y:S01]  /*17d20*/  IADD3 R179, R171.reuse, c[0x0][0x198], RZ ;  /* 0x00006600abb37a10 */ /* 0x040fe20007ffe0ff */
[----:B------:R-:W4:Y:S02]  /*17d30*/  LDL.LU R233, [R1+0x38] ;  /* 0x0000380001e97983 */ /* 0x000f240000300800 */
[----:B------:R-:W-:Y:S01]  /*17d40*/  IMAD.WIDE R170, R171, 0x4, R168 ;  /* 0x00000004abaa7825 */ /* 0x000fe200078e02a8 */
[----:B------:R-:W-:Y:S01]  /*17d50*/  ISETP.GE.AND P2, PT, R0, c[0x0][0x17c], PT ;  /* 0x00005f0000007a0c */ /* 0x000fe20003f46270 */
[----:B------:R1:W-:Y:S01]  /*17d60*/  @P5 STG.E [R64.64], R245 ;  /* 0x000000f540005986 */ /* 0x0003e2000c101904 */
[----:B------:R-:W-:-:S02]  /*17d70*/  ISETP.LT.AND P6, PT, R251, c[0x0][0x178], !P4 ;  /* 0x00005e00fb007a0c */ /* 0x000fc400067c1270 */
[----:B------:R-:W-:Y:S01]  /*17d80*/  ISETP.LT.AND P3, PT, R250, c[0x0][0x178], !P4 ;  /* 0x00005e00fa007a0c */ /* 0x000fe20006761270 */
[----:B------:R1:W-:Y:S01]  /*17d90*/  @P1 STG.E [R84.64], R61 ;  /* 0x0000003d54001986 */ /* 0x0003e2000c101904 */
[----:B------:R-:W-:Y:S02]  /*17da0*/  ISETP.LT.AND P5, PT, R249, c[0x0][0x178], !P4 ;  /* 0x00005e00f9007a0c */ /* 0x000fe400067a1270 */
[----:B------:R-:W-:Y:S01]  /*17db0*/  ISETP.LT.AND P4, PT, R248, c[0x0][0x178], !P4 ;  /* 0x00005e00f8007a0c */ /* 0x000fe20006781270 */
[----:B------:R-:W-:Y:S01]  /*17dc0*/  @P0 STG.E [R170.64], R109 ;  /* 0x0000006daa000986 */ /* 0x000fe2000c101904 */
[----:B------:R-:W-:Y:S01]  /*17dd0*/  ISETP.LT.AND P0, PT, R251, c[0x0][0x178], !P2 ;  /* 0x00005e00fb007a0c */ /* 0x000fe20005701270 */
[C---:B------:R-:W-:Y:S02]  /*17de0*/  IMAD.WIDE R12, R179.reuse, 0x4, R2 ;  /* 0x00000004b30c7825 */ /* 0x040fe400078e0202 */
[----:B------:R-:W4:Y:S02]  /*17df0*/  LDL.LU R236, [R1+0xcc] ;  /* 0x0000cc0001ec7983 */ /* 0x000f240000300800 */
[----:B-1----:R-:W-:-:S04]  /*17e00*/  IMAD.WIDE R64, R179, 0x4, R4 ;  /* 0x00000004b3407825 */ /* 0x002fc800078e0204 */
[----:B------:R-:W-:-:S04]  /*17e10*/  IMAD.WIDE R112, R179, 0x4, R6 ;  /* 0x00000004b3707825 */ /* 0x000fc800078e0206 */
[C---:B------:R-:W-:Y:S01]  /*17e20*/  IMAD.WIDE R176, R179.reuse, 0x4, R168 ;  /* 0x00000004b3b07825 */ /* 0x040fe200078e02a8 */
[----:B------:R-:W-:-:S05]  /*17e30*/  IADD3 R179, R179, c[0x0][0x198], RZ ;  /* 0x00006600b3b37a10 */ /* 0x000fca0007ffe0ff */
[----:B------:R-:W-:Y:S01]  /*17e40*/  IMAD.WIDE R84, R179, 0x4, R2 ;  /* 0x00000004b3547825 */ /* 0x000fe200078e0202 */
[----:B--2---:R-:W-:Y:S04]  /*17e50*/  @P6 STG.E [R12.64], R238 ;  /* 0x000000ee0c006986 */ /* 0x004fe8000c101904 */
[----:B------:R-:W-:Y:S04]  /*17e60*/  @P3 STG.E [R64.64], R224 ;  /* 0x000000e040003986 */ /* 0x000fe8000c101904 */
[----:B------:R-:W-:Y:S04]  /*17e70*/  @P5 STG.E [R112.64], R16 ;  /* 0x0000001070005986 */ /* 0x000fe8000c101904 */
[----:B------:R-:W-:Y:S04]  /*17e80*/  @P4 STG.E [R176.64], R88 ;  /* 0x00000058b0004986 */ /* 0x000fe8000c101904 */
[----:B---3--:R1:W-:Y:S04]  /*17e90*/  @P0 STG.E [R84.64], R239 ;  /* 0x000000ef54000986 */ /* 0x0083e8000c101904 */
[----:B-1----:R-:W2:Y:S01]  /*17ea0*/  LDL.LU R239, [R1+0x3c] ;  /* 0x00003c0001ef7983 */ /* 0x002ea20000300800 */
[----:B------:R-:W-:-:S02]  /*17eb0*/  IADD3 R0, R240, 0x8, RZ ;  /* 0x00000008f0007810 */ /* 0x000fc40007ffe0ff */
[----:B------:R-:W-:Y:S02]  /*17ec0*/  ISETP.LT.AND P3, PT, R250, c[0x0][0x178], !P2 ;  /* 0x00005e00fa007a0c */ /* 0x000fe40005761270 */
[----:B------:R-:W-:Y:S02]  /*17ed0*/  ISETP.LT.AND P6, PT, R249, c[0x0][0x178], !P2 ;  /* 0x00005e00f9007a0c */ /* 0x000fe400057c1270 */
[C---:B------:R-:W-:Y:S01]  /*17ee0*/  IADD3 R171, R179.reuse, c[0x0][0x198], RZ ;  /* 0x00006600b3ab7a10 */ /* 0x040fe20007ffe0ff */
[----:B------:R-:W-:Y:S01]  /*17ef0*/  IMAD.WIDE R12, R179, 0x4, R4 ;  /* 0x00000004b30c7825 */ /* 0x000fe200078e0204 */
[----:B------:R-:W-:Y:S01]  /*17f00*/  ISETP.GE.AND P1, PT, R0, c[0x0][0x17c], PT ;  /* 0x00005f0000007a0c */ /* 0x000fe20003f26270 */
[----:B------:R-:W3:Y:S01]  /*17f10*/  LDL.LU R232, [R1+0xb8] ;  /* 0x0000b80001e87983 */ /* 0x000ee20000300800 */
[----:B------:R-:W-:Y:S02]  /*17f20*/  ISETP.LT.AND P2, PT, R248, c[0x0][0x178], !P2 ;  /* 0x00005e00f8007a0c */ /* 0x000fe40005741270 */
[----:B------:R-:W-:Y:S01]  /*17f30*/  ISETP.LT.AND P4, PT, R251, c[0x0][0x178], !P1 ;  /* 0x00005e00fb007a0c */ /* 0x000fe20004f81270 */
[C---:B------:R-:W-:Y:S01]  /*17f40*/  IMAD.WIDE R60, R179.reuse, 0x4, R6 ;  /* 0x00000004b33c7825 */ /* 0x040fe200078e0206 */
[----:B------:R-:W-:Y:S01]  /*17f50*/  ISETP.LT.AND P5, PT, R250, c[0x0][0x178], !P1 ;  /* 0x00005e00fa007a0c */ /* 0x000fe20004fa1270 */
[----:B------:R-:W3:Y:S01]  /*17f60*/  LDL.LU R237, [R1+0x28] ;  /* 0x0000280001ed7983 */ /* 0x000ee20000300800 */
[----:B------:R-:W-:Y:S01]  /*17f70*/  IADD3 R0, R240, 0x9, RZ ;  /* 0x00000009f0007810 */ /* 0x000fe20007ffe0ff */
[----:B------:R-:W-:-:S02]  /*17f80*/  IMAD.WIDE R64, R179, 0x4, R168 ;  /* 0x00000004b3407825 */ /* 0x000fc400078e02a8 */
[----:B------:R1:W-:Y:S02]  /*17f90*/  @P3 STG.E [R12.64], R225 ;  /* 0x000000e10c003986 */ /* 0x0003e4000c101904 */
[C---:B------:R-:W-:Y:S01]  /*17fa0*/  IMAD.WIDE R108, R171.reuse, 0x4, R2 ;  /* 0x00000004ab6c7825 */ /* 0x040fe200078e0202 */
[----:B------:R-:W-:Y:S01]  /*17fb0*/  ISETP.GE.AND P0, PT, R0, c[0x0][0x17c], PT ;  /* 0x00005f0000007a0c */ /* 0x000fe20003f06270 */
[----:B------:R1:W-:Y:S02]  /*17fc0*/  @P6 STG.E [R60.64], R17 ;  /* 0x000000113c006986 */ /* 0x0003e4000c101904 */
[----:B------:R-:W-:Y:S01]  /*17fd0*/  IMAD.WIDE R112, R171, 0x4, R4 ;  /* 0x00000004ab707825 */ /* 0x000fe200078e0204 */
[----:B------:R-:W-:Y:S01]  /*17fe0*/  ISETP.LT.AND P3, PT, R249, c[0x0][0x178], !P1 ;  /* 0x00005e00f9007a0c */ /* 0x000fe20004f61270 */
[----:B------:R1:W-:Y:S01]  /*17ff0*/  @P2 STG.E [R64.64], R89 ;  /* 0x0000005940002986 */ /* 0x0003e2000c101904 */
[----:B------:R-:W-:-:S03]  /*18000*/  ISETP.LT.AND P2, PT, R248, c[0x0][0x178], !P1 ;  /* 0x00005e00f8007a0c */ /* 0x000fc60004f41270 */
[----:B----4-:R-:W-:Y:S01]  /*18010*/  @P4 STG.E [R108.64], R234 ;  /* 0x000000ea6c004986 */ /* 0x010fe2000c101904 */
[----:B------:R-:W-:-:S03]  /*18020*/  ISETP.LT.AND P4, PT, R251, c[0x0][0x178], !P0 ;  /* 0x00005e00fb007a0c */ /* 0x000fc60004781270 */
[----:B------:R-:W-:Y:S01]  /*18030*/  @P5 STG.E [R112.64], R233 ;  /* 0x000000e970005986 */ /* 0x000fe2000c101904 */
[----:B------:R-:W-:Y:S02]  /*18040*/  ISETP.LT.AND P5, PT, R250, c[0x0][0x178], !P0 ;  /* 0x00005e00fa007a0c */ /* 0x000fe400047a1270 */
[C---:B------:R-:W-:Y:S01]  /*18050*/  IADD3 R177, R171.reuse, c[0x0][0x198], RZ ;  /* 0x00006600abb17a10 */ /* 0x040fe20007ffe0ff */
[C---:B-1----:R-:W-:Y:S01]  /*18060*/  IMAD.WIDE R12, R171.reuse, 0x4, R6 ;  /* 0x00000004ab0c7825 */ /* 0x042fe200078e0206 */
[----:B------:R-:W4:Y:S03]  /*18070*/  LDL.LU R238, [R1+0xbc] ;  /* 0x0000bc0001ee7983 */ /* 0x000f260000300800 */
[----:B------:R-:W-:Y:S01]  /*18080*/  IMAD.WIDE R16, R171, 0x4, R168 ;  /* 0x00000004ab107825 */ /* 0x000fe200078e02a8 */
[----:B------:R-:W-:Y:S03]  /*18090*/  @P3 STG.E [R12.64], R14 ;  /* 0x0000000e0c003986 */ /* 0x000fe6000c101904 */
[C---:B------:R-:W-:Y:S01]  /*180a0*/  IMAD.WIDE R60, R177.reuse, 0x4, R2 ;  /* 0x00000004b13c7825 */ /* 0x040fe200078e0202 */
[----:B------:R-:W-:Y:S03]  /*180b0*/  @P2 STG.E [R16.64], R86 ;  /* 0x0000005610002986 */ /* 0x000fe6000c101904 */
[----:B------:R-:W-:Y:S01]  /*180c0*/  IMAD.WIDE R64, R177, 0x4, R4 ;  /* 0x00000004b1407825 */ /* 0x000fe200078e0204 */
[----:B------:R-:W-:Y:S04]  /*180d0*/  @P4 STG.E [R60.64], R236 ;  /* 0x000000ec3c004986 */ /* 0x000fe8000c101904 */
[----:B--2---:R1:W-:Y:S04]  /*180e0*/  @P5 STG.E [R64.64], R239 ;  /* 0x000000ef40005986 */ /* 0x0043e8000c101904 */
[----:B-1----:R-:W2:Y:S01]  /*180f0*/  LDL.LU R239, [R1+0x2c] ;  /* 0x00002c0001ef7983 */ /* 0x002ea20000300800 */
[----:B------:R-:W-:-:S02]  /*18100*/  ISETP.LT.AND P6, PT, R249, c[0x0][0x178], !P0 ;  /* 0x00005e00f9007a0c */ /* 0x000fc400047c1270 */
[----:B------:R-:W-:Y:S01]  /*18110*/  IADD3 R0, R240, 0xa, RZ ;  /* 0x0000000af0007810 */ /* 0x000fe20007ffe0ff */
[----:B------:R-:W-:Y:S01]  /*18120*/  IMAD.WIDE R84, R177, 0x4, R6 ;  /* 0x00000004b1547825 */ /* 0x000fe200078e0206 */
[----:B------:R-:W2:Y:S02]  /*18130*/  LDL.LU R236, [R1+0xa8] ;  /* 0x0000a80001ec7983 */ /* 0x000ea40000300800 */
[----:B------:R-:W-:Y:S02]  /*18140*/  ISETP.GE.AND P1, PT, R0, c[0x0][0x17c], PT ;  /* 0x00005f0000007a0c */ /* 0x000fe40003f26270 */
[----:B------:R-:W-:Y:S02]  /*18150*/  ISETP.LT.AND P0, PT, R248, c[0x0][0x178], !P0 ;  /* 0x00005e00f8007a0c */ /* 0x000fe40004701270 */
[----:B------:R-:W-:-:S03]  /*18160*/  ISETP.LT.AND P4, PT, R251, c[0x0][0x178], !P1 ;  /* 0x00005e00fb007a0c */ /* 0x000fc60004f81270 */
[----:B------:R-:W-:Y:S01]  /*18170*/  @P6 STG.E [R84.64], R15 ;  /* 0x0000000f54006986 */ /* 0x000fe2000c101904 */
[----:B------:R-:W-:Y:S02]  /*18180*/  ISETP.LT.AND P6, PT, R250, c[0x0][0x178], !P1 ;  /* 0x00005e00fa007a0c */ /* 0x000fe40004fc1270 */
[C---:B------:R-:W-:Y:S01]  /*18190*/  IADD3 R89, R177.reuse, c[0x0][0x198], RZ ;  /* 0x00006600b1597a10 */ /* 0x040fe20007ffe0ff */
[----:B------:R-:W-:Y:S01]  /*181a0*/  IMAD.WIDE R12, R177, 0x4, R168 ;  /* 0x00000004b10c7825 */ /* 0x000fe200078e02a8 */
[----:B------:R-:W-:-:S03]  /*181b0*/  IADD3 R0, R240, 0xb, RZ ;  /* 0x0000000bf0007810 */ /* 0x000fc60007ffe0ff */
[C---:B------:R-:W-:Y:S01]  /*181c0*/  IMAD.WIDE R16, R89.reuse, 0x4, R2 ;  /* 0x0000000459107825 */ /* 0x040fe200078e0202 */
[----:B------:R-:W-:Y:S03]  /*181d0*/  @P0 STG.E [R12.64], R87 ;  /* 0x000000570c000986 */ /* 0x000fe6000c101904 */
[----:B------:R-:W-:Y:S01]  /*181e0*/  IMAD.WIDE R60, R89, 0x4, R4 ;  /* 0x00000004593c7825 */ /* 0x000fe200078e0204 */
[----:B------:R-:W-:Y:S01]  /*181f0*/  ISETP.GE.AND P3, PT, R0, c[0x0][0x17c], PT ;  /* 0x00005f0000007a0c */ /* 0x000fe20003f66270 */
[----:B---3--:R-:W-:Y:S01]  /*18200*/  @P4 STG.E [R16.64], R232 ;  /* 0x000000e810004986 */ /* 0x008fe2000c101904 */
[----:B------:R-:W-:-:S03]  /*18210*/  ISETP.LT.AND P2, PT, R249, c[0x0][0x178], !P1 ;  /* 0x00005e00f9007a0c */ /* 0x000fc60004f41270 */
[----:B------:R1:W-:Y:S01]  /*18220*/  @P6 STG.E [R60.64], R237 ;  /* 0x000000ed3c006986 */ /* 0x0003e2000c101904 */
[----:B------:R-:W-:Y:S02]  /*18230*/  ISETP.LT.AND P1, PT, R248, c[0x0][0x178], !P1 ;  /* 0x00005e00f8007a0c */ /* 0x000fe40004f21270 */
[----:B------:R-:W-:Y:S02]  /*18240*/  ISETP.LT.AND P5, PT, R251, c[0x0][0x178], !P3 ;  /* 0x00005e00fb007a0c */ /* 0x000fe40005fa1270 */
[C---:B------:R-:W-:Y:S01]  /*18250*/  IADD3 R109, R89.reuse, c[0x0][0x198], RZ ;  /* 0x00006600596d7a10 */ /* 0x040fe20007ffe0ff */
[----:B-1----:R-:W3:Y:S01]  /*18260*/  LDL.LU R237, [R1+0xac] ;  /* 0x0000ac0001ed7983 */ /* 0x002ee20000300800 */
[----:B------:R-:W-:Y:S01]  /*18270*/  ISETP.LT.AND P6, PT, R250, c[0x0][0x178], !P3 ;  /* 0x00005e00fa007a0c */ /* 0x000fe20005fc1270 */
[----:B------:R-:W-:-:S04]  /*18280*/  IMAD.WIDE R14, R89, 0x4, R6 ;  /* 0x00000004590e7825 */ /* 0x000fc800078e0206 */
[----:B------:R-:W-:Y:S01]  /*18290*/  IMAD.WIDE R64, R89, 0x4, R168 ;  /* 0x0000000459407825 */ /* 0x000fe200078e02a8 */
[----:B------:R-:W-:Y:S03]  /*182a0*/  @P2 STG.E [R14.64], R66 ;  /* 0x000000420e002986 */ /* 0x000fe6000c101904 */
[C---:B------:R-:W-:Y:S01]  /*182b0*/  IMAD.WIDE R84, R109.reuse, 0x4, R2 ;  /* 0x000000046d547825 */ /* 0x040fe200078e0202 */
[----:B------:R-:W-:Y:S03]  /*182c0*/  @P1 STG.E [R64.64], R114 ;  /* 0x0000007240001986 */ /* 0x000fe6000c101904 */
[----:B------:R-:W-:Y:S01]  /*182d0*/  IMAD.WIDE R12, R109, 0x4, R4 ;  /* 0x000000046d0c7825 */ /* 0x000fe200078e0204 */
[----:B----4-:R1:W-:Y:S04]  /*182e0*/  @P5 STG.E [R84.64], R238 ;  /* 0x000000ee54005986 */ /* 0x0103e8000c101904 */
[----:B-1----:R-:W4:Y:S04]  /*182f0*/  LDL.LU R238, [R1+0x88] ;  /* 0x0000880001ee7983 */ /* 0x002f280000300800 */
[----:B--2---:R1:W-:Y:S04]  /*18300*/  @P6 STG.E [R12.64], R239 ;  /* 0x000000ef0c006986 */ /* 0x0043e8000c101904 */
[----:B-1----:R-:W2:Y:S01]  /*18310*/  LDL.LU R239, [R1+0x8c] ;  /* 0x00008c0001ef7983 */ /* 0x002ea20000300800 */
[----:B------:R-:W-:-:S02]  /*18320*/  IADD3 R0, R240, 0xc, RZ ;  /* 0x0000000cf0007810 */ /* 0x000fc40007ffe0ff */
[----:B------:R-:W-:Y:S02]  /*18330*/  ISETP.LT.AND P4, PT, R249, c[0x0][0x178], !P3 ;  /* 0x00005e00f9007a0c */ /* 0x000fe40005f81270 */
[----:B------:R-:W-:Y:S02]  /*18340*/  ISETP.GE.AND P0, PT, R0, c[0x0][0x17c], PT ;  /* 0x00005f0000007a0c */ /* 0x000fe40003f06270 */
[----:B------:R-:W-:Y:S02]  /*18350*/  ISETP.LT.AND P3, PT, R248, c[0x0][0x178], !P3 ;  /* 0x00005e00f8007a0c */ /* 0x000fe40005f61270 */
[----:B------:R-:W-:Y:S02]  /*18360*/  ISETP.LT.AND P2, PT, R251, c[0x0][0x178], !P0 ;  /* 0x00005e00fb007a0c */ /* 0x000fe40004741270 */
[----:B------:R-:W-:Y:S02]  /*18370*/  ISETP.LT.AND P5, PT, R250, c[0x0][0x178], !P0 ;  /* 0x00005e00fa007a0c */ /* 0x000fe400047a1270 */
[C---:B------:R-:W-:Y:S01]  /*18380*/  IADD3 R87, R109.reuse, c[0x0][0x198], RZ ;  /* 0x000066006d577a10 */ /* 0x040fe20007ffe0ff */
[----:B------:R-:W-:Y:S01]  /*18390*/  IMAD.WIDE R16, R109, 0x4, R6 ;  /* 0x000000046d107825 */ /* 0x000fe200078e0206 */
[----:B------:R-:W-:-:S03]  /*183a0*/  IADD3 R0, R240, 0xd, RZ ;  /* 0x0000000df0007810 */ /* 0x000fc60007ffe0ff */
[----:B------:R-:W-:Y:S01]  /*183b0*/  IMAD.WIDE R14, R109, 0x4, R168 ;  /* 0x000000046d0e7825 */ /* 0x000fe200078e02a8 */
[----:B------:R-:W-:-:S03]  /*183c0*/  ISETP.GE.AND P1, PT, R0, c[0x0][0x17c], PT ;  /* 0x00005f0000007a0c */ /* 0x000fc60003f26270 */
[C---:B------:R-:W-:Y:S01]  /*183d0*/  IMAD.WIDE R60, R87.reuse, 0x4, R2 ;  /* 0x00000004573c7825 */ /* 0x040fe200078e0202 */
[----:B------:R-:W-:Y:S03]  /*183e0*/  @P4 STG.E [R16.64], R67 ;  /* 0x0000004310004986 */ /* 0x000fe6000c101904 */
[----:B------:R-:W-:Y:S01]  /*183f0*/  IMAD.WIDE R64, R87, 0x4, R4 ;  /* 0x0000000457407825 */ /* 0x000fe200078e0204 */
[----:B------:R1:W-:Y:S01]  /*18400*/  @P3 STG.E [R14.64], R115 ;  /* 0x000000730e003986 */ /* 0x0003e2000c101904 */
[----:B------:R-:W-:Y:S02]  /*18410*/  ISETP.LT.AND P6, PT, R249, c[0x0][0x178], !P0 ;  /* 0x00005e00f9007a0c */ /* 0x000fe400047c1270 */
[----:B------:R-:W-:Y:S01]  /*18420*/  ISETP.LT.AND P0, PT, R248, c[0x0][0x178], !P0 ;  /* 0x00005e00f8007a0c */ /* 0x000fe20004701270 */
[----:B------:R1:W-:Y:S01]  /*18430*/  @P2 STG.E [R60.64], R236 ;  /* 0x000000ec3c002986 */ /* 0x0003e2000c101904 */
[----:B------:R-:W-:-:S03]  /*18440*/  ISETP.LT.AND P3, PT, R250, c[0x0][0x178], !P1 ;  /* 0x00005e00fa007a0c */ /* 0x000fc60004f61270 */
[----:B------:R1:W-:Y:S01]  /*18450*/  @P5 STG.E [R64.64], R246 ;  /* 0x000000f640005986 */ /* 0x0003e2000c101904 */
[----:B------:R-:W-:Y:S02]  /*18460*/  ISETP.LT.AND P5, PT, R251, c[0x0][0x178], !P1 ;  /* 0x00005e00fb007a0c */ /* 0x000fe40004fa1270 */
[----:B------:R-:W-:Y:S02]  /*18470*/  ISETP.LT.AND P2, PT, R249, c[0x0][0x178], !P1 ;  /* 0x00005e00f9007a0c */ /* 0x000fe40004f41270 */
[C---:B------:R-:W-:Y:S02]  /*18480*/  IADD3 R85, R87.reuse, c[0x0][0x198], RZ ;  /* 0x0000660057557a10 */ /* 0x040fe40007ffe0ff */
[----:B------:R-:W-:Y:S01]  /*18490*/  ISETP.LT.AND P1, PT, R248, c[0x0][0x178], !P1 ;  /* 0x00005e00f8007a0c */ /* 0x000fe20004f21270 */
[----:B------:R-:W-:Y:S01]  /*184a0*/  IMAD.WIDE R12, R87, 0x4, R6 ;  /* 0x00000004570c7825 */ /* 0x000fe200078e0206 */
[----:B------:R-:W-:-:S03]  /*184b0*/  IADD3 R0, R240, 0xe, RZ ;  /* 0x0000000ef0007810 */ /* 0x000fc60007ffe0ff */
[----:B-1----:R-:W-:Y:S01]  /*184c0*/  IMAD.WIDE R14, R87, 0x4, R168 ;  /* 0x00000004570e7825 */ /* 0x002fe200078e02a8 */
[----:B------:R-:W-:-:S03]  /*184d0*/  ISETP.GE.AND P4, PT, R0, c[0x0][0x17c], PT ;  /* 0x00005f0000007a0c */ /* 0x000fc60003f86270 */
[C---:B------:R-:W-:Y:S01]  /*184e0*/  IMAD.WIDE R16, R85.reuse, 0x4, R2 ;  /* 0x0000000455107825 */ /* 0x040fe200078e0202 */
[----:B------:R1:W-:Y:S03]  /*184f0*/  @P6 STG.E [R12.64], R62 ;  /* 0x0000003e0c006986 */ /* 0x0003e6000c101904 */
[C---:B------:R-:W-:Y:S01]  /*18500*/  IMAD.WIDE R60, R85.reuse, 0x4, R4 ;  /* 0x00000004553c7825 */ /* 0x040fe200078e0204 */
[----:B------:R-:W-:Y:S01]  /*18510*/  IADD3 R0, R240, 0xf, RZ ;  /* 0x0000000ff0007810 */ /* 0x000fe20007ffe0ff */
[----:B------:R-:W-:Y:S02]  /*18520*/  @P0 STG.E [R14.64], R110 ;  /* 0x0000006e0e000986 */ /* 0x000fe4000c101904 */
[C---:B------:R-:W-:Y:S02]  /*18530*/  IMAD.WIDE R64, R85.reuse, 0x4, R6 ;  /* 0x0000000455407825 */ /* 0x040fe400078e0206 */
[----:B---3--:R-:W-:Y:S02]  /*18540*/  @P5 STG.E [R16.64], R237 ;  /* 0x000000ed10005986 */ /* 0x008fe4000c101904 */
[----:B------:R-:W-:-:S02]  /*18550*/  IMAD.WIDE R66, R85, 0x4, R168 ;  /* 0x0000000455427825 */ /* 0x000fc400078e02a8 */
[----:B------:R-:W-:Y:S01]  /*18560*/  @P3 STG.E [R60.64], R247 ;  /* 0x000000f73c003986 */ /* 0x000fe2000c101904 */
[----:B------:R-:W-:-:S03]  /*18570*/  ISETP.GE.AND P6, PT, R0, c[0x0][0x17c], PT ;  /* 0x00005f0000007a0c */ /* 0x000fc60003fc6270 */
[----:B------:R3:W-:Y:S01]  /*18580*/  @P2 STG.E [R64.64], R63 ;  /* 0x0000003f40002986 */ /* 0x0007e2000c101904 */
[----:B------:R-:W-:Y:S02]  /*18590*/  ISETP.LT.AND P2, PT, R251, c[0x0][0x178], !P4 ;  /* 0x00005e00fb007a0c */ /* 0x000fe40006741270 */
[----:B------:R-:W-:Y:S01]  /*185a0*/  ISETP.LT.AND P3, PT, R250, c[0x0][0x178], !P4 ;  /* 0x00005e00fa007a0c */ /* 0x000fe20006761270 */
[----:B------:R-:W-:Y:S01]  /*185b0*/  @P1 STG.E [R66.64], R111 ;  /* 0x0000006f42001986 */ /* 0x000fe2000c101904 */
[----:B------:R-:W-:Y:S02]  /*185c0*/  ISETP.LT.AND P1, PT, R249, c[0x0][0x178], !P4 ;  /* 0x00005e00f9007a0c */ /* 0x000fe40006721270 */
[----:B------:R-:W-:Y:S02]  /*185d0*/  IADD3 R85, R85, c[0x0][0x198], RZ ;  /* 0x0000660055557a10 */ /* 0x000fe40007ffe0ff */
[----:B------:R-:W-:Y:S02]  /*185e0*/  ISETP.LT.AND P4, PT, R248, c[0x0][0x178], !P4 ;  /* 0x00005e00f8007a0c */ /* 0x000fe40006781270 */
[----:B------:R-:W-:Y:S01]  /*185f0*/  ISETP.LT.AND P5, PT, R251, c[0x0][0x178], !P6 ;  /* 0x00005e00fb007a0c */ /* 0x000fe200077a1270 */
[C---:B-1----:R-:W-:Y:S01]  /*18600*/  IMAD.WIDE R12, R85.reuse, 0x4, R2 ;  /* 0x00000004550c7825 */ /* 0x042fe200078e0202 */
[----:B---3--:R-:W-:-:S03]  /*18610*/  IADD3 R65, R85, c[0x0][0x198], RZ ;  /* 0x0000660055417a10 */ /* 0x008fc60007ffe0ff */
[C---:B------:R-:W-:Y:S01]  /*18620*/  IMAD.WIDE R14, R85.reuse, 0x4, R4 ;  /* 0x00000004550e7825 */ /* 0x040fe200078e0204 */
[----:B----4-:R1:W-:Y:S03]  /*18630*/  @P2 STG.E [R12.64], R238 ;  /* 0x000000ee0c002986 */ /* 0x0103e6000c101904 */
[----:B------:R-:W-:Y:S01]  /*18640*/  IMAD.WIDE R16, R85, 0x4, R6 ;  /* 0x0000000455107825 */ /* 0x000fe200078e0206 */
[----:B------:R-:W-:-:S03]  /*18650*/  IADD3 R0, R240, 0x10, RZ ;  /* 0x00000010f0007810 */ /* 0x000fc60007ffe0ff */
[----:B------:R-:W-:Y:S01]  /*18660*/  IMAD.WIDE R60, R85, 0x4, R168 ;  /* 0x00000004553c7825 */ /* 0x000fe200078e02a8 */
[----:B------:R3:W-:Y:S03]  /*18670*/  @P3 STG.E [R14.64], R226 ;  /* 0x000000e20e003986 */ /* 0x0007e6000c101904 */
[----:B------:R-:W-:Y:S01]  /*18680*/  IMAD.WIDE R62, R65, 0x4, R2 ;  /* 0x00000004413e7825 */ /* 0x000fe200078e0202 */
[----:B------:R4:W-:Y:S01]  /*18690*/  @P1 STG.E [R16.64], R18 ;  /* 0x0000001210001986 */ /* 0x0009e2000c101904 */
[----:B------:R-:W-:Y:S02]  /*186a0*/  ISETP.LT.AND P1, PT, R250, c[0x0][0x178], !P6 ;  /* 0x00005e00fa007a0c */ /* 0x000fe40007721270 */
[----:B------:R-:W-:Y:S01]  /*186b0*/  ISETP.LT.AND P3, PT, R249, c[0x0][0x178], !P6 ;  /* 0x00005e00f9007a0c */ /* 0x000fe20007761270 */
[----:B------:R4:W-:Y:S01]  /*186c0*/  @P4 STG.E [R60.64], R90 ;  /* 0x0000005a3c004986 */ /* 0x0009e2000c101904 */
[----:B------:R-:W-:Y:S01]  /*186d0*/  ISETP.GE.AND P0, PT, R0, c[0x0][0x17c], PT ;  /* 0x00005f0000007a0c */ /* 0x000fe20003f06270 */
[C---:B-1----:R-:W-:Y:S01]  /*186e0*/  IMAD.WIDE R12, R65.reuse, 0x4, R4 ;  /* 0x00000004410c7825 */ /* 0x042fe200078e0204 */
[----:B------:R-:W-:-:S02]  /*186f0*/  IADD3 R67, R65, c[0x0][0x198], RZ ;  /* 0x0000660041437a10 */ /* 0x000fc40007ffe0ff */
[----:B------:R-:W-:Y:S01]  /*18700*/  IADD3 R0, R240, 0x11, RZ ;  /* 0x00000011f0007810 */ /* 0x000fe20007ffe0ff */
[----:B---3--:R-:W-:Y:S01]  /*18710*/  IMAD.WIDE R14, R65, 0x4, R6 ;  /* 0x00000004410e7825 */ /* 0x008fe200078e0206 */
[----:B------:R-:W-:-:S03]  /*18720*/  ISETP.LT.AND P4, PT, R250, c[0x0][0x178], !P0 ;  /* 0x00005e00fa007a0c */ /* 0x000fc60004781270 */
[----:B----4-:R-:W-:Y:S01]  /*18730*/  IMAD.WIDE R16, R65, 0x4, R168 ;  /* 0x0000000441107825 */ /* 0x010fe200078e02a8 */
[----:B------:R-:W-:-:S03]  /*18740*/  ISETP.GE.AND P2, PT, R0, c[0x0][0x17c], PT ;  /* 0x00005f0000007a0c */ /* 0x000fc60003f46270 */
[----:B------:R-:W-:Y:S01]  /*18750*/  IMAD.WIDE R60, R67, 0x4, R2 ;  /* 0x00000004433c7825 */ /* 0x000fe200078e0202 */
[C---:B------:R-:W-:Y:S02]  /*18760*/  IADD3 R18, R240.reuse, 0x12, RZ ;  /* 0x00000012f0127810 */ /* 0x040fe40007ffe0ff */
[----:B------:R-:W-:Y:S01]  /*18770*/  IADD3 R0, R240, 0x13, RZ ;  /* 0x00000013f0007810 */ /* 0x000fe20007ffe0ff */
[----:B--2---:R1:W-:Y:S01]  /*18780*/  @P5 STG.E [R62.64], R239 ;  /* 0x000000ef3e005986 */ /* 0x0043e2000c101904 */
[----:B------:R-:W-:Y:S02]  /*18790*/  ISETP.LT.AND P5, PT, R248, c[0x0][0x178], !P6 ;  /* 0x00005e00f8007a0c */ /* 0x000fe400077a1270 */
[C---:B------:R-:W-:Y:S01]  /*187a0*/  ISETP.LT.AND P6, PT, R251.reuse, c[0x0][0x178], !P0 ;  /* 0x00005e00fb007a0c */ /* 0x040fe200047c1270 */
[----:B------:R2:W-:Y:S04]  /*187b0*/  @P1 STG.E [R12.64], R227 ;  /* 0x000000e30c001986 */ /* 0x0005e8000c101904 */
[----:B------:R3:W-:Y:S01]  /*187c0*/  @P3 STG.E [R14.64], R19 ;  /* 0x000000130e003986 */ /* 0x0007e2000c101904 */
[----:B------:R-:W-:-:S05]  /*187d0*/  ISETP.LT.AND P1, PT, R251, c[0x0][0x178], !P2 ;  /* 0x00005e00fb007a0c */ /* 0x000fca0005721270 */
[----:B------:R4:W-:Y:S01]  /*187e0*/  @P5 STG.E [R16.64], R91 ;  /* 0x0000005b10005986 */ /* 0x0009e2000c101904 */
[----:B------:R-:W-:Y:S02]  /*187f0*/  ISETP.LT.AND P5, PT, R249, c[0x0][0x178], !P0 ;  /* 0x00005e00f9007a0c */ /* 0x000fe400047a1270 */
[----:B------:R-:W-:Y:S01]  /*18800*/  ISETP.LT.AND P0, PT, R248, c[0x0][0x178], !P0 ;  /* 0x00005e00f8007a0c */ /* 0x000fe20004701270 */
[----:B------:R4:W-:Y:S01]  /*18810*/  @P6 STG.E [R60.64], R120 ;  /* 0x000000783c006986 */ /* 0x0009e2000c101904 */
[----:B------:R-:W-:Y:S01]  /*18820*/  ISETP.LT.AND P3, PT, R250, c[0x0][0x178], !P2 ;  /* 0x00005e00fa007a0c */ /* 0x000fe20005761270 */
[----:B-1----:R-:W-:Y:S01]  /*18830*/  IMAD.WIDE R62, R67, 0x4, R4 ;  /* 0x00000004433e7825 */ /* 0x002fe200078e0204 */
[----:B------:R-:W-:-:S03]  /*18840*/  ISETP.LT.AND P6, PT, R249, c[0x0][0x178], !P2 ;  /* 0x00005e00f9007a0c */ /* 0x000fc600057c1270 */
[----:B--2---:R-:W-:-:S04]  /*18850*/  IMAD.WIDE R12, R67, 0x4, R6 ;  /* 0x00000004430c7825 */ /* 0x004fc800078e0206 */
[C---:B---3--:R-:W-:Y:S01]  /*18860*/  IMAD.WIDE R14, R67.reuse, 0x4, R168 ;  /* 0x00000004430e7825 */ /* 0x048fe200078e02a8 */
[----:B------:R-:W-:Y:S01]  /*18870*/  IADD3 R67, R67, c[0x0][0x198], RZ ;  /* 0x0000660043437a10 */ /* 0x000fe20007ffe0ff */
[----:B------:R1:W-:Y:S01]  /*18880*/  @P4 STG.E [R62.64], R116 ;  /* 0x000000743e004986 */ /* 0x0003e2000c101904 */
[----:B------:R-:W-:-:S03]  /*18890*/  ISETP.GE.AND P4, PT, R18, c[0x0][0x17c], PT ;  /* 0x00005f0012007a0c */ /* 0x000fc60003f86270 */
[C---:B----4-:R-:W-:Y:S01]  /*188a0*/  IMAD.WIDE R16, R67.reuse, 0x4, R2 ;  /* 0x0000000443107825 */ /* 0x050fe200078e0202 */
[----:B------:R2:W-:Y:S03]  /*188b0*/  @P5 STG.E [R12.64], R124 ;  /* 0x0000007c0c005986 */ /* 0x0005e6000c101904 */
[C---:B------:R-:W-:Y:S01]  /*188c0*/  IMAD.WIDE R18, R67.reuse, 0x4, R4 ;  /* 0x0000000443127825 */ /* 0x040fe200078e0204 */
[----:B------:R3:W-:Y:S03]  /*188d0*/  @P0 STG.E [R14.64], R140 ;  /* 0x0000008c0e000986 */ /* 0x0007e6000c101904 */
[----:B------:R-:W-:Y:S01]  /*188e0*/  IMAD.WIDE R60, R67, 0x4, R6 ;  /* 0x00000004433c7825 */ /* 0x000fe200078e0206 */
[----:B------:R-:W-:Y:S01]  /*188f0*/  ISETP.LT.AND P2, PT, R248, c[0x0][0x178], !P2 ;  /* 0x00005e00f8007a0c */ /* 0x000fe20005741270 */
[----:B------:R4:W-:Y:S01]  /*18900*/  @P1 STG.E [R16.64], R121 ;  /* 0x0000007910001986 */ /* 0x0009e2000c101904 */
[----:B------:R-:W-:-:S02]  /*18910*/  ISETP.LT.AND P0, PT, R251, c[0x0][0x178], !P4 ;  /* 0x00005e00fb007a0c */ /* 0x000fc40006701270 */
[----:B------:R-:W-:Y:S01]  /*18920*/  ISETP.LT.AND P1, PT, R250, c[0x0][0x178], !P4 ;  /* 0x00005e00fa007a0c */ /* 0x000fe20006721270 */
[----:B------:R4:W-:Y:S01]  /*18930*/  @P3 STG.E [R18.64], R117 ;  /* 0x0000007512003986 */ /* 0x0009e2000c101904 */
[----:B-1----:R-:W-:-:S03]  /*18940*/  IADD3 R63, R67, c[0x0][0x198], RZ ;  /* 0x00006600433f7a10 */ /* 0x002fc60007ffe0ff */
[----:B------:R1:W-:Y:S01]  /*18950*/  @P6 STG.E [R60.64], R125 ;  /* 0x0000007d3c006986 */ /* 0x0003e2000c101904 */
[----:B------:R-:W-:Y:S01]  /*18960*/  ISETP.LT.AND P6, PT, R249, c[0x0][0x178], !P4 ;  /* 0x00005e00f9007a0c */ /* 0x000fe200067c1270 */
[----:B--2---:R-:W-:Y:S01]  /*18970*/  IMAD.WIDE R12, R67, 0x4, R168 ;  /* 0x00000004430c7825 */ /* 0x004fe200078e02a8 */
[----:B------:R-:W-:-:S03]  /*18980*/  ISETP.GE.AND P5, PT, R0, c[0x0][0x17c], PT ;  /* 0x00005f0000007a0c */ /* 0x000fc60003fa6270 */
[----:B---3--:R-:W-:Y:S01]  /*18990*/  IMAD.WIDE R14, R63, 0x4, R2 ;  /* 0x000000043f0e7825 */ /* 0x008fe200078e0202 */
[----:B------:R-:W-:-:S03]  /*189a0*/  ISETP.LT.AND P4, PT, R248, c[0x0][0x178], !P4 ;  /* 0x00005e00f8007a0c */ /* 0x000fc60006781270 */
[C---:B----4-:R-:W-:Y:S01]  /*189b0*/  IMAD.WIDE R16, R63.reuse, 0x4, R4 ;  /* 0x000000043f107825 */ /* 0x050fe200078e0204 */
[----:B------:R2:W-:Y:S03]  /*189c0*/  @P2 STG.E [R12.64], R141 ;  /* 0x0000008d0c002986 */ /* 0x0005e6000c101904 */
[----:B------:R-:W-:Y:S01]  /*189d0*/  IMAD.WIDE R18, R63, 0x4, R6 ;  /* 0x000000043f127825 */ /* 0x000fe200078e0206 */
[----:B------:R3:W-:Y:S01]  /*189e0*/  @P0 STG.E [R14.64], R104 ;  /* 0x000000680e000986 */ /* 0x0007e2000c101904 */
[----:B------:R-:W-:-:S03]  /*189f0*/  ISETP.LT.AND P0, PT, R251, c[0x0][0x178], !P5 ;  /* 0x00005e00fb007a0c */ /* 0x000fc60006f01270 */
[----:B------:R4:W-:Y:S01]  /*18a00*/  @P1 STG.E [R16.64], R80 ;  /* 0x0000005010001986 */ /* 0x0009e2000c101904 */
[----:B------:R-:W-:-:S03]  /*18a10*/  ISETP.LT.AND P1, PT, R250, c[0x0][0x178], !P5 ;  /* 0x00005e00fa007a0c */ /* 0x000fc60006f21270 */
[----:B------:R2:W-:Y:S01]  /*18a20*/  @P6 STG.E [R18.64], R76 ;  /* 0x0000004c12006986 */ /* 0x0005e2000c101904 */
[----:B------:R-:W-:Y:S02]  /*18a30*/  ISETP.LT.AND P6, PT, R249, c[0x0][0x178], !P5 ;  /* 0x00005e00f9007a0c */ /* 0x000fe40006fc1270 */
[----:B------:R-:W-:Y:S02]  /*18a40*/  IADD3 R0, R240, 0x14, RZ ;  /* 0x00000014f0007810 */ /* 0x000fe40007ffe0ff */
[C---:B------:R-:W-:Y:S02]  /*18a50*/  IADD3 R65, R63.reuse, c[0x0][0x198], RZ ;  /* 0x000066003f417a10 */ /* 0x040fe40007ffe0ff */
[----:B------:R-:W-:Y:S01]  /*18a60*/  ISETP.LT.AND P5, PT, R248, c[0x0][0x178], !P5 ;  /* 0x00005e00f8007a0c */ /* 0x000fe20006fa1270 */
[----:B-1----:R-:W-:Y:S01]  /*18a70*/  IMAD.WIDE R60, R63, 0x4, R168 ;  /* 0x000000043f3c7825 */ /* 0x002fe200078e02a8 */
[----:B------:R-:W-:-:S03]  /*18a80*/  ISETP.GE.AND P3, PT, R0, c[0x0][0x17c], PT ;  /* 0x00005f0000007a0c */ /* 0x000fc60003f66270 */
[----:B--2---:R-:W-:Y:S01]  /*18a90*/  IMAD.WIDE R12, R65, 0x4, R2 ;  /* 0x00000004410c7825 */ /* 0x004fe200078e0202 */
[----:B------:R1:W-:Y:S01]  /*18aa0*/  @P4 STG.E [R60.64], R136 ;  /* 0x000000883c004986 */ /* 0x0003e2000c101904 */
[----:B------:R-:W-:Y:S02]  /*18ab0*/  ISETP.LT.AND P4, PT, R251, c[0x0][0x178], !P3 ;  /* 0x00005e00fb007a0c */ /* 0x000fe40005f81270 */
[----:B---3--:R-:W-:Y:S01]  /*18ac0*/  IMAD.WIDE R14, R65, 0x4, R4 ;  /* 0x00000004410e7825 */ /* 0x008fe200078e0204 */
[----:B------:R-:W-:-:S03]  /*18ad0*/  IADD3 R0, R240, 0x15, RZ ;  /* 0x00000015f0007810 */ /* 0x000fc60007ffe0ff */
[C---:B----4-:R-:W-:Y:S01]  /*18ae0*/  IMAD.WIDE R16, R65.reuse, 0x4, R6 ;  /* 0x0000000441107825 */ /* 0x050fe200078e0206 */
[----:B------:R2:W-:Y:S03]  /*18af0*/  @P0 STG.E [R12.64], R105 ;  /* 0x000000690c000986 */ /* 0x0005e6000c101904 */
[C---:B------:R-:W-:Y:S01]  /*18b00*/  IMAD.WIDE R18, R65.reuse, 0x4, R168 ;  /* 0x0000000441127825 */ /* 0x040fe200078e02a8 */
[----:B------:R-:W-:Y:S01]  /*18b10*/  IADD3 R63, R65, c[0x0][0x198], RZ ;  /* 0x00006600413f7a10 */ /* 0x000fe20007ffe0ff */
[----:B------:R3:W-:Y:S01]  /*18b20*/  @P1 STG.E [R14.64], R81 ;  /* 0x000000510e001986 */ /* 0x0007e2000c101904 */
[----:B------:R-:W-:Y:S02]  /*18b30*/  ISETP.GE.AND P2, PT, R0, c[0x0][0x17c], PT ;  /* 0x00005f0000007a0c */ /* 0x000fe40003f46270 */
[----:B------:R-:W-:Y:S01]  /*18b40*/  ISETP.LT.AND P1, PT, R250, c[0x0][0x178], !P3 ;  /* 0x00005e00fa007a0c */ /* 0x000fe20005f21270 */
[----:B------:R4:W-:Y:S01]  /*18b50*/  @P6 STG.E [R16.64], R77 ;  /* 0x0000004d10006986 */ /* 0x0009e2000c101904 */
[----:B-1----:R-:W-:-:S03]  /*18b60*/  IMAD.WIDE R60, R63, 0x4, R2 ;  /* 0x000000043f3c7825 */ /* 0x002fc600078e0202 */
[----:B------:R1:W-:Y:S01]  /*18b70*/  @P5 STG.E [R18.64], R137 ;  /* 0x0000008912005986 */ /* 0x0003e2000c101904 */
[----:B------:R-:W-:Y:S02]  /*18b80*/  ISETP.LT.AND P5, PT, R249, c[0x0][0x178], !P3 ;  /* 0x00005e00f9007a0c */ /* 0x000fe40005fa1270 */
[----:B------:R-:W-:Y:S02]  /*18b90*/  ISETP.LT.AND P3, PT, R248, c[0x0][0x178], !P3 ;  /* 0x00005e00f8007a0c */ /* 0x000fe40005f61270 */
[----:B------:R-:W-:Y:S01]  /*18ba0*/  ISETP.LT.AND P6, PT, R251, c[0x0][0x178], !P2 ;  /* 0x00005e00fb007a0c */ /* 0x000fe200057c1270 */
[----:B------:R1:W-:Y:S01]  /*18bb0*/  @P4 STG.E [R60.64], R100 ;  /* 0x000000643c004986 */ /* 0x0003e2000c101904 */
[C---:B------:R-:W-:Y:S01]  /*18bc0*/  IADD3 R65, R63.reuse, c[0x0][0x198], RZ ;  /* 0x000066003f417a10 */ /* 0x040fe20007ffe0ff */
[C---:B--2---:R-:W-:Y:S01]  /*18bd0*/  IMAD.WIDE R12, R63.reuse, 0x4, R4 ;  /* 0x000000043f0c7825 */ /* 0x044fe200078e0204 */
[----:B------:R-:W-:Y:S02]  /*18be0*/  ISETP.LT.AND P4, PT, R250, c[0x0][0x178], !P2 ;  /* 0x00005e00fa007a0c */ /* 0x000fe40005781270 */
[----:B------:R-:W-:Y:S01]  /*18bf0*/  IADD3 R0, R240, 0x16, RZ ;  /* 0x00000016f0007810 */ /* 0x000fe20007ffe0ff */
[C---:B---3--:R-:W-:Y:S01]  /*18c00*/  IMAD.WIDE R14, R63.reuse, 0x4, R6 ;  /* 0x000000043f0e7825 */ /* 0x048fe200078e0206 */
[----:B------:R2:W-:Y:S03]  /*18c10*/  @P1 STG.E [R12.64], R56 ;  /* 0x000000380c001986 */ /* 0x0005e6000c101904 */
[----:B----4-:R-:W-:Y:S01]  /*18c20*/  IMAD.WIDE R16, R63, 0x4, R168 ;  /* 0x000000043f107825 */ /* 0x010fe200078e02a8 */
[----:B------:R-:W-:Y:S01]  /*18c30*/  ISETP.GE.AND P0, PT, R0, c[0x0][0x17c], PT ;  /* 0x00005f0000007a0c */ /* 0x000fe20003f06270 */
[----:B------:R3:W-:Y:S02]  /*18c40*/  @P5 STG.E [R14.64], R36 ;  /* 0x000000240e005986 */ /* 0x0007e4000c101904 */
[----:B-1----:R-:W-:-:S02]  /*18c50*/  IMAD.WIDE R18, R65, 0x4, R2 ;  /* 0x0000000441127825 */ /* 0x002fc400078e0202 */
[----:B------:R1:W-:Y:S01]  /*18c60*/  @P3 STG.E [R16.64], R132 ;  /* 0x0000008410003986 */ /* 0x0003e2000c101904 */
[----:B------:R-:W-:Y:S01]  /*18c70*/  ISETP.LT.AND P3, PT, R249, c[0x0][0x178], !P2 ;  /* 0x00005e00f9007a0c */ /* 0x000fe20005761270 */
[----:B------:R-:W-:Y:S01]  /*18c80*/  IMAD.WIDE R60, R65, 0x4, R4 ;  /* 0x00000004413c7825 */ /* 0x000fe200078e0204 */
[----:B------:R-:W-:Y:S01]  /*18c90*/  ISETP.LT.AND P2, PT, R248, c[0x0][0x178], !P2 ;  /* 0x00005e00f8007a0c */ /* 0x000fe20005741270 */
[----:B------:R4:W-:Y:S01]  /*18ca0*/  @P6 STG.E [R18.64], R101 ;  /* 0x0000006512006986 */ /* 0x0009e2000c101904 */
[----:B------:R-:W-:Y:S02]  /*18cb0*/  ISETP.LT.AND P6, PT, R251, c[0x0][0x178], !P0 ;  /* 0x00005e00fb007a0c */ /* 0x000fe400047c1270 */
[----:B------:R-:W-:Y:S01]  /*18cc0*/  ISETP.LT.AND P5, PT, R250, c[0x0][0x178], !P0 ;  /* 0x00005e00fa007a0c */ /* 0x000fe200047a1270 */
[----:B------:R4:W-:Y:S01]  /*18cd0*/  @P4 STG.E [R60.64], R57 ;  /* 0x000000393c004986 */ /* 0x0009e2000c101904 */
[C---:B------:R-:W-:Y:S01]  /*18ce0*/  IADD3 R63, R65.reuse, c[0x0][0x198], RZ ;  /* 0x00006600413f7a10 */ /* 0x040fe20007ffe0ff */
[----:B--2---:R-:W-:Y:S01]  /*18cf0*/  IMAD.WIDE R12, R65, 0x4, R6 ;  /* 0x00000004410c7825 */ /* 0x004fe200078e0206 */
[----:B------:R-:W-:-:S02]  /*18d00*/  ISETP.LT.AND P4, PT, R249, c[0x0][0x178], !P0 ;  /* 0x00005e00f9007a0c */ /* 0x000fc40004781270 */
[----:B------:R-:W-:Y:S01]  /*18d10*/  IADD3 R0, R240, 0x17, RZ ;  /* 0x00000017f0007810 */ /* 0x000fe20007ffe0ff */
[----:B---3--:R-:W-:Y:S01]  /*18d20*/  IMAD.WIDE R14, R65, 0x4, R168 ;  /* 0x00000004410e7825 */ /* 0x008fe200078e02a8 */
[----:B------:R2:W-:Y:S03]  /*18d30*/  @P3 STG.E [R12.64], R37 ;  /* 0x000000250c003986 */ /* 0x0005e6000c101904 */
[----:B-1----:R-:W-:Y:S01]  /*18d40*/  IMAD.WIDE R16, R63, 0x4, R2 ;  /* 0x000000043f107825 */ /* 0x002fe200078e0202 */
[----:B------:R-:W-:-:S03]  /*18d50*/  ISETP.GE.AND P1, PT, R0, c[0x0][0x17c], PT ;  /* 0x00005f0000007a0c */ /* 0x000fc60003f26270 */
[C---:B----4-:R-:W-:Y:S01]  /*18d60*/  IMAD.WIDE R18, R63.reuse, 0x4, R4 ;  /* 0x000000043f127825 */ /* 0x050fe200078e0204 */
[----:B------:R1:W-:Y:S01]  /*18d70*/  @P2 STG.E [R14.64], R133 ;  /* 0x000000850e002986 */ /* 0x0003e2000c101904 */
[----:B------:R-:W-:Y:S02]  /*18d80*/  ISETP.LT.AND P0, PT, R248, c[0x0][0x178], !P0 ;  /* 0x00005e00f8007a0c */ /* 0x000fe40004701270 */
[----:B------:R-:W-:Y:S01]  /*18d90*/  IMAD.WIDE R56, R63, 0x4, R6 ;  /* 0x000000043f387825 */ /* 0x000fe200078e0206 */
[----:B------:R3:W-:Y:S01]  /*18da0*/  @P6 STG.E [R16.64], R40 ;  /* 0x0000002810006986 */ /* 0x0007e2000c101904 */
[----:B------:R-:W-:-:S03]  /*18db0*/  ISETP.LT.AND P6, PT, R251, c[0x0][0x178], !P1 ;  /* 0x00005e00fb007a0c */ /* 0x000fc60004fc1270 */
[----:B------:R4:W-:Y:S01]  /*18dc0*/  @P5 STG.E [R18.64], R52 ;  /* 0x0000003412005986 */ /* 0x0009e2000c101904 */
[----:B------:R-:W-:Y:S02]  /*18dd0*/  ISETP.LT.AND P5, PT, R250, c[0x0][0x178], !P1 ;  /* 0x00005e00fa007a0c */ /* 0x000fe40004fa1270 */
[----:B------:R-:W-:Y:S01]  /*18de0*/  IADD3 R61, R63, c[0x0][0x198], RZ ;  /* 0x000066003f3d7a10 */ /* 0x000fe20007ffe0ff */
[----:B------:R-:W-:Y:S01]  /*18df0*/  @P4 STG.E [R56.64], R8 ;  /* 0x0000000838004986 */ /* 0x000fe2000c101904 */
[----:B------:R-:W-:Y:S02]  /*18e00*/  ISETP.LT.AND P2, PT, R249, c[0x0][0x178], !P1 ;  /* 0x00005e00f9007a0c */ /* 0x000fe40004f41270 */
[----:B------:R-:W-:Y:S01]  /*18e10*/  ISETP.LT.AND P4, PT, R248, c[0x0][0x178], !P1 ;  /* 0x00005e00f8007a0c */ /* 0x000fe20004f81270 */
[----:B--2---:R-:W-:Y:S01]  /*18e20*/  IMAD.WIDE R12, R63, 0x4, R168 ;  /* 0x000000043f0c7825 */ /* 0x004fe200078e02a8 */
[----:B------:R-:W-:-:S03]  /*18e30*/  IADD3 R0, R240, 0x18, RZ ;  /* 0x00000018f0007810 */ /* 0x000fc60007ffe0ff */
[----:B-1----:R-:W-:Y:S01]  /*18e40*/  IMAD.WIDE R14, R61, 0x4, R2 ;  /* 0x000000043d0e7825 */ /* 0x002fe200078e0202 */
[----:B------:R-:W-:-:S03]  /*18e50*/  ISETP.GE.AND P3, PT, R0, c[0x0][0x17c], PT ;  /* 0x00005f0000007a0c */ /* 0x000fc60003f66270 */
[C---:B---3--:R-:W-:Y:S01]  /*18e60*/  IMAD.WIDE R16, R61.reuse, 0x4, R4 ;  /* 0x000000043d107825 */ /* 0x048fe200078e0204 */
[----:B------:R-:W-:Y:S01]  /*18e70*/  IADD3 R0, R240, 0x19, RZ ;  /* 0x00000019f0007810 */ /* 0x000fe20007ffe0ff */
[----:B------:R-:W-:Y:S02]  /*18e80*/  @P0 STG.E [R12.64], R128 ;  /* 0x000000800c000986 */ /* 0x000fe4000c101904 */
[C---:B----4-:R-:W-:Y:S02]  /*18e90*/  IMAD.WIDE R18, R61.reuse, 0x4, R6 ;  /* 0x000000043d127825 */ /* 0x050fe400078e0206 */
[----:B------:R1:W-:Y:S02]  /*18ea0*/  @P6 STG.E [R14.64], R41 ;  /* 0x000000290e006986 */ /* 0x0003e4000c101904 */
[----:B------:R-:W-:Y:S01]  /*18eb0*/  IMAD.WIDE R36, R61, 0x4, R168 ;  /* 0x000000043d247825 */ /* 0x000fe200078e02a8 */
[----:B------:R-:W-:Y:S01]  /*18ec0*/  ISETP.GE.AND P1, PT, R0, c[0x0][0x17c], PT ;  /* 0x00005f0000007a0c */ /* 0x000fe20003f26270 */
[----:B------:R-:W-:Y:S01]  /*18ed0*/  @P5 STG.E [R16.64], R53 ;  /* 0x0000003510005986 */ /* 0x000fe2000c101904 */
[----:B------:R-:W-:-:S02]  /*18ee0*/  ISETP.LT.AND P5, PT, R251, c[0x0][0x178], !P3 ;  /* 0x00005e00fb007a0c */ /* 0x000fc40005fa1270 */
[----:B------:R-:W-:Y:S01]  /*18ef0*/  ISETP.LT.AND P0, PT, R250, c[0x0][0x178], !P3 ;  /* 0x00005e00fa007a0c */ /* 0x000fe20005f01270 */
[----:B------:R2:W-:Y:S01]  /*18f00*/  @P2 STG.E [R18.64], R9 ;  /* 0x0000000912002986 */ /* 0x0005e2000c101904 */
[----:B------:R-:W-:Y:S02]  /*18f10*/  ISETP.LT.AND P6, PT, R249, c[0x0][0x178], !P3 ;  /* 0x00005e00f9007a0c */ /* 0x000fe40005fc1270 */
[----:B------:R-:W-:Y:S01]  /*18f20*/  IADD3 R61, R61, c[0x0][0x198], RZ ;  /* 0x000066003d3d7a10 */ /* 0x000fe20007ffe0ff */
[----:B------:R3:W-:Y:S01]  /*18f30*/  @P4 STG.E [R36.64], R129 ;  /* 0x0000008124004986 */ /* 0x0007e2000c101904 */
[----:B------:R-:W-:Y:S02]  /*18f40*/  ISETP.LT.AND P3, PT, R248, c[0x0][0x178], !P3 ;  /* 0x00005e00f8007a0c */ /* 0x000fe40005f61270 */
[----:B------:R-:W-:Y:S02]  /*18f50*/  ISETP.LT.AND P4, PT, R251, c[0x0][0x178], !P1 ;  /* 0x00005e00fb007a0c */ /* 0x000fe40004f81270 */
[C---:B-1----:R-:W-:Y:S01]  /*18f60*/  IADD3 R41, R61.reuse, c[0x0][0x198], RZ ;  /* 0x000066003d297a10 */ /* 0x042fe20007ffe0ff */
[----:B------:R-:W-:-:S04]  /*18f70*/  IMAD.WIDE R12, R61, 0x4, R4 ;  /* 0x000000043d0c7825 */ /* 0x000fc800078e0204 */
[----:B--2---:R-:W-:Y:S01]  /*18f80*/  IMAD.WIDE R8, R61, 0x4, R2 ;  /* 0x000000043d087825 */ /* 0x004fe200078e0202 */
[----:B------:R-:W-:-:S03]  /*18f90*/  IADD3 R0, R240, 0x1a, RZ ;  /* 0x0000001af0007810 */ /* 0x000fc60007ffe0ff */
[C---:B------:R-:W-:Y:S01]  /*18fa0*/  IMAD.WIDE R14, R61.reuse, 0x4, R6 ;  /* 0x000000043d0e7825 */ /* 0x040fe200078e0206 */
[----:B------:R1:W-:Y:S03]  /*18fb0*/  @P5 STG.E [R8.64], R122 ;  /* 0x0000007a08005986 */ /* 0x0003e6000c101904 */
[----:B------:R-:W-:Y:S01]  /*18fc0*/  IMAD.WIDE R16, R61, 0x4, R168 ;  /* 0x000000043d107825 */ /* 0x000fe200078e02a8 */
[----:B------:R2:W-:Y:S03]  /*18fd0*/  @P0 STG.E [R12.64], R118 ;  /* 0x000000760c000986 */ /* 0x0005e6000c101904 */
[----:B------:R-:W-:Y:S01]  /*18fe0*/  IMAD.WIDE R18, R41, 0x4, R2 ;  /* 0x0000000429127825 */ /* 0x000fe200078e0202 */
[----:B------:R4:W-:Y:S01]  /*18ff0*/  @P6 STG.E [R14.64], R126 ;  /* 0x0000007e0e006986 */ /* 0x0009e2000c101904 */
[----:B------:R-:W-:-:S03]  /*19000*/  ISETP.GE.AND P2, PT, R0, c[0x0][0x17c], PT ;  /* 0x00005f0000007a0c */ /* 0x000fc60003f46270 */
[----:B------:R1:W-:Y:S01]  /*19010*/  @P3 STG.E [R16.64], R142 ;  /* 0x0000008e10003986 */ /* 0x0003e2000c101904 */
[----:B------:R-:W-:-:S03]  /*19020*/  ISETP.LT.AND P3, PT, R250, c[0x0][0x178], !P1 ;  /* 0x00005e00fa007a0c */ /* 0x000fc60004f61270 */
[----:B------:R2:W-:Y:S01]  /*19030*/  @P4 STG.E [R18.64], R123 ;  /* 0x0000007b12004986 */ /* 0x0005e2000c101904 */
[----:B------:R-:W-:Y:S02]  /*19040*/  ISETP.LT.AND P4, PT, R249, c[0x0][0x178], !P1 ;  /* 0x00005e00f9007a0c */ /* 0x000fe40004f81270 */
[----:B------:R-:W-:Y:S02]  /*19050*/  ISETP.LT.AND P0, PT, R248, c[0x0][0x178], !P1 ;  /* 0x00005e00f8007a0c */ /* 0x000fe40004f01270 */
[----:B------:R-:W-:Y:S02]  /*19060*/  ISETP.LT.AND P6, PT, R251, c[0x0][0x178], !P2 ;  /* 0x00005e00fb007a0c */ /* 0x000fe400057c1270 */
[----:B------:R-:W-:Y:S02]  /*19070*/  ISETP.LT.AND P5, PT, R250, c[0x0][0x178], !P2 ;  /* 0x00005e00fa007a0c */ /* 0x000fe400057a1270 */
[C---:B---3--:R-:W-:Y:S01]  /*19080*/  IADD3 R37, R41.reuse, c[0x0][0x198], RZ ;  /* 0x0000660029257a10 */ /* 0x048fe20007ffe0ff */
[----:B-1----:R-:W-:Y:S01]  /*19090*/  IMAD.WIDE R8, R41, 0x4, R4 ;  /* 0x0000000429087825 */ /* 0x002fe200078e0204 */
[----:B------:R-:W-:-:S03]  /*190a0*/  IADD3 R0, R240, 0x1b, RZ ;  /* 0x0000001bf0007810 */ /* 0x000fc60007ffe0ff */
[C---:B--2---:R-:W-:Y:S01]  /*190b0*/  IMAD.WIDE R12, R41.reuse, 0x4, R6 ;  /* 0x00000004290c7825 */ /* 0x044fe200078e0206 */
[----:B------:R1:W-:Y:S03]  /*190c0*/  @P3 STG.E [R8.64], R119 ;  /* 0x0000007708003986 */ /* 0x0003e6000c101904 */
[----:B----4-:R-:W-:Y:S01]  /*190d0*/  IMAD.WIDE R14, R41, 0x4, R168 ;  /* 0x00000004290e7825 */ /* 0x010fe200078e02a8 */
[----:B------:R-:W-:-:S03]  /*190e0*/  ISETP.GE.AND P1, PT, R0, c[0x0][0x17c], PT ;  /* 0x00005f0000007a0c */ /* 0x000fc60003f26270 */
[C---:B------:R-:W-:Y:S01]  /*190f0*/  IMAD.WIDE R16, R37.reuse, 0x4, R2 ;  /* 0x0000000425107825 */ /* 0x040fe200078e0202 */
[----:B------:R2:W-:Y:S03]  /*19100*/  @P4 STG.E [R12.64], R127 ;  /* 0x0000007f0c004986 */ /* 0x0005e6000c101904 */
[----:B------:R-:W-:Y:S01]  /*19110*/  IMAD.WIDE R18, R37, 0x4, R4 ;  /* 0x0000000425127825 */ /* 0x000fe200078e0204 */
[----:B------:R3:W-:Y:S01]  /*19120*/  @P0 STG.E [R14.64], R143 ;  /* 0x0000008f0e000986 */ /* 0x0007e2000c101904 */
[----:B------:R-:W-:Y:S02]  /*19130*/  ISETP.LT.AND P3, PT, R249, c[0x0][0x178], !P2 ;  /* 0x00005e00f9007a0c */ /* 0x000fe40005761270 */
[----:B------:R-:W-:Y:S01]  /*19140*/  ISETP.LT.AND P2, PT, R248, c[0x0][0x178], !P2 ;  /* 0x00005e00f8007a0c */ /* 0x000fe20005741270 */
[----:B------:R4:W-:Y:S04]  /*19150*/  @P6 STG.E [R16.64], R106 ;  /* 0x0000006a10006986 */ /* 0x0009e8000c101904 */
[----:B------:R3:W-:Y:S01]  /*19160*/  @P5 STG.E [R18.64], R82 ;  /* 0x0000005212005986 */ /* 0x0007e2000c101904 */
[----:B------:R-:W-:-:S02]  /*19170*/  ISETP.LT.AND P5, PT, R251, c[0x0][0x178], !P1 ;  /* 0x00005e00fb007a0c */ /* 0x000fc40004fa1270 */
[C---:B------:R-:W-:Y:S01]  /*19180*/  IADD3 R41, R37.reuse, c[0x0][0x198], RZ ;  /* 0x0000660025297a10 */ /* 0x040fe20007ffe0ff */
[----:B-1----:R-:W-:Y:S01]  /*19190*/  IMAD.WIDE R8, R37, 0x4, R6 ;  /* 0x0000000425087825 */ /* 0x002fe200078e0206 */
[----:B------:R-:W-:-:S03]  /*191a0*/  IADD3 R36, R240, 0x1c, RZ ;  /* 0x0000001cf0247810 */ /* 0x000fc60007ffe0ff */
[----:B--2---:R-:W-:Y:S01]  /*191b0*/  IMAD.WIDE R12, R37, 0x4, R168 ;  /* 0x00000004250c7825 */ /* 0x004fe200078e02a8 */
[----:B------:R-:W-:Y:S02]  /*191c0*/  ISETP.LT.AND P0, PT, R250, c[0x0][0x178], !P1 ;  /* 0x00005e00fa007a0c */ /* 0x000fe40004f01270 */
[----:B------:R-:W-:Y:S01]  /*191d0*/  ISETP.GE.AND P6, PT, R36, c[0x0][0x17c], PT ;  /* 0x00005f0024007a0c */ /* 0x000fe20003fc6270 */
[----:B---3--:R-:W-:Y:S01]  /*191e0*/  IMAD.WIDE R14, R41, 0x4, R2 ;  /* 0x00000004290e7825 */ /* 0x008fe200078e0202 */
[----:B------:R-:W-:Y:S01]  /*191f0*/  ISETP.LT.AND P4, PT, R249, c[0x0][0x178], !P1 ;  /* 0x00005e00f9007a0c */ /* 0x000fe20004f81270 */
[----:B------:R1:W-:Y:S01]  /*19200*/  @P3 STG.E [R8.64], R78 ;  /* 0x0000004e08003986 */ /* 0x0003e2000c101904 */
[----:B------:R-:W-:-:S03]  /*19210*/  ISETP.LT.AND P1, PT, R248, c[0x0][0x178], !P1 ;  /* 0x00005e00f8007a0c */ /* 0x000fc60004f21270 */
[----:B------:R2:W-:Y:S01]  /*19220*/  @P2 STG.E [R12.64], R138 ;  /* 0x0000008a0c002986 */ /* 0x0005e2000c101904 */
[----:B------:R-:W-:-:S03]  /*19230*/  ISETP.LT.AND P2, PT, R251, c[0x0][0x178], !P6 ;  /* 0x00005e00fb007a0c */ /* 0x000fc60007741270 */
[----:B------:R3:W-:Y:S01]  /*19240*/  @P5 STG.E [R14.64], R107 ;  /* 0x0000006b0e005986 */ /* 0x0007e2000c101904 */
[----:B------:R-:W-:Y:S01]  /*19250*/  ISETP.LT.AND P5, PT, R250, c[0x0][0x178], !P6 ;  /* 0x00005e00fa007a0c */ /* 0x000fe200077a1270 */
[C---:B----4-:R-:W-:Y:S01]  /*19260*/  IMAD.WIDE R16, R41.reuse, 0x4, R4 ;  /* 0x0000000429107825 */ /* 0x050fe200078e0204 */
[----:B------:R-:W-:-:S03]  /*19270*/  IADD3 R37, R41, c[0x0][0x198], RZ ;  /* 0x0000660029257a10 */ /* 0x000fc60007ffe0ff */
[C---:B------:R-:W-:Y:S01]  /*19280*/  IMAD.WIDE R18, R41.reuse, 0x4, R6 ;  /* 0x0000000429127825 */ /* 0x040fe200078e0206 */
[----:B------:R-:W-:Y:S01]  /*19290*/  IADD3 R0, R240, 0x1d, RZ ;  /* 0x0000001df0007810 */ /* 0x000fe20007ffe0ff */
[----:B------:R4:W-:Y:S02]  /*192a0*/  @P0 STG.E [R16.64], R83 ;  /* 0x0000005310000986 */ /* 0x0009e4000c101904 */
[----:B-1----:R-:W-:Y:S01]  /*192b0*/  IMAD.WIDE R8, R41, 0x4, R168 ;  /* 0x0000000429087825 */ /* 0x002fe200078e02a8 */
[----:B------:R-:W-:Y:S01]  /*192c0*/  ISETP.GE.AND P3, PT, R0, c[0x0][0x17c], PT ;  /* 0x00005f0000007a0c */ /* 0x000fe20003f66270 */
[----:B------:R1:W-:Y:S02]  /*192d0*/  @P4 STG.E [R18.64], R79 ;  /* 0x0000004f12004986 */ /* 0x0003e4000c101904 */
[----:B--2---:R-:W-:Y:S01]  /*192e0*/  IMAD.WIDE R12, R37, 0x4, R2 ;  /* 0x00000004250c7825 */ /* 0x004fe200078e0202 */
[----:B------:R-:W-:-:S03]  /*192f0*/  ISETP.LT.AND P4, PT, R249, c[0x0][0x178], !P6 ;  /* 0x00005e00f9007a0c */ /* 0x000fc60007781270 */
[C---:B---3--:R-:W-:Y:S01]  /*19300*/  IMAD.WIDE R14, R37.reuse, 0x4, R4 ;  /* 0x00000004250e7825 */ /* 0x048fe200078e0204 */
[----:B------:R-:W-:Y:S01]  /*19310*/  ISETP.LT.AND P6, PT, R248, c[0x0][0x178], !P6 ;  /* 0x00005e00f8007a0c */ /* 0x000fe200077c1270 */
[----:B------:R2:W-:Y:S04]  /*19320*/  @P1 STG.E [R8.64], R139 ;  /* 0x0000008b08001986 */ /* 0x0005e8000c101904 */
[----:B------:R3:W-:Y:S01]  /*19330*/  @P2 STG.E [R12.64], R102 ;  /* 0x000000660c002986 */ /* 0x0007e2000c101904 */
[----:B----4-:R-:W-:-:S03]  /*19340*/  IMAD.WIDE R16, R37, 0x4, R6 ;  /* 0x0000000425107825 */ /* 0x010fc600078e0206 */
[----:B------:R4:W-:Y:S01]  /*19350*/  @P5 STG.E [R14.64], R58 ;  /* 0x0000003a0e005986 */ /* 0x0009e2000c101904 */
[----:B------:R-:W-:Y:S01]  /*19360*/  ISETP.LT.AND P5, PT, R251, c[0x0][0x178], !P3 ;  /* 0x00005e00fb007a0c */ /* 0x000fe20005fa1270 */
[C---:B-1----:R-:W-:Y:S01]  /*19370*/  IMAD.WIDE R18, R37.reuse, 0x4, R168 ;  /* 0x0000000425127825 */ /* 0x042fe200078e02a8 */
[----:B------:R-:W-:Y:S02]  /*19380*/  IADD3 R0, R240, 0x1e, RZ ;  /* 0x0000001ef0007810 */ /* 0x000fe40007ffe0ff */
[----:B------:R-:W-:Y:S02]  /*19390*/  IADD3 R37, R37, c[0x0][0x198], RZ ;  /* 0x0000660025257a10 */ /* 0x000fe40007ffe0ff */
[----:B------:R-:W-:Y:S01]  /*193a0*/  ISETP.GE.AND P0, PT, R0, c[0x0][0x17c], PT ;  /* 0x00005f0000007a0c */ /* 0x000fe20003f06270 */
[----:B------:R1:W-:Y:S01]  /*193b0*/  @P4 STG.E [R16.64], R38 ;  /* 0x0000002610004986 */ /* 0x0003e2000c101904 */
[----:B------:R-:W-:Y:S01]  /*193c0*/  ISETP.LT.AND P1, PT, R250, c[0x0][0x178], !P3 ;  /* 0x00005e00fa007a0c */ /* 0x000fe20005f21270 */
[----:B--2---:R-:W-:Y:S01]  /*193d0*/  IMAD.WIDE R8, R37, 0x4, R2 ;  /* 0x0000000425087825 */ /* 0x004fe200078e0202 */
[----:B------:R-:W-:Y:S01]  /*193e0*/  ISETP.LT.AND P2, PT, R249, c[0x0][0x178], !P3 ;  /* 0x00005e00f9007a0c */ /* 0x000fe20005f41270 */
[----:B------:R2:W-:Y:S01]  /*193f0*/  @P6 STG.E [R18.64], R134 ;  /* 0x0000008612006986 */ /* 0x0005e2000c101904 */
[----:B------:R-:W-:-:S02]  /*19400*/  ISETP.LT.AND P3, PT, R248, c[0x0][0x178], !P3 ;  /* 0x00005e00f8007a0c */ /* 0x000fc40005f61270 */
[----:B------:R-:W-:Y:S01]  /*19410*/  ISETP.LT.AND P6, PT, R251, c[0x0][0x178], !P0 ;  /* 0x00005e00fb007a0c */ /* 0x000fe200047c1270 */
[----:B------:R-:W-:Y:S01]  /*19420*/  @P5 STG.E [R8.64], R103 ;  /* 0x0000006708005986 */ /* 0x000fe2000c101904 */
[----:B------:R-:W-:Y:S02]  /*19430*/  ISETP.LT.AND P5, PT, R250, c[0x0][0x178], !P0 ;  /* 0x00005e00fa007a0c */ /* 0x000fe400047a1270 */
[C---:B------:R-:W-:Y:S01]  /*19440*/  IADD3 R41, R37.reuse, c[0x0][0x198], RZ ;  /* 0x0000660025297a10 */ /* 0x040fe20007ffe0ff */
[----:B---3--:R-:W-:Y:S01]  /*19450*/  IMAD.WIDE R12, R37, 0x4, R4 ;  /* 0x00000004250c7825 */ /* 0x008fe200078e0204 */
[----:B------:R-:W-:-:S03]  /*19460*/  IADD3 R0, R240, 0x1f, RZ ;  /* 0x0000001ff0007810 */ /* 0x000fc60007ffe0ff */
[----:B----4-:R-:W-:Y:S01]  /*19470*/  IMAD.WIDE R14, R37, 0x4, R6 ;  /* 0x00000004250e7825 */ /* 0x010fe200078e0206 */
[----:B------:R-:W-:-:S03]  /*19480*/  ISETP.GE.AND P4, PT, R0, c[0x0][0x17c], PT ;  /* 0x00005f0000007a0c */ /* 0x000fc60003f86270 */
[----:B-1----:R-:W-:Y:S01]  /*19490*/  IMAD.WIDE R16, R37, 0x4, R168 ;  /* 0x0000000425107825 */ /* 0x002fe200078e02a8 */
[----:B------:R-:W-:Y:S03]  /*194a0*/  @P1 STG.E [R12.64], R59 ;  /* 0x0000003b0c001986 */ /* 0x000fe6000c101904 */
[----:B--2---:R-:W-:Y:S01]  /*194b0*/  IMAD.WIDE R18, R41, 0x4, R2 ;  /* 0x0000000429127825 */ /* 0x004fe200078e0202 */
[----:B------:R1:W-:Y:S01]  /*194c0*/  @P2 STG.E [R14.64], R39 ;  /* 0x000000270e002986 */ /* 0x0003e2000c101904 */
[----:B------:R-:W-:Y:S02]  /*194d0*/  ISETP.LT.AND P1, PT, R249, c[0x0][0x178], !P0 ;  /* 0x00005e00f9007a0c */ /* 0x000fe40004721270 */
[----:B------:R-:W-:Y:S01]  /*194e0*/  IMAD.WIDE R36, R41, 0x4, R4 ;  /* 0x0000000429247825 */ /* 0x000fe200078e0204 */
[----:B------:R2:W-:Y:S01]  /*194f0*/  @P3 STG.E [R16.64], R135 ;  /* 0x0000008710003986 */ /* 0x0005e2000c101904 */
[----:B------:R-:W-:-:S03]  /*19500*/  ISETP.LT.AND P0, PT, R248, c[0x0][0x178], !P0 ;  /* 0x00005e00f8007a0c */ /* 0x000fc60004701270 */
[----:B------:R3:W-:Y:S01]  /*19510*/  @P6 STG.E [R18.64], R42 ;  /* 0x0000002a12006986 */ /* 0x0007e2000c101904 */
[----:B------:R-:W-:Y:S02]  /*19520*/  ISETP.LT.AND P6, PT, R251, c[0x0][0x178], !P4 ;  /* 0x00005e00fb007a0c */ /* 0x000fe400067c1270 */
[----:B------:R-:W-:Y:S01]  /*19530*/  ISETP.LT.AND P3, PT, R250, c[0x0][0x178], !P4 ;  /* 0x00005e00fa007a0c */ /* 0x000fe20006761270 */
[----:B------:R4:W-:Y:S01]  /*19540*/  @P5 STG.E [R36.64], R54 ;  /* 0x0000003624005986 */ /* 0x0009e2000c101904 */
[----:B-1----:R-:W-:Y:S02]  /*19550*/  IADD3 R39, R41, c[0x0][0x198], RZ ;  /* 0x0000660029277a10 */ /* 0x002fe40007ffe0ff */
[----:B------:R-:W-:Y:S02]  /*19560*/  ISETP.LT.AND P5, PT, R249, c[0x0][0x178], !P4 ;  /* 0x00005e00f9007a0c */ /* 0x000fe400067a1270 */
[----:B------:R-:W-:Y:S01]  /*19570*/  ISETP.LT.AND P4, PT, R248, c[0x0][0x178], !P4 ;  /* 0x00005e00f8007a0c */ /* 0x000fe20006781270 */
[----:B------:R-:W-:Y:S01]  /*19580*/  IMAD.WIDE R8, R41, 0x4, R6 ;  /* 0x0000000429087825 */ /* 0x000fe200078e0206 */
[----:B------:R-:W-:-:S03]  /*19590*/  IADD3 R0, R240, 0x20, RZ ;  /* 0x00000020f0007810 */ /* 0x000fc60007ffe0ff */
[----:B------:R-:W-:Y:S01]  /*195a0*/  IMAD.WIDE R12, R41, 0x4, R168 ;  /* 0x00000004290c7825 */ /* 0x000fe200078e02a8 */
[----:B------:R-:W-:-:S03]  /*195b0*/  ISETP.GE.AND P2, PT, R0, c[0x0][0x17c], PT ;  /* 0x00005f0000007a0c */ /* 0x000fc60003f46270 */
[C---:B------:R-:W-:Y:S01]  /*195c0*/  IMAD.WIDE R14, R39.reuse, 0x4, R2 ;  /* 0x00000004270e7825 */ /* 0x040fe200078e0202 */
[----:B------:R-:W-:Y:S01]  /*195d0*/  IADD3 R0, R240, 0x21, RZ ;  /* 0x00000021f0007810 */ /* 0x000fe20007ffe0ff */
[----:B------:R1:W-:Y:S02]  /*195e0*/  @P1 STG.E [R8.64], R10 ;  /* 0x0000000a08001986 */ /* 0x0003e4000c101904 */
[C---:B--2---:R-:W-:Y:S02]  /*195f0*/  IMAD.WIDE R16, R39.reuse, 0x4, R4 ;  /* 0x0000000427107825 */ /* 0x044fe400078e0204 */
[----:B------:R2:W-:Y:S02]  /*19600*/  @P0 STG.E [R12.64], R130 ;  /* 0x000000820c000986 */ /* 0x0005e4000c101904 */
[C---:B---3--:R-:W-:Y:S01]  /*19610*/  IMAD.WIDE R18, R39.reuse, 0x4, R6 ;  /* 0x0000000427127825 */ /* 0x048fe200078e0206 */
[----:B------:R-:W-:Y:S01]  /*19620*/  ISETP.GE.AND P1, PT, R0, c[0x0][0x17c], PT ;  /* 0x00005f0000007a0c */ /* 0x000fe20003f26270 */
[----:B------:R-:W-:Y:S02]  /*19630*/  @P6 STG.E [R14.64], R43 ;  /* 0x0000002b0e006986 */ /* 0x000fe4000c101904 */
[----:B----4-:R-:W-:Y:S01]  /*19640*/  IMAD.WIDE R36, R39, 0x4, R168 ;  /* 0x0000000427247825 */ /* 0x010fe200078e02a8 */
[----:B------:R-:W-:Y:S01]  /*19650*/  ISETP.LT.AND P0, PT, R251, c[0x0][0x178], !P2 ;  /* 0x00005e00fb007a0c */ /* 0x000fe20005701270 */
[----:B------:R-:W-:Y:S01]  /*19660*/  @P3 STG.E [R16.64], R55 ;  /* 0x0000003710003986 */ /* 0x000fe2000c101904 */
[----:B------:R-:W-:-:S02]  /*19670*/  ISETP.LT.AND P3, PT, R250, c[0x0][0x178], !P2 ;  /* 0x00005e00fa007a0c */ /* 0x000fc40005761270 */
[----:B------:R-:W-:Y:S01]  /*19680*/  ISETP.LT.AND P6, PT, R249, c[0x0][0x178], !P2 ;  /* 0x00005e00f9007a0c */ /* 0x000fe200057c1270 */
[----:B------:R3:W-:Y:S01]  /*19690*/  @P5 STG.E [R18.64], R11 ;  /* 0x0000000b12005986 */ /* 0x0007e2000c101904 */
[----:B------:R-:W-:Y:S02]  /*196a0*/  IADD3 R39, R39, c[0x0][0x198], RZ ;  /* 0x0000660027277a10 */ /* 0x000fe40007ffe0ff */
[----:B------:R-:W-:Y:S01]  /*196b0*/  ISETP.LT.AND P2, PT, R248, c[0x0][0x178], !P2 ;  /* 0x00005e00f8007a0c */ /* 0x000fe20005741270 */
[----:B------:R4:W-:Y:S01]  /*196c0*/  @P4 STG.E [R36.64], R131 ;  /* 0x0000008324004986 */ /* 0x0009e2000c101904 */
[----:B------:R-:W-:Y:S02]  /*196d0*/  ISETP.LT.AND P4, PT, R251, c[0x0][0x178], !P1 ;  /* 0x00005e00fb007a0c */ /* 0x000fe40004f81270 */
[----:B------:R-:W-:Y:S01]  /*196e0*/  ISETP.LT.AND P5, PT, R250, c[0x0][0x178], !P1 ;  /* 0x00005e00fa007a0c */ /* 0x000fe20004fa1270 */
[C---:B-1----:R-:W-:Y:S01]  /*196f0*/  IMAD.WIDE R8, R39.reuse, 0x4, R2 ;  /* 0x0000000427087825 */ /* 0x042fe200078e0202 */
[----:B------:R-:W-:-:S02]  /*19700*/  IADD3 R41, R39, c[0x0][0x198], RZ ;  /* 0x0000660027297a10 */ /* 0x000fc40007ffe0ff */
[----:B------:R-:W-:Y:S01]  /*19710*/  IADD3 R0, R240, 0x22, RZ ;  /* 0x00000022f0007810 */ /* 0x000fe20007ffe0ff */
[C---:B--2---:R-:W-:Y:S01]  /*19720*/  IMAD.WIDE R12, R39.reuse, 0x4, R4 ;  /* 0x00000004270c7825 */ /* 0x044fe200078e0204 */
[----:B------:R1:W-:Y:S03]  /*19730*/  @P0 STG.E [R8.64], R148 ;  /* 0x0000009408000986 */ /* 0x0003e6000c101904 */
[----:B---3--:R-:W-:Y:S01]  /*19740*/  IMAD.WIDE R10, R39, 0x4, R6 ;  /* 0x00000004270a7825 */ /* 0x008fe200078e0206 */
[----:B------:R-:W-:-:S03]  /*19750*/  ISETP.GE.AND P0, PT, R0, c[0x0][0x17c], PT ;  /* 0x00005f0000007a0c */ /* 0x000fc60003f06270 */
[----:B------:R-:W-:Y:S01]  /*19760*/  IMAD.WIDE R14, R39, 0x4, R168 ;  /* 0x00000004270e7825 */ /* 0x000fe200078e02a8 */
[----:B------:R-:W-:Y:S03]  /*19770*/  @P3 STG.E [R12.64], R48 ;  /* 0x000000300c003986 */ /* 0x000fe6000c101904 */
[C---:B------:R-:W-:Y:S01]  /*19780*/  IMAD.WIDE R16, R41.reuse, 0x4, R2 ;  /* 0x0000000429107825 */ /* 0x040fe200078e0202 */
[----:B------:R2:W-:Y:S03]  /*19790*/  @P6 STG.E [R10.64], R156 ;  /* 0x0000009c0a006986 */ /* 0x0005e6000c101904 */
[----:B------:R-:W-:Y:S01]  /*197a0*/  IMAD.WIDE R18, R41, 0x4, R4 ;  /* 0x0000000429127825 */ /* 0x000fe200078e0204 */
[----:B------:R-:W-:Y:S01]  /*197b0*/  ISETP.LT.AND P3, PT, R249, c[0x0][0x178], !P1 ;  /* 0x00005e00f9007a0c */ /* 0x000fe20004f61270 */
[----:B------:R3:W-:Y:S01]  /*197c0*/  @P2 STG.E [R14.64], R180 ;  /* 0x000000b40e002986 */ /* 0x0007e2000c101904 */
[----:B------:R-:W-:-:S03]  /*197d0*/  ISETP.LT.AND P2, PT, R248, c[0x0][0x178], !P1 ;  /* 0x00005e00f8007a0c */ /* 0x000fc60004f41270 */
[----:B------:R2:W-:Y:S01]  /*197e0*/  @P4 STG.E [R16.64], R149 ;  /* 0x0000009510004986 */ /* 0x0005e2000c101904 */
[----:B------:R-:W-:-:S03]  /*197f0*/  ISETP.LT.AND P4, PT, R251, c[0x0][0x178], !P0 ;  /* 0x00005e00fb007a0c */ /* 0x000fc60004781270 */
[----:B------:R3:W-:Y:S01]  /*19800*/  @P5 STG.E [R18.64], R49 ;  /* 0x0000003112005986 */ /* 0x0007e2000c101904 */
[----:B------:R-:W-:Y:S02]  /*19810*/  ISETP.LT.AND P5, PT, R250, c[0x0][0x178], !P0 ;  /* 0x00005e00fa007a0c */ /* 0x000fe400047a1270 */
[----:B------:R-:W-:Y:S02]  /*19820*/  ISETP.LT.AND P6, PT, R249, c[0x0][0x178], !P0 ;  /* 0x00005e00f9007a0c */ /* 0x000fe400047c1270 */
[C---:B----4-:R-:W-:Y:S01]  /*19830*/  IADD3 R37, R41.reuse, c[0x0][0x198], RZ ;  /* 0x0000660029257a10 */ /* 0x050fe20007ffe0ff */
[----:B-1----:R-:W-:Y:S01]  /*19840*/  IMAD.WIDE R8, R41, 0x4, R6 ;  /* 0x0000000429087825 */ /* 0x002fe200078e0206 */
[----:B------:R-:W-:-:S03]  /*19850*/  IADD3 R0, R240, 0x23, RZ ;  /* 0x00000023f0007810 */ /* 0x000fc60007ffe0ff */
[----:B--2---:R-:W-:Y:S01]  /*19860*/  IMAD.WIDE R10, R41, 0x4, R168 ;  /* 0x00000004290a7825 */ /* 0x004fe200078e02a8 */
[----:B------:R-:W-:-:S03]  /*19870*/  ISETP.GE.AND P1, PT, R0, c[0x0][0x17c], PT ;  /* 0x00005f0000007a0c */ /* 0x000fc60003f26270 */
[C---:B------:R-:W-:Y:S01]  /*19880*/  IMAD.WIDE R12, R37.reuse, 0x4, R2 ;  /* 0x00000004250c7825 */ /* 0x040fe200078e0202 */
[----:B------:R1:W-:Y:S03]  /*19890*/  @P3 STG.E [R8.64], R157 ;  /* 0x0000009d08003986 */ /* 0x0003e6000c101904 */
[C---:B---3--:R-:W-:Y:S01]  /*198a0*/  IMAD.WIDE R14, R37.reuse, 0x4, R4 ;  /* 0x00000004250e7825 */ /* 0x048fe200078e0204 */
[----:B------:R-:W-:Y:S01]  /*198b0*/  IADD3 R0, R240, 0x24, RZ ;  /* 0x00000024f0007810 */ /* 0x000fe20007ffe0ff */
[----:B------:R2:W-:Y:S02]  /*198c0*/  @P2 STG.E [R10.64], R181 ;  /* 0x000000b50a002986 */ /* 0x0005e4000c101904 */
[----:B------:R-:W-:Y:S01]  /*198d0*/  IMAD.WIDE R16, R37, 0x4, R6 ;  /* 0x0000000425107825 */ /* 0x000fe200078e0206 */
[----:B------:R-:W-:Y:S01]  /*198e0*/  ISETP.LT.AND P0, PT, R248, c[0x0][0x178], !P0 ;  /* 0x00005e00f8007a0c */ /* 0x000fe20004701270 */
[----:B------:R3:W-:Y:S01]  /*198f0*/  @P4 STG.E [R12.64], R144 ;  /* 0x000000900c004986 */ /* 0x0007e2000c101904 */
[----:B------:R-:W-:-:S03]  /*19900*/  ISETP.LT.AND P4, PT, R251, c[0x0][0x178], !P1 ;  /* 0x00005e00fb007a0c */ /* 0x000fc60004f81270 */
[----:B------:R4:W-:Y:S01]  /*19910*/  @P5 STG.E [R14.64], R72 ;  /* 0x000000480e005986 */ /* 0x0009e2000c101904 */
[----:B------:R-:W-:-:S03]  /*19920*/  ISETP.GE.AND P3, PT, R0, c[0x0][0x17c], PT ;  /* 0x00005f0000007a0c */ /* 0x000fc60003f66270 */
[----:B------:R2:W-:Y:S01]  /*19930*/  @P6 STG.E [R16.64], R152 ;  /* 0x0000009810006986 */ /* 0x0005e2000c101904 */
[----:B------:R-:W-:Y:S02]  /*19940*/  ISETP.LT.AND P6, PT, R250, c[0x0][0x178], !P1 ;  /* 0x00005e00fa007a0c */ /* 0x000fe40004fc1270 */
[----:B------:R-:W-:Y:S02]  /*19950*/  IADD3 R19, R37, c[0x0][0x198], RZ ;  /* 0x0000660025137a10 */ /* 0x000fe40007ffe0ff */
[----:B------:R-:W-:Y:S02]  /*19960*/  ISETP.LT.AND P2, PT, R249, c[0x0][0x178], !P1 ;  /* 0x00005e00f9007a0c */ /* 0x000fe40004f41270 */
[----:B------:R-:W-:Y:S02]  /*19970*/  ISETP.LT.AND P1, PT, R248, c[0x0][0x178], !P1 ;  /* 0x00005e00f8007a0c */ /* 0x000fe40004f21270 */
[----:B------:R-:W-:Y:S01]  /*19980*/  ISETP.LT.AND P5, PT, R251, c[0x0][0x178], !P3 ;  /* 0x00005e00fb007a0c */ /* 0x000fe20005fa1270 */
[----:B-1----:R-:W-:Y:S01]  /*19990*/  IMAD.WIDE R8, R37, 0x4, R168 ;  /* 0x0000000425087825 */ /* 0x002fe200078e02a8 */
[----:B------:R-:W-:-:S03]  /*199a0*/  IADD3 R37, R19, c[0x0][0x198], RZ ;  /* 0x0000660013257a10 */ /* 0x000fc60007ffe0ff */
[----:B--2---:R-:W-:Y:S01]  /*199b0*/  IMAD.WIDE R10, R19, 0x4, R2 ;  /* 0x00000004130a7825 */ /* 0x004fe200078e0202 */
[----:B------:R-:W-:-:S03]  /*199c0*/  IADD3 R0, R240, 0x25, RZ ;  /* 0x00000025f0007810 */ /* 0x000fc60007ffe0ff */
[C---:B---3--:R-:W-:Y:S01]  /*199d0*/  IMAD.WIDE R12, R19.reuse, 0x4, R4 ;  /* 0x00000004130c7825 */ /* 0x048fe200078e0204 */
[----:B------:R1:W-:Y:S03]  /*199e0*/  @P0 STG.E [R8.64], R164 ;  /* 0x000000a408000986 */ /* 0x0003e6000c101904 */
[C---:B----4-:R-:W-:Y:S01]  /*199f0*/  IMAD.WIDE R14, R19.reuse, 0x4, R6 ;  /* 0x00000004130e7825 */ /* 0x050fe200078e0206 */
[----:B------:R2:W-:Y:S01]  /*19a00*/  @P4 STG.E [R10.64], R145 ;  /* 0x000000910a004986 */ /* 0x0005e2000c101904 */
[----:B------:R-:W-:Y:S02]  /*19a10*/  ISETP.GE.AND P0, PT, R0, c[0x0][0x17c], PT ;  /* 0x00005f0000007a0c */ /* 0x000fe40003f06270 */
[----:B------:R-:W-:Y:S01]  /*19a20*/  IMAD.WIDE R16, R19, 0x4, R168 ;  /* 0x0000000413107825 */ /* 0x000fe200078e02a8 */
[----:B------:R3:W-:Y:S01]  /*19a30*/  @P6 STG.E [R12.64], R73 ;  /* 0x000000490c006986 */ /* 0x0007e2000c101904 */
[----:B------:R-:W-:-:S02]  /*19a40*/  ISETP.LT.AND P6, PT, R250, c[0x0][0x178], !P3 ;  /* 0x00005e00fa007a0c */ /* 0x000fc40005fc1270 */
[----:B------:R-:W-:Y:S01]  /*19a50*/  IMAD.WIDE R18, R37, 0x4, R2 ;  /* 0x0000000425127825 */ /* 0x000fe200078e0202 */
[----:B------:R-:W-:Y:S01]  /*19a60*/  ISETP.LT.AND P4, PT, R249, c[0x0][0x178], !P3 ;  /* 0x00005e00f9007a0c */ /* 0x000fe20005f81270 */
[----:B------:R4:W-:Y:S01]  /*19a70*/  @P2 STG.E [R14.64], R153 ;  /* 0x000000990e002986 */ /* 0x0009e2000c101904 */
[----:B------:R-:W-:Y:S02]  /*19a80*/  ISETP.LT.AND P3, PT, R248, c[0x0][0x178], !P3 ;  /* 0x00005e00f8007a0c */ /* 0x000fe40005f61270 */
[----:B------:R-:W-:Y:S01]  /*19a90*/  ISETP.LT.AND P2, PT, R251, c[0x0][0x178], !P0 ;  /* 0x00005e00fb007a0c */ /* 0x000fe20004741270 */
[----:B------:R3:W-:Y:S01]  /*19aa0*/  @P1 STG.E [R16.64], R165 ;  /* 0x000000a510001986 */ /* 0x0007e2000c101904 */
[----:B------:R-:W-:-:S03]  /*19ab0*/  IADD3 R39, R37, c[0x0][0x198], RZ ;  /* 0x0000660025277a10 */ /* 0x000fc60007ffe0ff */
[----:B------:R-:W-:Y:S01]  /*19ac0*/  @P5 STG.E [R18.64], R96 ;  /* 0x0000006012005986 */ /* 0x000fe2000c101904 */
[----:B------:R-:W-:Y:S01]  /*19ad0*/  ISETP.LT.AND P5, PT, R250, c[0x0][0x178], !P0 ;  /* 0x00005e00fa007a0c */ /* 0x000fe200047a1270 */
[----:B-1----:R-:W-:Y:S01]  /*19ae0*/  IMAD.WIDE R8, R37, 0x4, R4 ;  /* 0x0000000425087825 */ /* 0x002fe200078e0204 */
[----:B------:R-:W-:-:S03]  /*19af0*/  IADD3 R0, R240, 0x26, RZ ;  /* 0x00000026f0007810 */ /* 0x000fc60007ffe0ff */
[C---:B--2---:R-:W-:Y:S01]  /*19b00*/  IMAD.WIDE R10, R37.reuse, 0x4, R6 ;  /* 0x00000004250a7825 */ /* 0x044fe200078e0206 */
[----:B------:R1:W-:Y:S03]  /*19b10*/  @P6 STG.E [R8.64], R32 ;  /* 0x0000002008006986 */ /* 0x0003e6000c101904 */
[----:B---3--:R-:W-:Y:S01]  /*19b20*/  IMAD.WIDE R12, R37, 0x4, R168 ;  /* 0x00000004250c7825 */ /* 0x008fe200078e02a8 */
[----:B------:R-:W-:-:S03]  /*19b30*/  ISETP.GE.AND P1, PT, R0, c[0x0][0x17c], PT ;  /* 0x00005f0000007a0c */ /* 0x000fc60003f26270 */
[C---:B----4-:R-:W-:Y:S01]  /*19b40*/  IMAD.WIDE R14, R39.reuse, 0x4, R2 ;  /* 0x00000004270e7825 */ /* 0x050fe200078e0202 */
[----:B------:R2:W-:Y:S03]  /*19b50*/  @P4 STG.E [R10.64], R68 ;  /* 0x000000440a004986 */ /* 0x0005e6000c101904 */
        /* <DEDUP_REMOVED lines=11> */
[----:B-1----:R-:W-:Y:S01]  /*19c10*/  IMAD.WIDE R8, R39, 0x4, R6 ;  /* 0x0000000427087825 */ /* 0x002fe200078e0206 */
[----:B------:R-:W-:-:S03]  /*19c20*/  IADD3 R0, R240, 0x27, RZ ;  /* 0x00000027f0007810 */ /* 0x000fc60007ffe0ff */
[----:B--2---:R-:W-:Y:S01]  /*19c30*/  IMAD.WIDE R10, R39, 0x4, R168 ;  /* 0x00000004270a7825 */ /* 0x004fe200078e02a8 */
[----:B------:R-:W-:-:S03]  /*19c40*/  ISETP.GE.AND P4, PT, R0, c[0x0][0x17c], PT ;  /* 0x00005f0000007a0c */ /* 0x000fc60003f86270 */
[C---:B---3--:R-:W-:Y:S01]  /*19c50*/  IMAD.WIDE R12, R37.reuse, 0x4, R2 ;  /* 0x00000004250c7825 */ /* 0x048fe200078e0202 */
[----:B------:R1:W-:Y:S03]  /*19c60*/  @P6 STG.E [R8.64], R69 ;  /* 0x0000004508006986 */ /* 0x0003e6000c101904 */
[C---:B----4-:R-:W-:Y:S01]  /*19c70*/  IMAD.WIDE R14, R37.reuse, 0x4, R4 ;  /* 0x00000004250e7825 */ /* 0x050fe200078e0204 */
[----:B------:R-:W-:Y:S01]  /*19c80*/  IADD3 R0, R240, 0x28, RZ ;  /* 0x00000028f0007810 */ /* 0x000fe20007ffe0ff */
[----:B------:R2:W-:Y:S02]  /*19c90*/  @P0 STG.E [R10.64], R173 ;  /* 0x000000ad0a000986 */ /* 0x0005e4000c101904 */
[C---:B------:R-:W-:Y:S02]  /*19ca0*/  IMAD.WIDE R16, R37.reuse, 0x4, R6 ;  /* 0x0000000425107825 */ /* 0x040fe400078e0206 */
[----:B------:R3:W-:Y:S02]  /*19cb0*/  @P5 STG.E [R12.64], R92 ;  /* 0x0000005c0c005986 */ /* 0x0007e4000c101904 */
[----:B------:R-:W-:-:S02]  /*19cc0*/  IMAD.WIDE R18, R37, 0x4, R168 ;  /* 0x0000000425127825 */ /* 0x000fc400078e02a8 */
[----:B------:R4:W-:Y:S01]  /*19cd0*/  @P3 STG.E [R14.64], R44 ;  /* 0x0000002c0e003986 */ /* 0x0009e2000c101904 */
[----:B------:R-:W-:-:S03]  /*19ce0*/  ISETP.GE.AND P6, PT, R0, c[0x0][0x17c], PT ;  /* 0x00005f0000007a0c */ /* 0x000fc60003fc6270 */
[----:B------:R1:W-:Y:S01]  /*19cf0*/  @P2 STG.E [R16.64], R28 ;  /* 0x0000001c10002986 */ /* 0x0003e2000c101904 */
[----:B------:R-:W-:Y:S02]  /*19d00*/  ISETP.LT.AND P2, PT, R251, c[0x0][0x178], !P4 ;  /* 0x00005e00fb007a0c */ /* 0x000fe40006741270 */
[----:B------:R-:W-:Y:S01]  /*19d10*/  ISETP.LT.AND P3, PT, R250, c[0x0][0x178], !P4 ;  /* 0x00005e00fa007a0c */ /* 0x000fe20006761270 */
[----:B------:R2:W-:Y:S01]  /*19d20*/  @P1 STG.E [R18.64], R160 ;  /* 0x000000a012001986 */ /* 0x0005e2000c101904 */
[----:B------:R-:W-:Y:S02]  /*19d30*/  ISETP.LT.AND P1, PT, R249, c[0x0][0x178], !P4 ;  /* 0x00005e00f9007a0c */ /* 0x000fe40006721270 */
[----:B------:R-:W-:Y:S02]  /*19d40*/  IADD3 R37, R37, c[0x0][0x198], RZ ;  /* 0x0000660025257a10 */ /* 0x000fe40007ffe0ff */
        /* <DEDUP_REMOVED lines=9> */
[----:B----4-:R-:W-:Y:S01]  /*19de0*/  IMAD.WIDE R14, R37, 0x4, R168 ;  /* 0x00000004250e7825 */ /* 0x010fe200078e02a8 */
        /* <DEDUP_REMOVED lines=10> */
[C---:B------:R-:W-:Y:S01]  /*19e90*/  IADD3 R19, R33.reuse, c[0x0][0x198], RZ ;  /* 0x0000660021137a10 */ /* 0x040fe20007ffe0ff */
[----:B-1----:R-:W-:Y:S01]  /*19ea0*/  IMAD.WIDE R8, R33, 0x4, R4 ;  /* 0x0000000421087825 */ /* 0x002fe200078e0204 */
[----:B------:R-:W-:-:S03]  /*19eb0*/  IADD3 R0, R240, 0x2a, RZ ;  /* 0x0000002af0007810 */ /* 0x000fc60007ffe0ff */
[----:B--2---:R-:W-:Y:S01]  /*19ec0*/  IMAD.WIDE R10, R33, 0x4, R6 ;  /* 0x00000004210a7825 */ /* 0x004fe200078e0206 */
[----:B------:R-:W-:-:S03]  /*19ed0*/  ISETP.GE.AND P1, PT, R0, c[0x0][0x17c], PT ;  /* 0x00005f0000007a0c */ /* 0x000fc60003f26270 */
[----:B---3--:R-:W-:Y:S01]  /*19ee0*/  IMAD.WIDE R12, R33, 0x4, R168 ;  /* 0x00000004210c7825 */ /* 0x008fe200078e02a8 */
[----:B------:R1:W-:Y:S03]  /*19ef0*/  @P2 STG.E [R8.64], R50 ;  /* 0x0000003208002986 */ /* 0x0003e6000c101904 */
[C---:B----4-:R-:W-:Y:S01]  /*19f00*/  IMAD.WIDE R14, R19.reuse, 0x4, R2 ;  /* 0x00000004130e7825 */ /* 0x050fe200078e0202 */
[----:B------:R2:W-:Y:S03]  /*19f10*/  @P3 STG.E [R10.64], R158 ;  /* 0x0000009e0a003986 */ /* 0x0005e6000c101904 */
[----:B------:R-:W-:Y:S01]  /*19f20*/  IMAD.WIDE R16, R19, 0x4, R4 ;  /* 0x0000000413107825 */ /* 0x000fe200078e0204 */
[----:B------:R3:W-:Y:S01]  /*19f30*/  @P6 STG.E [R12.64], R182 ;  /* 0x000000b60c006986 */ /* 0x0007e2000c101904 */
[----:B------:R-:W-:-:S02]  /*19f40*/  ISETP.LT.AND P3, PT, R249, c[0x0][0x178], !P0 ;  /* 0x00005e00f9007a0c */ /* 0x000fc40004761270 */
[----:B------:R-:W-:Y:S01]  /*19f50*/  ISETP.LT.AND P0, PT, R248, c[0x0][0x178], !P0 ;  /* 0x00005e00f8007a0c */ /* 0x000fe20004701270 */
[----:B------:R4:W-:Y:S01]  /*19f60*/  @P5 STG.E [R14.64], R151 ;  /* 0x000000970e005986 */ /* 0x0009e2000c101904 */
[----:B------:R-:W-:Y:S01]  /*19f70*/  ISETP.LT.AND P2, PT, R251, c[0x0][0x178], !P1 ;  /* 0x00005e00fb007a0c */ /* 0x000fe20004f41270 */
[C---:B-1----:R-:W-:Y:S02]  /*19f80*/  IMAD.WIDE R8, R19.reuse, 0x4, R6 ;  /* 0x0000000413087825 */ /* 0x042fe400078e0206 */
[----:B------:R1:W-:Y:S01]  /*19f90*/  @P4 STG.E [R16.64], R51 ;  /* 0x0000003310004986 */ /* 0x0003e2000c101904 */
[----:B------:R-:W-:Y:S01]  /*19fa0*/  ISETP.LT.AND P4, PT, R250, c[0x0][0x178], !P1 ;  /* 0x00005e00fa007a0c */ /* 0x000fe20004f81270 */
[----:B--2---:R-:W-:Y:S01]  /*19fb0*/  IMAD.WIDE R10, R19, 0x4, R168 ;  /* 0x00000004130a7825 */ /* 0x004fe200078e02a8 */
[----:B------:R-:W-:Y:S02]  /*19fc0*/  ISETP.LT.AND P6, PT, R249, c[0x0][0x178], !P1 ;  /* 0x00005e00f9007a0c */ /* 0x000fe40004fc1270 */
[----:B------:R-:W-:-:S02]  /*19fd0*/  IADD3 R19, R19, c[0x0][0x198], RZ ;  /* 0x0000660013137a10 */ /* 0x000fc40007ffe0ff */
[----:B------:R-:W-:-:S03]  /*19fe0*/  IADD3 R18, R240, 0x2b, RZ ;  /* 0x0000002bf0127810 */ /* 0x000fc60007ffe0ff */
[C---:B---3--:R-:W-:Y:S01]  /*19ff0*/  IMAD.WIDE R12, R19.reuse, 0x4, R2 ;  /* 0x00000004130c7825 */ /* 0x048fe200078e0202 */
[----:B------:R-:W-:Y:S01]  /*1a000*/  ISETP.GE.AND P5, PT, R18, c[0x0][0x17c], PT ;  /* 0x00005f0012007a0c */ /* 0x000fe20003fa6270 */
[----:B------:R2:W-:Y:S02]  /*1a010*/  @P3 STG.E [R8.64], R159 ;  /* 0x0000009f08003986 */ /* 0x0005e4000c101904 */
[C---:B----4-:R-:W-:Y:S01]  /*1a020*/  IMAD.WIDE R14, R19.reuse, 0x4, R4 ;  /* 0x00000004130e7825 */ /* 0x050fe200078e0204 */
[----:B------:R-:W-:Y:S01]  /*1a030*/  ISETP.LT.AND P1, PT, R248, c[0x0][0x178], !P1 ;  /* 0x00005e00f8007a0c */ /* 0x000fe20004f21270 */
[----:B------:R3:W-:Y:S02]  /*1a040*/  @P0 STG.E [R10.64], R183 ;  /* 0x000000b70a000986 */ /* 0x0007e4000c101904 */
[----:B-1----:R-:W-:Y:S01]  /*1a050*/  IMAD.WIDE R16, R19, 0x4, R6 ;  /* 0x0000000413107825 */ /* 0x002fe200078e0206 */
[----:B------:R-:W-:Y:S01]  /*1a060*/  ISETP.LT.AND P0, PT, R251, c[0x0][0x178], !P5 ;  /* 0x00005e00fb007a0c */ /* 0x000fe20006f01270 */
[----:B------:R1:W-:Y:S01]  /*1a070*/  @P2 STG.E [R12.64], R146 ;  /* 0x000000920c002986 */ /* 0x0003e2000c101904 */
[----:B------:R-:W-:-:S03]  /*1a080*/  IADD3 R29, R19, c[0x0][0x198], RZ ;  /* 0x00006600131d7a10 */ /* 0x000fc60007ffe0ff */
[----:B------:R4:W-:Y:S01]  /*1a090*/  @P4 STG.E [R14.64], R74 ;  /* 0x0000004a0e004986 */ /* 0x0009e2000c101904 */
[----:B------:R-:W-:-:S03]  /*1a0a0*/  ISETP.LT.AND P4, PT, R250, c[0x0][0x178], !P5 ;  /* 0x00005e00fa007a0c */ /* 0x000fc60006f81270 */
[----:B------:R4:W-:Y:S01]  /*1a0b0*/  @P6 STG.E [R16.64], R154 ;  /* 0x0000009a10006986 */ /* 0x0009e2000c101904 */
[----:B------:R-:W-:Y:S01]  /*1a0c0*/  ISETP.LT.AND P6, PT, R249, c[0x0][0x178], !P5 ;  /* 0x00005e00f9007a0c */ /* 0x000fe20006fc1270 */
[----:B--2---:R-:W-:Y:S01]  /*1a0d0*/  IMAD.WIDE R8, R19, 0x4, R168 ;  /* 0x0000000413087825 */ /* 0x004fe200078e02a8 */
[----:B------:R-:W-:Y:S02]  /*1a0e0*/  IADD3 R0, R240, 0x2c, RZ ;  /* 0x0000002cf0007810 */ /* 0x000fe40007ffe0ff */
[----:B------:R-:W-:Y:S01]  /*1a0f0*/  ISETP.LT.AND P5, PT, R248, c[0x0][0x178], !P5 ;  /* 0x00005e00f8007a0c */ /* 0x000fe20006fa1270 */
[----:B---3--:R-:W-:Y:S01]  /*1a100*/  IMAD.WIDE R10, R29, 0x4, R2 ;  /* 0x000000041d0a7825 */ /* 0x008fe200078e0202 */
[----:B------:R-:W-:-:S03]  /*1a110*/  ISETP.GE.AND P3, PT, R0, c[0x0][0x17c], PT ;  /* 0x00005f0000007a0c */ /* 0x000fc60003f66270 */
[C---:B-1----:R-:W-:Y:S01]  /*1a120*/  IMAD.WIDE R12, R29.reuse, 0x4, R4 ;  /* 0x000000041d0c7825 */ /* 0x042fe200078e0204 */
[----:B------:R-:W-:Y:S01]  /*1a130*/  IADD3 R0, R240, 0x2d, RZ ;  /* 0x0000002df0007810 */ /* 0x000fe20007ffe0ff */
[----:B------:R1:W-:Y:S02]  /*1a140*/  @P1 STG.E [R8.64], R166 ;  /* 0x000000a608001986 */ /* 0x0003e4000c101904 */
[----:B----4-:R-:W-:Y:S01]  /*1a150*/  IMAD.WIDE R14, R29, 0x4, R6 ;  /* 0x000000041d0e7825 */ /* 0x010fe200078e0206 */
[----:B------:R-:W-:Y:S01]  /*1a160*/  ISETP.LT.AND P1, PT, R251, c[0x0][0x178], !P3 ;  /* 0x00005e00fb007a0c */ /* 0x000fe20005f21270 */
[----:B------:R2:W-:Y:S02]  /*1a170*/  @P0 STG.E [R10.64], R147 ;  /* 0x000000930a000986 */ /* 0x0005e4000c101904 */
[----:B------:R-:W-:Y:S02]  /*1a180*/  IMAD.WIDE R16, R29, 0x4, R168 ;  /* 0x000000041d107825 */ /* 0x000fe400078e02a8 */
[----:B------:R3:W-:Y:S01]  /*1a190*/  @P4 STG.E [R12.64], R75 ;  /* 0x0000004b0c004986 */ /* 0x0007e2000c101904 */
[----:B------:R-:W-:-:S02]  /*1a1a0*/  ISETP.LT.AND P4, PT, R250, c[0x0][0x178], !P3 ;  /* 0x00005e00fa007a0c */ /* 0x000fc40005f81270 */
[----:B------:R-:W-:Y:S01]  /*1a1b0*/  ISETP.GE.AND P2, PT, R0, c[0x0][0x17c], PT ;  /* 0x00005f0000007a0c */ /* 0x000fe20003f46270 */
[----:B------:R4:W-:Y:S01]  /*1a1c0*/  @P6 STG.E [R14.64], R155 ;  /* 0x0000009b0e006986 */ /* 0x0009e2000c101904 */
[----:B------:R-:W-:Y:S02]  /*1a1d0*/  ISETP.LT.AND P6, PT, R249, c[0x0][0x178], !P3 ;  /* 0x00005e00f9007a0c */ /* 0x000fe40005fc1270 */
[----:B------:R-:W-:Y:S02]  /*1a1e0*/  IADD3 R19, R29, c[0x0][0x198], RZ ;  /* 0x000066001d137a10 */ /* 0x000fe40007ffe0ff */
[----:B------:R-:W-:Y:S01]  /*1a1f0*/  ISETP.LT.AND P3, PT, R248, c[0x0][0x178], !P3 ;  /* 0x00005e00f8007a0c */ /* 0x000fe20005f61270 */
[----:B------:R4:W-:Y:S01]  /*1a200*/  @P5 STG.E [R16.64], R167 ;  /* 0x000000a710005986 */ /* 0x0009e2000c101904 */
[----:B------:R-:W-:Y:S01]  /*1a210*/  ISETP.LT.AND P5, PT, R251, c[0x0][0x178], !P2 ;  /* 0x00005e00fb007a0c */ /* 0x000fe200057a1270 */
[C---:B-1----:R-:W-:Y:S01]  /*1a220*/  IMAD.WIDE R8, R19.reuse, 0x4, R2 ;  /* 0x0000000413087825 */ /* 0x042fe200078e0202 */
[----:B------:R-:W-:-:S03]  /*1a230*/  IADD3 R33, R19, c[0x0][0x198], RZ ;  /* 0x0000660013217a10 */ /* 0x000fc60007ffe0ff */
[----:B--2---:R-:W-:Y:S01]  /*1a240*/  IMAD.WIDE R10, R19, 0x4, R4 ;  /* 0x00000004130a7825 */ /* 0x004fe200078e0204 */
[----:B------:R-:W-:-:S03]  /*1a250*/  IADD3 R0, R240, 0x2e, RZ ;  /* 0x0000002ef0007810 */ /* 0x000fc60007ffe0ff */
[C---:B---3--:R-:W-:Y:S01]  /*1a260*/  IMAD.WIDE R12, R19.reuse, 0x4, R6 ;  /* 0x00000004130c7825 */ /* 0x048fe200078e0206 */
[----:B------:R-:W-:Y:S03]  /*1a270*/  @P1 STG.E [R8.64], R98 ;  /* 0x0000006208001986 */ /* 0x000fe6000c101904 */
[----:B----4-:R-:W-:Y:S01]  /*1a280*/  IMAD.WIDE R14, R19, 0x4, R168 ;  /* 0x00000004130e7825 */ /* 0x010fe200078e02a8 */
[----:B------:R-:W-:Y:S01]  /*1a290*/  @P4 STG.E [R10.64], R34 ;  /* 0x000000220a004986 */ /* 0x000fe2000c101904 */
[----:B------:R-:W-:Y:S02]  /*1a2a0*/  ISETP.GE.AND P0, PT, R0, c[0x0][0x17c], PT ;  /* 0x00005f0000007a0c */ /* 0x000fe40003f06270 */
[----:B------:R-:W-:Y:S01]  /*1a2b0*/  IMAD.WIDE R16, R33, 0x4, R2 ;  /* 0x0000000421107825 */ /* 0x000fe200078e0202 */
[----:B------:R1:W-:Y:S01]  /*1a2c0*/  @P6 STG.E [R12.64], R70 ;  /* 0x000000460c006986 */ /* 0x0003e2000c101904 */
[----:B------:R-:W-:-:S03]  /*1a2d0*/  ISETP.LT.AND P4, PT, R250, c[0x0][0x178], !P2 ;  /* 0x00005e00fa007a0c */ /* 0x000fc60005781270 */
[----:B------:R2:W-:Y:S01]  /*1a2e0*/  @P3 STG.E [R14.64], R174 ;  /* 0x000000ae0e003986 */ /* 0x0005e2000c101904 */
[----:B------:R-:W-:Y:S02]  /*1a2f0*/  ISETP.LT.AND P3, PT, R249, c[0x0][0x178], !P2 ;  /* 0x00005e00f9007a0c */ /* 0x000fe40005761270 */
[----:B------:R-:W-:Y:S01]  /*1a300*/  ISETP.LT.AND P2, PT, R248, c[0x0][0x178], !P2 ;  /* 0x00005e00f8007a0c */ /* 0x000fe20005741270 */
[----:B------:R3:W-:Y:S01]  /*1a310*/  @P5 STG.E [R16.64], R99 ;  /* 0x0000006310005986 */ /* 0x0007e2000c101904 */
[----:B------:R-:W-:Y:S02]  /*1a320*/  ISETP.LT.AND P6, PT, R251, c[0x0][0x178], !P0 ;  /* 0x00005e00fb007a0c */ /* 0x000fe400047c1270 */
[----:B------:R-:W-:Y:S01]  /*1a330*/  ISETP.LT.AND P5, PT, R250, c[0x0][0x178], !P0 ;  /* 0x00005e00fa007a0c */ /* 0x000fe200047a1270 */
[----:B------:R-:W4:Y:S01]  /*1a340*/  LDS.128 R8, [R243] ;  /* 0x00000000f3087984 */ /* 0x000f220000000c00 */
[C---:B------:R-:W-:Y:S01]  /*1a350*/  IADD3 R37, R33.reuse, c[0x0][0x198], RZ ;  /* 0x0000660021257a10 */ /* 0x040fe20007ffe0ff */
[----:B------:R-:W-:Y:S01]  /*1a360*/  IMAD.WIDE R18, R33, 0x4, R4 ;  /* 0x0000000421127825 */ /* 0x000fe200078e0204 */
[----:B------:R-:W-:-:S03]  /*1a370*/  IADD3 R0, R240, 0x2f, RZ ;  /* 0x0000002ff0007810 */ /* 0x000fc60007ffe0ff */
[----:B------:R-:W-:Y:S01]  /*1a380*/  IMAD.WIDE R28, R33, 0x4, R6 ;  /* 0x00000004211c7825 */ /* 0x000fe200078e0206 */
[----:B------:R-:W-:-:S03]  /*1a390*/  ISETP.GE.AND P1, PT, R0, c[0x0][0x17c], PT ;  /* 0x00005f0000007a0c */ /* 0x000fc60003f26270 */
[----:B-1----:R-:W-:Y:S01]  /*1a3a0*/  IMAD.WIDE R12, R33, 0x4, R168 ;  /* 0x00000004210c7825 */ /* 0x002fe200078e02a8 */
[----:B------:R1:W-:Y:S03]  /*1a3b0*/  @P4 STG.E [R18.64], R35 ;  /* 0x0000002312004986 */ /* 0x0003e6000c101904 */
[C---:B--2---:R-:W-:Y:S01]  /*1a3c0*/  IMAD.WIDE R14, R37.reuse, 0x4, R2 ;  /* 0x00000004250e7825 */ /* 0x044fe200078e0202 */
[----:B------:R-:W-:Y:S03]  /*1a3d0*/  @P3 STG.E [R28.64], R71 ;  /* 0x000000471c003986 */ /* 0x000fe6000c101904 */
[----:B---3--:R-:W-:Y:S01]  /*1a3e0*/  IMAD.WIDE R16, R37, 0x4, R4 ;  /* 0x0000000425107825 */ /* 0x008fe200078e0204 */
[----:B------:R2:W-:Y:S01]  /*1a3f0*/  @P2 STG.E [R12.64], R175 ;  /* 0x000000af0c002986 */ /* 0x0005e2000c101904 */
[----:B------:R-:W-:-:S02]  /*1a400*/  ISETP.LT.AND P3, PT, R249, c[0x0][0x178], !P0 ;  /* 0x00005e00f9007a0c */ /* 0x000fc40004761270 */
        /* <DEDUP_REMOVED lines=11> */
[C---:B------:R-:W-:Y:S01]  /*1a4c0*/  IMAD.WIDE R28, R33.reuse, 0x4, R2 ;  /* 0x00000004211c7825 */ /* 0x040fe200078e0202 */
[----:B------:R1:W-:Y:S03]  /*1a4d0*/  @P3 STG.E [R18.64], R30 ;  /* 0x0000001e12003986 */ /* 0x0003e6000c101904 */
[C---:B---3--:R-:W-:Y:S01]  /*1a4e0*/  IMAD.WIDE R14, R33.reuse, 0x4, R4 ;  /* 0x00000004210e7825 */ /* 0x048fe200078e0204 */
[----:B------:R-:W-:Y:S03]  /*1a4f0*/  @P0 STG.E [R12.64], R162 ;  /* 0x000000a20c000986 */ /* 0x000fe6000c101904 */
[----:B------:R-:W-:Y:S01]  /*1a500*/  IMAD.WIDE R16, R33, 0x4, R6 ;  /* 0x0000000421107825 */ /* 0x000fe200078e0206 */
[----:B------:R2:W-:Y:S01]  /*1a510*/  @P2 STG.E [R28.64], R95 ;  /* 0x0000005f1c002986 */ /* 0x0005e2000c101904 */
[----:B------:R-:W-:-:S02]  /*1a520*/  ISETP.LT.AND P1, PT, R248, c[0x0][0x178], !P1 ;  /* 0x00005e00f8007a0c */ /* 0x000fc40004f21270 */
[----:B------:R-:W-:Y:S01]  /*1a530*/  ISETP.LT.AND P0, PT, R251, c[0x0][0x178], !P4 ;  /* 0x00005e00fb007a0c */ /* 0x000fe20006701270 */
[----:B------:R-:W-:Y:S01]  /*1a540*/  @P5 STG.E [R14.64], R47 ;  /* 0x0000002f0e005986 */ /* 0x000fe2000c101904 */
[----:B------:R-:W-:-:S03]  /*1a550*/  ISETP.LT.AND P5, PT, R250, c[0x0][0x178], !P4 ;  /* 0x00005e00fa007a0c */ /* 0x000fc600067a1270 */
[----:B------:R3:W-:Y:S01]  /*1a560*/  @P6 STG.E [R16.64], R31 ;  /* 0x0000001f10006986 */ /* 0x0007e2000c101904 */
[----:B------:R-:W-:Y:S02]  /*1a570*/  ISETP.LT.AND P6, PT, R249, c[0x0][0x178], !P4 ;  /* 0x00005e00f9007a0c */ /* 0x000fe400067c1270 */
[C---:B------:R-:W-:Y:S01]  /*1a580*/  IADD3 R35, R33.reuse, c[0x0][0x198], RZ ;  /* 0x0000660021237a10 */ /* 0x040fe20007ffe0ff */
[----:B-1----:R-:W-:Y:S01]  /*1a590*/  IMAD.WIDE R18, R33, 0x4, R168 ;  /* 0x0000000421127825 */ /* 0x002fe200078e02a8 */
[----:B------:R-:W-:Y:S01]  /*1a5a0*/  ISETP.LT.AND P4, PT, R248, c[0x0][0x178], !P4 ;  /* 0x00005e00f8007a0c */ /* 0x000fe20006781270 */
[----:B------:R-:W1:Y:S01]  /*1a5b0*/  LDS.128 R12, [R242] ;  /* 0x00000000f20c7984 */ /* 0x000e620000000c00 */
[----:B------:R-:W-:Y:S01]  /*1a5c0*/  IADD3 R0, R240, 0x31, RZ ;  /* 0x00000031f0007810 */ /* 0x000fe20007ffe0ff */
[----:B--2---:R-:W-:-:S04]  /*1a5d0*/  IMAD.WIDE R28, R35, 0x4, R2 ;  /* 0x00000004231c7825 */ /* 0x004fc800078e0202 */
[C---:B------:R-:W-:Y:S01]  /*1a5e0*/  IMAD.WIDE R32, R35.reuse, 0x4, R4 ;  /* 0x0000000423207825 */ /* 0x040fe200078e0204 */
[----:B------:R-:W-:Y:S01]  /*1a5f0*/  ISETP.GE.AND P3, PT, R0, c[0x0][0x17c], PT ;  /* 0x00005f0000007a0c */ /* 0x000fe20003f66270 */
[----:B------:R2:W-:Y:S02]  /*1a600*/  @P1 STG.E [R18.64], R163 ;  /* 0x000000a312001986 */ /* 0x0005e4000c101904 */
[C---:B---3--:R-:W-:Y:S02]  /*1a610*/  IMAD.WIDE R16, R35.reuse, 0x4, R6 ;  /* 0x0000000423107825 */ /* 0x048fe400078e0206 */
[----:B------:R3:W-:Y:S02]  /*1a620*/  @P0 STG.E [R28.64], R196 ;  /* 0x000000c41c000986 */ /* 0x0007e4000c101904 */
[----:B------:R-:W-:Y:S01]  /*1a630*/  IMAD.WIDE R30, R35, 0x4, R168 ;  /* 0x00000004231e7825 */ /* 0x000fe200078e02a8 */
[----:B------:R-:W-:Y:S01]  /*1a640*/  ISETP.LT.AND P0, PT, R251, c[0x0][0x178], !P3 ;  /* 0x00005e00fb007a0c */ /* 0x000fe20005f01270 */
[----:B------:R2:W-:Y:S01]  /*1a650*/  @P5 STG.E [R32.64], R212 ;  /* 0x000000d420005986 */ /* 0x0005e2000c101904 */
[----:B------:R-:W-:-:S03]  /*1a660*/  ISETP.LT.AND P5, PT, R250, c[0x0][0x178], !P3 ;  /* 0x00005e00fa007a0c */ /* 0x000fc60005fa1270 */
[----:B------:R-:W-:Y:S01]  /*1a670*/  @P6 STG.E [R16.64], R20 ;  /* 0x0000001410006986 */ /* 0x000fe2000c101904 */
[----:B------:R-:W-:-:S03]  /*1a680*/  IADD3 R35, R35, c[0x0][0x198], RZ ;  /* 0x0000660023237a10 */ /* 0x000fc60007ffe0ff */
[----:B----4-:R4:W-:Y:S01]  /*1a690*/  @P4 STG.E [R30.64], R8 ;  /* 0x000000081e004986 */ /* 0x0109e2000c101904 */
[----:B------:R-:W-:Y:S02]  /*1a6a0*/  ISETP.LT.AND P4, PT, R249, c[0x0][0x178], !P3 ;  /* 0x00005e00f9007a0c */ /* 0x000fe40005f81270 */
[----:B------:R-:W-:Y:S01]  /*1a6b0*/  IADD3 R0, R240, 0x32, RZ ;  /* 0x00000032f0007810 */ /* 0x000fe20007ffe0ff */
[----:B--2---:R-:W-:-:S03]  /*1a6c0*/  IMAD.WIDE R18, R35, 0x4, R2 ;  /* 0x0000000423127825 */ /* 0x004fc600078e0202 */
[----:B------:R-:W-:Y:S01]  /*1a6d0*/  ISETP.GE.AND P2, PT, R0, c[0x0][0x17c], PT ;  /* 0x00005f0000007a0c */ /* 0x000fe20003f46270 */
[----:B---3--:R-:W-:Y:S01]  /*1a6e0*/  IMAD.WIDE R28, R35, 0x4, R4 ;  /* 0x00000004231c7825 */ /* 0x008fe200078e0204 */
[----:B------:R-:W-:-:S03]  /*1a6f0*/  ISETP.LT.AND P3, PT, R248, c[0x0][0x178], !P3 ;  /* 0x00005e00f8007a0c */ /* 0x000fc60005f61270 */
[----:B------:R-:W-:Y:S01]  /*1a700*/  IMAD.WIDE R32, R35, 0x4, R6 ;  /* 0x0000000423207825 */ /* 0x000fe200078e0206 */
[----:B------:R-:W-:Y:S01]  /*1a710*/  @P0 STG.E [R18.64], R197 ;  /* 0x000000c512000986 */ /* 0x000fe2000c101904 */
[----:B------:R-:W-:-:S03]  /*1a720*/  ISETP.LT.AND P6, PT, R251, c[0x0][0x178], !P2 ;  /* 0x00005e00fb007a0c */ /* 0x000fc600057c1270 */
[----:B------:R2:W-:Y:S01]  /*1a730*/  @P5 STG.E [R28.64], R213 ;  /* 0x000000d51c005986 */ /* 0x0005e2000c101904 */
[----:B------:R-:W-:-:S03]  /*1a740*/  ISETP.LT.AND P5, PT, R250, c[0x0][0x178], !P2 ;  /* 0x00005e00fa007a0c */ /* 0x000fc600057a1270 */
[----:B------:R3:W-:Y:S01]  /*1a750*/  @P4 STG.E [R32.64], R21 ;  /* 0x0000001520004986 */ /* 0x0007e2000c101904 */
[----:B------:R-:W-:Y:S02]  /*1a760*/  ISETP.LT.AND P4, PT, R249, c[0x0][0x178], !P2 ;  /* 0x00005e00f9007a0c */ /* 0x000fe40005781270 */
[C---:B------:R-:W-:Y:S01]  /*1a770*/  IADD3 R39, R35.reuse, c[0x0][0x198], RZ ;  /* 0x0000660023277a10 */ /* 0x040fe20007ffe0ff */
[----:B------:R-:W1:Y:S01]  /*1a780*/  LDS.128 R16, [R241] ;  /* 0x00000000f1107984 */ /* 0x000e620000000c00 */
[----:B------:R-:W-:Y:S01]  /*1a790*/  IADD3 R0, R240, 0x33, RZ ;  /* 0x00000033f0007810 */ /* 0x000fe20007ffe0ff */
[----:B----4-:R-:W-:-:S04]  /*1a7a0*/  IMAD.WIDE R30, R35, 0x4, R168 ;  /* 0x00000004231e7825 */ /* 0x010fc800078e02a8 */
[----:B------:R-:W-:Y:S01]  /*1a7b0*/  IMAD.WIDE R34, R39, 0x4, R2 ;  /* 0x0000000427227825 */ /* 0x000fe200078e0202 */
[----:B------:R-:W-:-:S03]  /*1a7c0*/  ISETP.GE.AND P1, PT, R0, c[0x0][0x17c], PT ;  /* 0x00005f0000007a0c */ /* 0x000fc60003f26270 */
[C---:B--2---:R-:W-:Y:S01]  /*1a7d0*/  IMAD.WIDE R28, R39.reuse, 0x4, R4 ;  /* 0x00000004271c7825 */ /* 0x044fe200078e0204 */
[----:B------:R2:W-:Y:S03]  /*1a7e0*/  @P3 STG.E [R30.64], R9 ;  /* 0x000000091e003986 */ /* 0x0005e6000c101904 */
[----:B------:R-:W-:Y:S01]  /*1a7f0*/  IMAD.WIDE R36, R39, 0x4, R6 ;  /* 0x0000000427247825 */ /* 0x000fe200078e0206 */
[----:B------:R-:W-:Y:S01]  /*1a800*/  @P6 STG.E [R34.64], R192 ;  /* 0x000000c022006986 */ /* 0x000fe2000c101904 */
[----:B------:R-:W-:Y:S02]  /*1a810*/  ISETP.LT.AND P2, PT, R248, c[0x0][0x178], !P2 ;  /* 0x00005e00f8007a0c */ /* 0x000fe40005741270 */
[----:B------:R-:W-:Y:S01]  /*1a820*/  ISETP.LT.AND P6, PT, R251, c[0x0][0x178], !P1 ;  /* 0x00005e00fb007a0c */ /* 0x000fe20004fc1270 */
[----:B------:R4:W-:Y:S01]  /*1a830*/  @P5 STG.E [R28.64], R208 ;  /* 0x000000d01c005986 */ /* 0x0009e2000c101904 */
[----:B------:R-:W-:-:S03]  /*1a840*/  ISETP.LT.AND P5, PT, R249, c[0x0][0x178], !P1 ;  /* 0x00005e00f9007a0c */ /* 0x000fc60004fa1270 */
[----:B------:R1:W-:Y:S01]  /*1a850*/  @P4 STG.E [R36.64], R24 ;  /* 0x0000001824004986 */ /* 0x0003e2000c101904 */
[----:B------:R-:W-:Y:S02]  /*1a860*/  ISETP.LT.AND P4, PT, R250, c[0x0][0x178], !P1 ;  /* 0x00005e00fa007a0c */ /* 0x000fe40004f81270 */
[C---:B---3--:R-:W-:Y:S02]  /*1a870*/  IADD3 R33, R39.reuse, c[0x0][0x198], RZ ;  /* 0x0000660027217a10 */ /* 0x048fe40007ffe0ff */
[----:B------:R-:W-:Y:S01]  /*1a880*/  ISETP.LT.AND P1, PT, R248, c[0x0][0x178], !P1 ;  /* 0x00005e00f8007a0c */ /* 0x000fe20004f21270 */
[----:B--2---:R-:W-:Y:S01]  /*1a890*/  IMAD.WIDE R8, R39, 0x4, R168 ;  /* 0x0000000427087825 */ /* 0x004fe200078e02a8 */
[----:B------:R-:W-:-:S03]  /*1a8a0*/  IADD3 R0, R240, 0x34, RZ ;  /* 0x00000034f0007810 */ /* 0x000fc60007ffe0ff */
[C---:B------:R-:W-:Y:S01]  /*1a8b0*/  IMAD.WIDE R20, R33.reuse, 0x4, R2 ;  /* 0x0000000421147825 */ /* 0x040fe200078e0202 */
[----:B------:R-:W-:-:S03]  /*1a8c0*/  IADD3 R39, R33, c[0x0][0x198], RZ ;  /* 0x0000660021277a10 */ /* 0x000fc60007ffe0ff */
[C---:B----4-:R-:W-:Y:S01]  /*1a8d0*/  IMAD.WIDE R28, R33.reuse, 0x4, R4 ;  /* 0x00000004211c7825 */ /* 0x050fe200078e0204 */
[----:B------:R-:W-:Y:S01]  /*1a8e0*/  ISETP.GE.AND P0, PT, R0, c[0x0][0x17c], PT ;  /* 0x00005f0000007a0c */ /* 0x000fe20003f06270 */
[----:B-1----:R1:W-:Y:S02]  /*1a8f0*/  @P2 STG.E [R8.64], R12 ;  /* 0x0000000c08002986 */ /* 0x0023e4000c101904 */
[C---:B------:R-:W-:Y:S01]  /*1a900*/  IMAD.WIDE R30, R33.reuse, 0x4, R6 ;  /* 0x00000004211e7825 */ /* 0x040fe200078e0206 */
[----:B------:R-:W-:Y:S01]  /*1a910*/  IADD3 R0, R240, 0x35, RZ ;  /* 0x00000035f0007810 */ /* 0x000fe20007ffe0ff */
[----:B------:R2:W-:Y:S02]  /*1a920*/  @P6 STG.E [R20.64], R193 ;  /* 0x000000c114006986 */ /* 0x0005e4000c101904 */
[----:B------:R-:W-:Y:S01]  /*1a930*/  IMAD.WIDE R32, R33, 0x4, R168 ;  /* 0x0000000421207825 */ /* 0x000fe200078e02a8 */
[----:B------:R-:W-:Y:S01]  /*1a940*/  ISETP.LT.AND P2, PT, R251, c[0x0][0x178], !P0 ;  /* 0x00005e00fb007a0c */ /* 0x000fe20004741270 */
[----:B------:R-:W-:Y:S01]  /*1a950*/  @P4 STG.E [R28.64], R209 ;  /* 0x000000d11c004986 */ /* 0x000fe2000c101904 */
[----:B------:R-:W-:-:S02]  /*1a960*/  ISETP.GE.AND P3, PT, R0, c[0x0][0x17c], PT ;  /* 0x00005f0000007a0c */ /* 0x000fc40003f66270 */
[----:B------:R-:W-:Y:S01]  /*1a970*/  ISETP.LT.AND P4, PT, R250, c[0x0][0x178], !P0 ;  /* 0x00005e00fa007a0c */ /* 0x000fe20004781270 */
[----:B------:R-:W-:Y:S04]  /*1a980*/  @P5 STG.E [R30.64], R25 ;  /* 0x000000191e005986 */ /* 0x000fe8000c101904 */
[----:B------:R3:W-:Y:S01]  /*1a990*/  @P1 STG.E [R32.64], R13 ;  /* 0x0000000d20001986 */ /* 0x0007e2000c101904 */
[----:B------:R-:W-:Y:S02]  /*1a9a0*/  ISETP.LT.AND P1, PT, R249, c[0x0][0x178], !P0 ;  /* 0x00005e00f9007a0c */ /* 0x000fe40004721270 */
[----:B------:R-:W-:Y:S01]  /*1a9b0*/  ISETP.LT.AND P0, PT, R248, c[0x0][0x178], !P0 ;  /* 0x00005e00f8007a0c */ /* 0x000fe20004701270 */
[----:B------:R-:W4:Y:S01]  /*1a9c0*/  LDS.128 R28, [R252] ;  /* 0x00000000fc1c7984 */ /* 0x000f220000000c00 */
[----:B------:R-:W-:Y:S01]  /*1a9d0*/  ISETP.LT.AND P5, PT, R251, c[0x0][0x178], !P3 ;  /* 0x00005e00fb007a0c */ /* 0x000fe20005fa1270 */
[C---:B------:R-:W-:Y:S01]  /*1a9e0*/  IMAD.WIDE R34, R39.reuse, 0x4, R2 ;  /* 0x0000000427227825 */ /* 0x040fe200078e0202 */
[----:B------:R-:W-:-:S03]  /*1a9f0*/  IADD3 R37, R39, c[0x0][0x198], RZ ;  /* 0x0000660027257a10 */ /* 0x000fc60007ffe0ff */
[----:B-1----:R-:W-:Y:S01]  /*1aa00*/  IMAD.WIDE R8, R39, 0x4, R4 ;  /* 0x0000000427087825 */ /* 0x002fe200078e0204 */
[----:B------:R-:W-:-:S03]  /*1aa10*/  IADD3 R0, R240, 0x36, RZ ;  /* 0x00000036f0007810 */ /* 0x000fc60007ffe0ff */
[C---:B--2---:R-:W-:Y:S01]  /*1aa20*/  IMAD.WIDE R20, R39.reuse, 0x4, R6 ;  /* 0x0000000427147825 */ /* 0x044fe200078e0206 */
[----:B------:R1:W-:Y:S03]  /*1aa30*/  @P2 STG.E [R34.64], R188 ;  /* 0x000000bc22002986 */ /* 0x0003e6000c101904 */
[----:B---3--:R-:W-:Y:S01]  /*1aa40*/  IMAD.WIDE R12, R39, 0x4, R168 ;  /* 0x00000004270c7825 */ /* 0x008fe200078e02a8 */
[----:B------:R2:W-:Y:S01]  /*1aa50*/  @P4 STG.E [R8.64], R200 ;  /* 0x000000c808004986 */ /* 0x0005e2000c101904 */
[----:B------:R-:W-:Y:S02]  /*1aa60*/  ISETP.GE.AND P6, PT, R0, c[0x0][0x17c], PT ;  /* 0x00005f0000007a0c */ /* 0x000fe40003fc6270 */
[----:B------:R-:W-:Y:S01]  /*1aa70*/  IMAD.WIDE R24, R37, 0x4, R2 ;  /* 0x0000000425187825 */ /* 0x000fe200078e0202 */
[----:B------:R-:W-:Y:S01]  /*1aa80*/  @P1 STG.E [R20.64], R216 ;  /* 0x000000d814001986 */ /* 0x000fe2000c101904 */
[----:B------:R-:W-:-:S03]  /*1aa90*/  ISETP.LT.AND P2, PT, R250, c[0x0][0x178], !P3 ;  /* 0x00005e00fa007a0c */ /* 0x000fc60005f41270 */
[----:B------:R3:W-:Y:S01]  /*1aaa0*/  @P0 STG.E [R12.64], R16 ;  /* 0x000000100c000986 */ /* 0x0007e2000c101904 */
[----:B------:R-:W-:Y:S02]  /*1aab0*/  ISETP.LT.AND P0, PT, R249, c[0x0][0x178], !P3 ;  /* 0x00005e00f9007a0c */ /* 0x000fe40005f01270 */
[----:B------:R-:W-:Y:S01]  /*1aac0*/  ISETP.LT.AND P3, PT, R248, c[0x0][0x178], !P3 ;  /* 0x00005e00f8007a0c */ /* 0x000fe20005f61270 */
[----:B------:R3:W-:Y:S01]  /*1aad0*/  @P5 STG.E [R24.64], R189 ;  /* 0x000000bd18005986 */ /* 0x0007e2000c101904 */
[----:B------:R-:W-:Y:S02]  /*1aae0*/  ISETP.LT.AND P5, PT, R251, c[0x0][0x178], !P6 ;  /* 0x00005e00fb007a0c */ /* 0x000fe400077a1270 */
[----:B------:R-:W-:Y:S02]  /*1aaf0*/  ISETP.LT.AND P1, PT, R250, c[0x0][0x178], !P6 ;  /* 0x00005e00fa007a0c */ /* 0x000fe40007721270 */
[C---:B-1----:R-:W-:Y:S01]  /*1ab00*/  IADD3 R35, R37.reuse, c[0x0][0x198], RZ ;  /* 0x0000660025237a10 */ /* 0x042fe20007ffe0ff */
[----:B------:R-:W-:Y:S01]  /*1ab10*/  IMAD.WIDE R32, R37, 0x4, R4 ;  /* 0x0000000425207825 */ /* 0x000fe200078e0204 */
[----:B------:R-:W-:-:S03]  /*1ab20*/  IADD3 R0, R240, 0x37, RZ ;  /* 0x00000037f0007810 */ /* 0x000fc60007ffe0ff */
[----:B--2---:R-:W-:Y:S01]  /*1ab30*/  IMAD.WIDE R8, R37, 0x4, R6 ;  /* 0x0000000425087825 */ /* 0x004fe200078e0206 */
[----:B------:R-:W-:-:S03]  /*1ab40*/  ISETP.GE.AND P4, PT, R0, c[0x0][0x17c], PT ;  /* 0x00005f0000007a0c */ /* 0x000fc60003f86270 */
[----:B---3--:R-:W-:Y:S01]  /*1ab50*/  IMAD.WIDE R12, R37, 0x4, R168 ;  /* 0x00000004250c7825 */ /* 0x008fe200078e02a8 */
[----:B------:R1:W-:Y:S03]  /*1ab60*/  @P2 STG.E [R32.64], R201 ;  /* 0x000000c920002986 */ /* 0x0003e6000c101904 */
[----:B------:R-:W-:Y:S01]  /*1ab70*/  IMAD.WIDE R20, R35, 0x4, R2 ;  /* 0x0000000423147825 */ /* 0x000fe200078e0202 */
        /* <DEDUP_REMOVED lines=10> */
[C---:B------:R-:W-:Y:S01]  /*1ac20*/  IADD3 R37, R35.reuse, c[0x0][0x198], RZ ;  /* 0x0000660023257a10 */ /* 0x040fe20007ffe0ff */
[----:B-1----:R-:W-:Y:S01]  /*1ac30*/  IMAD.WIDE R32, R35, 0x4, R6 ;  /* 0x0000000423207825 */ /* 0x002fe200078e0206 */
[----:B------:R-:W-:-:S03]  /*1ac40*/  IADD3 R0, R240, 0x38, RZ ;  /* 0x00000038f0007810 */ /* 0x000fc60007ffe0ff */
[----:B--2---:R-:W-:Y:S01]  /*1ac50*/  IMAD.WIDE R8, R35, 0x4, R168 ;  /* 0x0000000423087825 */ /* 0x004fe200078e02a8 */
[----:B------:R-:W-:-:S03]  /*1ac60*/  ISETP.LT.AND P4, PT, R248, c[0x0][0x178], !P4 ;  /* 0x00005e00f8007a0c */ /* 0x000fc60006781270 */
[C---:B---3--:R-:W-:Y:S01]  /*1ac70*/  IMAD.WIDE R12, R37.reuse, 0x4, R2 ;  /* 0x00000004250c7825 */ /* 0x048fe200078e0202 */
[----:B------:R-:W-:Y:S01]  /*1ac80*/  ISETP.GE.AND P0, PT, R0, c[0x0][0x17c], PT ;  /* 0x00005f0000007a0c */ /* 0x000fe20003f06270 */
[----:B------:R-:W-:Y:S02]  /*1ac90*/  @P2 STG.E [R32.64], R220 ;  /* 0x000000dc20002986 */ /* 0x000fe4000c101904 */
[C---:B------:R-:W-:Y:S02]  /*1aca0*/  IMAD.WIDE R16, R37.reuse, 0x4, R4 ;  /* 0x0000000425107825 */ /* 0x040fe400078e0204 */
[----:B----4-:R1:W-:Y:S02]  /*1acb0*/  @P6 STG.E [R8.64], R28 ;  /* 0x0000001c08006986 */ /* 0x0103e4000c101904 */
[----:B------:R-:W-:Y:S02]  /*1acc0*/  IMAD.WIDE R20, R37, 0x4, R6 ;  /* 0x0000000425147825 */ /* 0x000fe400078e0206 */
[----:B------:R2:W-:Y:S01]  /*1acd0*/  @P5 STG.E [R12.64], R185 ;  /* 0x000000b90c005986 */ /* 0x0005e2000c101904 */
[----:B------:R-:W-:-:S03]  /*1ace0*/  IADD3 R0, R240, 0x39, RZ ;  /* 0x00000039f0007810 */ /* 0x000fc60007ffe0ff */
[----:B------:R3:W-:Y:S01]  /*1acf0*/  @P3 STG.E [R16.64], R205 ;  /* 0x000000cd10003986 */ /* 0x0007e2000c101904 */
[----:B------:R-:W-:Y:S01]  /*1ad00*/  ISETP.LT.AND P3, PT, R251, c[0x0][0x178], !P0 ;  /* 0x00005e00fb007a0c */ /* 0x000fe20004761270 */
[----:B------:R-:W-:Y:S02]  /*1ad10*/  IMAD.WIDE R24, R37, 0x4, R168 ;  /* 0x0000000425187825 */ /* 0x000fe400078e02a8 */
[----:B------:R4:W-:Y:S01]  /*1ad20*/  @P1 STG.E [R20.64], R221 ;  /* 0x000000dd14001986 */ /* 0x0009e2000c101904 */
[----:B------:R-:W-:Y:S02]  /*1ad30*/  ISETP.LT.AND P1, PT, R250, c[0x0][0x178], !P0 ;  /* 0x00005e00fa007a0c */ /* 0x000fe40004721270 */
[----:B------:R-:W-:Y:S02]  /*1ad40*/  ISETP.LT.AND P6, PT, R249, c[0x0][0x178], !P0 ;  /* 0x00005e00f9007a0c */ /* 0x000fe400047c1270 */
[----:B------:R-:W-:Y:S02]  /*1ad50*/  IADD3 R37, R37, c[0x0][0x198], RZ ;  /* 0x0000660025257a10 */ /* 0x000fe40007ffe0ff */
[----:B------:R-:W-:-:S02]  /*1ad60*/  ISETP.LT.AND P0, PT, R248, c[0x0][0x178], !P0 ;  /* 0x00005e00f8007a0c */ /* 0x000fc40004701270 */
[----:B------:R-:W-:Y:S01]  /*1ad70*/  ISETP.GE.AND P2, PT, R0, c[0x0][0x17c], PT ;  /* 0x00005f0000007a0c */ /* 0x000fe20003f46270 */
[----:B------:R4:W-:Y:S01]  /*1ad80*/  @P4 STG.E [R24.64], R29 ;  /* 0x0000001d18004986 */ /* 0x0009e2000c101904 */
[----:B-1----:R-:W-:Y:S02]  /*1ad90*/  IMAD.WIDE R8, R37, 0x4, R2 ;  /* 0x0000000425087825 */ /* 0x002fe400078e0202 */
[----:B------:R-:W-:Y:S02]  /*1ada0*/  ISETP.LT.AND P4, PT, R251, c[0x0][0x178], !P2 ;  /* 0x00005e00fb007a0c */ /* 0x000fe40005781270 */
[----:B--2---:R-:W-:Y:S01]  /*1adb0*/  IMAD.WIDE R12, R37, 0x4, R4 ;  /* 0x00000004250c7825 */ /* 0x004fe200078e0204 */
[----:B------:R-:W-:-:S03]  /*1adc0*/  IADD3 R0, R240, 0x3a, RZ ;  /* 0x0000003af0007810 */ /* 0x000fc60007ffe0ff */
[C---:B---3--:R-:W-:Y:S01]  /*1add0*/  IMAD.WIDE R16, R37.reuse, 0x4, R6 ;  /* 0x0000000425107825 */ /* 0x048fe200078e0206 */
[C---:B------:R-:W-:Y:S01]  /*1ade0*/  IADD3 R35, R37.reuse, c[0x0][0x198], RZ ;  /* 0x0000660025237a10 */ /* 0x040fe20007ffe0ff */
[----:B------:R1:W-:Y:S02]  /*1adf0*/  @P3 STG.E [R8.64], R198 ;  /* 0x000000c608003986 */ /* 0x0003e4000c101904 */
[----:B----4-:R-:W-:Y:S02]  /*1ae00*/  IMAD.WIDE R20, R37, 0x4, R168 ;  /* 0x0000000425147825 */ /* 0x010fe400078e02a8 */
[----:B------:R2:W-:Y:S01]  /*1ae10*/  @P1 STG.E [R12.64], R214 ;  /* 0x000000d60c001986 */ /* 0x0005e2000c101904 */
[----:B------:R-:W-:Y:S01]  /*1ae20*/  ISETP.GE.AND P5, PT, R0, c[0x0][0x17c], PT ;  /* 0x00005f0000007a0c */ /* 0x000fe20003fa6270 */
[----:B------:R-:W-:Y:S02]  /*1ae30*/  IMAD.WIDE R32, R35, 0x4, R2 ;  /* 0x0000000423207825 */ /* 0x000fe400078e0202 */
[----:B------:R3:W-:Y:S01]  /*1ae40*/  @P6 STG.E [R16.64], R22 ;  /* 0x0000001610006986 */ /* 0x0007e2000c101904 */
[----:B------:R-:W-:-:S03]  /*1ae50*/  ISETP.LT.AND P1, PT, R249, c[0x0][0x178], !P2 ;  /* 0x00005e00f9007a0c */ /* 0x000fc60005721270 */
[----:B------:R4:W-:Y:S01]  /*1ae60*/  @P0 STG.E [R20.64], R10 ;  /* 0x0000000a14000986 */ /* 0x0009e2000c101904 */
[----:B------:R-:W-:Y:S02]  /*1ae70*/  ISETP.LT.AND P0, PT, R250, c[0x0][0x178], !P2 ;  /* 0x00005e00fa007a0c */ /* 0x000fe40005701270 */
        /* <DEDUP_REMOVED lines=11> */
[----:B----4-:R-:W-:Y:S01]  /*1af30*/  IMAD.WIDE R20, R29, 0x4, R2 ;  /* 0x000000041d147825 */ /* 0x010fe200078e0202 */
[----:B------:R-:W-:Y:S01]  /*1af40*/  @P1 STG.E [R12.64], R23 ;  /* 0x000000170c001986 */ /* 0x000fe2000c101904 */
[----:B------:R-:W-:Y:S02]  /*1af50*/  ISETP.LT.AND P1, PT, R249, c[0x0][0x178], !P5 ;  /* 0x00005e00f9007a0c */ /* 0x000fe40006f21270 */
[----:B------:R-:W-:Y:S01]  /*1af60*/  IMAD.WIDE R24, R29, 0x4, R4 ;  /* 0x000000041d187825 */ /* 0x000fe200078e0204 */
[----:B------:R2:W-:Y:S01]  /*1af70*/  @P2 STG.E [R16.64], R11 ;  /* 0x0000000b10002986 */ /* 0x0005e2000c101904 */
[----:B------:R-:W-:-:S03]  /*1af80*/  ISETP.LT.AND P5, PT, R248, c[0x0][0x178], !P5 ;  /* 0x00005e00f8007a0c */ /* 0x000fc60006fa1270 */
[----:B------:R3:W-:Y:S01]  /*1af90*/  @P6 STG.E [R20.64], R194 ;  /* 0x000000c214006986 */ /* 0x0007e2000c101904 */
[----:B------:R-:W-:Y:S02]  /*1afa0*/  ISETP.LT.AND P6, PT, R251, c[0x0][0x178], !P3 ;  /* 0x00005e00fb007a0c */ /* 0x000fe40005fc1270 */
[----:B------:R-:W-:Y:S01]  /*1afb0*/  ISETP.LT.AND P0, PT, R250, c[0x0][0x178], !P3 ;  /* 0x00005e00fa007a0c */ /* 0x000fe20005f01270 */
[----:B------:R-:W-:Y:S01]  /*1afc0*/  @P4 STG.E [R24.64], R210 ;  /* 0x000000d218004986 */ /* 0x000fe2000c101904 */
[----:B------:R-:W-:Y:S02]  /*1afd0*/  IADD3 R33, R29, c[0x0][0x198], RZ ;  /* 0x000066001d217a10 */ /* 0x000fe40007ffe0ff */
[----:B------:R-:W-:Y:S01]  /*1afe0*/  ISETP.LT.AND P4, PT, R249, c[0x0][0x178], !P3 ;  /* 0x00005e00f9007a0c */ /* 0x000fe20005f81270 */
[----:B-1----:R-:W-:Y:S01]  /*1aff0*/  IMAD.WIDE R8, R29, 0x4, R6 ;  /* 0x000000041d087825 */ /* 0x002fe200078e0206 */
[----:B------:R-:W-:-:S03]  /*1b000*/  IADD3 R22, R240, 0x3c, RZ ;  /* 0x0000003cf0167810 */ /* 0x000fc60007ffe0ff */
[----:B--2---:R-:W-:Y:S01]  /*1b010*/  IMAD.WIDE R10, R29, 0x4, R168 ;  /* 0x000000041d0a7825 */ /* 0x004fe200078e02a8 */
[----:B------:R-:W-:-:S03]  /*1b020*/  ISETP.GE.AND P2, PT, R22, c[0x0][0x17c], PT ;  /* 0x00005f0016007a0c */ /* 0x000fc60003f46270 */
[C---:B------:R-:W-:Y:S01]  /*1b030*/  IMAD.WIDE R12, R33.reuse, 0x4, R2 ;  /* 0x00000004210c7825 */ /* 0x040fe200078e0202 */
[----:B------:R1:W-:Y:S03]  /*1b040*/  @P1 STG.E [R8.64], R26 ;  /* 0x0000001a08001986 */ /* 0x0003e6000c101904 */
[C---:B------:R-:W-:Y:S01]  /*1b050*/  IMAD.WIDE R16, R33.reuse, 0x4, R4 ;  /* 0x0000000421107825 */ /* 0x040fe200078e0204 */
[----:B------:R2:W-:Y:S01]  /*1b060*/  @P5 STG.E [R10.64], R14 ;  /* 0x0000000e0a005986 */ /* 0x0005e2000c101904 */
[----:B------:R-:W-:Y:S02]  /*1b070*/  ISETP.LT.AND P3, PT, R248, c[0x0][0x178], !P3 ;  /* 0x00005e00f8007a0c */ /* 0x000fe40005f61270 */
[----:B---3--:R-:W-:Y:S01]  /*1b080*/  IMAD.WIDE R20, R33, 0x4, R6 ;  /* 0x0000000421147825 */ /* 0x008fe200078e0206 */
[----:B------:R3:W-:Y:S01]  /*1b090*/  @P6 STG.E [R12.64], R195 ;  /* 0x000000c30c006986 */ /* 0x0007e2000c101904 */
[----:B------:R-:W-:-:S02]  /*1b0a0*/  ISETP.LT.AND P6, PT, R251, c[0x0][0x178], !P2 ;  /* 0x00005e00fb007a0c */ /* 0x000fc400057c1270 */
[----:B------:R-:W-:Y:S01]  /*1b0b0*/  ISETP.LT.AND P5, PT, R250, c[0x0][0x178], !P2 ;  /* 0x00005e00fa007a0c */ /* 0x000fe200057a1270 */
[----:B------:R4:W-:Y:S01]  /*1b0c0*/  @P0 STG.E [R16.64], R211 ;  /* 0x000000d310000986 */ /* 0x0009e2000c101904 */
[----:B------:R-:W-:-:S03]  /*1b0d0*/  IADD3 R23, R33, c[0x0][0x198], RZ ;  /* 0x0000660021177a10 */ /* 0x000fc60007ffe0ff */
[----:B------:R4:W-:Y:S01]  /*1b0e0*/  @P4 STG.E [R20.64], R27 ;  /* 0x0000001b14004986 */ /* 0x0009e2000c101904 */
[----:B------:R-:W-:Y:S01]  /*1b0f0*/  ISETP.LT.AND P4, PT, R249, c[0x0][0x178], !P2 ;  /* 0x00005e00f9007a0c */ /* 0x000fe20005781270 */
[----:B-1----:R-:W-:Y:S01]  /*1b100*/  IMAD.WIDE R8, R33, 0x4, R168 ;  /* 0x0000000421087825 */ /* 0x002fe200078e02a8 */
[----:B------:R-:W-:Y:S02]  /*1b110*/  IADD3 R0, R240, 0x3d, RZ ;  /* 0x0000003df0007810 */ /* 0x000fe40007ffe0ff */
[----:B------:R-:W-:Y:S01]  /*1b120*/  ISETP.LT.AND P2, PT, R248, c[0x0][0x178], !P2 ;  /* 0x00005e00f8007a0c */ /* 0x000fe20005741270 */
[----:B--2---:R-:W-:Y:S01]  /*1b130*/  IMAD.WIDE R10, R23, 0x4, R2 ;  /* 0x00000004170a7825 */ /* 0x004fe200078e0202 */
[----:B------:R-:W-:-:S03]  /*1b140*/  ISETP.GE.AND P1, PT, R0, c[0x0][0x17c], PT ;  /* 0x00005f0000007a0c */ /* 0x000fc60003f26270 */
[C---:B---3--:R-:W-:Y:S01]  /*1b150*/  IMAD.WIDE R12, R23.reuse, 0x4, R4 ;  /* 0x00000004170c7825 */ /* 0x048fe200078e0204 */
[----:B------:R1:W-:Y:S03]  /*1b160*/  @P3 STG.E [R8.64], R15 ;  /* 0x0000000f08003986 */ /* 0x0003e6000c101904 */
[----:B----4-:R-:W-:Y:S01]  /*1b170*/  IMAD.WIDE R16, R23, 0x4, R6 ;  /* 0x0000000417107825 */ /* 0x010fe200078e0206 */
[----:B------:R2:W-:Y:S01]  /*1b180*/  @P6 STG.E [R10.64], R190 ;  /* 0x000000be0a006986 */ /* 0x0005e2000c101904 */
[----:B------:R-:W-:-:S03]  /*1b190*/  IADD3 R0, R240, 0x3e, RZ ;  /* 0x0000003ef0007810 */ /* 0x000fc60007ffe0ff */
[----:B------:R3:W-:Y:S01]  /*1b1a0*/  @P5 STG.E [R12.64], R202 ;  /* 0x000000ca0c005986 */ /* 0x0007e2000c101904 */
[----:B------:R-:W-:Y:S01]  /*1b1b0*/  ISETP.LT.AND P5, PT, R251, c[0x0][0x178], !P1 ;  /* 0x00005e00fb007a0c */ /* 0x000fe20004fa1270 */
[----:B------:R-:W-:Y:S01]  /*1b1c0*/  IMAD.WIDE R20, R23, 0x4, R168 ;  /* 0x0000000417147825 */ /* 0x000fe200078e02a8 */
[----:B------:R-:W-:Y:S01]  /*1b1d0*/  ISETP.LT.AND P6, PT, R250, c[0x0][0x178], !P1 ;  /* 0x00005e00fa007a0c */ /* 0x000fe20004fc1270 */
[----:B------:R4:W-:Y:S01]  /*1b1e0*/  @P4 STG.E [R16.64], R218 ;  /* 0x000000da10004986 */ /* 0x0009e2000c101904 */
[----:B------:R-:W-:Y:S02]  /*1b1f0*/  ISETP.LT.AND P4, PT, R249, c[0x0][0x178], !P1 ;  /* 0x00005e00f9007a0c */ /* 0x000fe40004f81270 */
[----:B------:R-:W-:Y:S02]  /*1b200*/  ISETP.GE.AND P0, PT, R0, c[0x0][0x17c], PT ;  /* 0x00005f0000007a0c */ /* 0x000fe40003f06270 */
        /* <DEDUP_REMOVED lines=9> */
[----:B------:R1:W-:Y:S03]  /*1b2a0*/  @P5 STG.E [R8.64], R191 ;  /* 0x000000bf08005986 */ /* 0x0003e6000c101904 */
[----:B------:R-:W-:Y:S01]  /*1b2b0*/  IMAD.WIDE R14, R25, 0x4, R168 ;  /* 0x00000004190e7825 */ /* 0x000fe200078e02a8 */
[----:B------:R2:W-:Y:S01]  /*1b2c0*/  @P6 STG.E [R10.64], R203 ;  /* 0x000000cb0a006986 */ /* 0x0005e2000c101904 */
[----:B------:R-:W-:Y:S02]  /*1b2d0*/  ISETP.GE.AND P3, PT, R0, c[0x0][0x17c], PT ;  /* 0x00005f0000007a0c */ /* 0x000fe40003f66270 */
[----:B----4-:R-:W-:Y:S01]  /*1b2e0*/  IMAD.WIDE R16, R23, 0x4, R2 ;  /* 0x0000000417107825 */ /* 0x010fe200078e0202 */
[----:B------:R3:W-:Y:S01]  /*1b2f0*/  @P4 STG.E [R12.64], R219 ;  /* 0x000000db0c004986 */ /* 0x0007e2000c101904 */
[----:B------:R-:W-:-:S03]  /*1b300*/  ISETP.LT.AND P4, PT, R250, c[0x0][0x178], !P0 ;  /* 0x00005e00fa007a0c */ /* 0x000fc60004781270 */
[----:B------:R4:W-:Y:S01]  /*1b310*/  @P1 STG.E [R14.64], R19 ;  /* 0x000000130e001986 */ /* 0x0009e2000c101904 */
[----:B------:R-:W-:Y:S02]  /*1b320*/  ISETP.LT.AND P1, PT, R249, c[0x0][0x178], !P0 ;  /* 0x00005e00f9007a0c */ /* 0x000fe40004721270 */
[----:B------:R-:W-:Y:S01]  /*1b330*/  ISETP.LT.AND P0, PT, R248, c[0x0][0x178], !P0 ;  /* 0x00005e00f8007a0c */ /* 0x000fe20004701270 */
[----:B------:R4:W-:Y:S01]  /*1b340*/  @P2 STG.E [R16.64], R186 ;  /* 0x000000ba10002986 */ /* 0x0009e2000c101904 */
[----:B------:R-:W-:Y:S02]  /*1b350*/  ISETP.LT.AND P5, PT, R251, c[0x0][0x178], !P3 ;  /* 0x00005e00fb007a0c */ /* 0x000fe40005fa1270 */
[----:B------:R-:W-:Y:S02]  /*1b360*/  ISETP.LT.AND P6, PT, R250, c[0x0][0x178], !P3 ;  /* 0x00005e00fa007a0c */ /* 0x000fe40005fc1270 */
[----:B------:R-:W-:Y:S02]  /*1b370*/  ISETP.LT.AND P2, PT, R249, c[0x0][0x178], !P3 ;  /* 0x00005e00f9007a0c */ /* 0x000fe40005f41270 */
[----:B------:R-:W-:-:S02]  /*1b380*/  IADD3 R21, R23, c[0x0][0x198], RZ ;  /* 0x0000660017157a10 */ /* 0x000fc40007ffe0ff */
[----:B------:R-:W-:Y:S01]  /*1b390*/  ISETP.LT.AND P3, PT, R248, c[0x0][0x178], !P3 ;  /* 0x00005e00f8007a0c */ /* 0x000fe20005f61270 */
[----:B-1----:R-:W-:-:S04]  /*1b3a0*/  IMAD.WIDE R8, R23, 0x4, R4 ;  /* 0x0000000417087825 */ /* 0x002fc800078e0204 */
[C---:B--2---:R-:W-:Y:S01]  /*1b3b0*/  IMAD.WIDE R10, R23.reuse, 0x4, R6 ;  /* 0x00000004170a7825 */ /* 0x044fe200078e0206 */
[----:B------:R4:W-:Y:S03]  /*1b3c0*/  @P4 STG.E [R8.64], R206 ;  /* 0x000000ce08004986 */ /* 0x0009e6000c101904 */
[----:B---3--:R-:W-:Y:S01]  /*1b3d0*/  IMAD.WIDE R12, R23, 0x4, R168 ;  /* 0x00000004170c7825 */ /* 0x008fe200078e02a8 */
[----:B------:R4:W-:Y:S03]  /*1b3e0*/  @P1 STG.E [R10.64], R222 ;  /* 0x000000de0a001986 */ /* 0x0009e6000c101904 */
[C---:B------:R-:W-:Y:S01]  /*1b3f0*/  IMAD.WIDE R2, R21.reuse, 0x4, R2 ;  /* 0x0000000415027825 */ /* 0x040fe200078e0202 */
[----:B------:R4:W-:Y:S03]  /*1b400*/  @P0 STG.E [R12.64], R30 ;  /* 0x0000001e0c000986 */ /* 0x0009e6000c101904 */
[C---:B------:R-:W-:Y:S01]  /*1b410*/  IMAD.WIDE R4, R21.reuse, 0x4, R4 ;  /* 0x0000000415047825 */ /* 0x040fe200078e0204 */
[----:B------:R4:W-:Y:S03]  /*1b420*/  @P5 STG.E [R2.64], R187 ;  /* 0x000000bb02005986 */ /* 0x0009e6000c101904 */
[C---:B------:R-:W-:Y:S01]  /*1b430*/  IMAD.WIDE R6, R21.reuse, 0x4, R6 ;  /* 0x0000000415067825 */ /* 0x040fe200078e0206 */
[----:B------:R4:W-:Y:S04]  /*1b440*/  @P6 STG.E [R4.64], R207 ;  /* 0x000000cf04006986 */ /* 0x0009e8000c101904 */
[----:B------:R4:W-:Y:S01]  /*1b450*/  @P2 STG.E [R6.64], R223 ;  /* 0x000000df06002986 */ /* 0x0009e2000c101904 */
[----:B------:R-:W-:Y:S01]  /*1b460*/  IMAD.WIDE R168, R21, 0x4, R168 ;  /* 0x0000000415a87825 */ /* 0x000fe200078e02a8 */
[----:B------:R-:W-:Y:S06]  /*1b470*/  @!P3 EXIT ;  /* 0x000000000000b94d */ /* 0x000fec0003800000 */
[----:B------:R-:W-:Y:S01]  /*1b480*/  STG.E [R168.64], R31 ;  /* 0x0000001fa8007986 */ /* 0x000fe2000c101904 */
[----:B------:R-:W-:Y:S05]  /*1b490*/  EXIT ;  /* 0x000000000000794d */ /* 0x000fea0003800000 */
.L_x_2:
[----:B------:R-:W-:-:S00]  /*1b4a0*/  BRA `(.L_x_2) ;  /* 0xfffffff000007947 */ /* 0x000fc0000383ffff */
[----:B------:R-:W-:-:S00]  /*1b4b0*/  NOP ;  /* 0x0000000000007918 */ /* 0x000fc00000000000 */
        /* <DEDUP_REMOVED lines=12> */
.L_x_3:


//--------------------- .nv.shared.matmul_kernel  --------------------------
	.section	.nv.shared.matmul_kernel,"aw",@nobits
	.sectionflags	@""
	.align	16
